//
// Generated by NVIDIA NVVM Compiler
//
// Compiler Build ID: CL-36424714
// Cuda compilation tools, release 13.0, V13.0.88
// Based on NVVM 20.0.0
//

.version 9.0
.target sm_100
.address_size 64

	// .globl	_Z11scanKernelXPiS_S_i
.extern .func  (.param .b32 func_retval0) vprintf
(
	.param .b64 vprintf_param_0,
	.param .b64 vprintf_param_1
)
;
.global .align 4 .b8 precalc_xorwow_matrix[102400];
.global .align 4 .b8 precalc_xorwow_offset_matrix[102400];
.global .align 4 .b8 mrg32k3aM1[2304];
.global .align 4 .b8 mrg32k3aM2[2304];
.global .align 4 .b8 mrg32k3aM1SubSeq[2016];
.global .align 4 .b8 mrg32k3aM2SubSeq[2016];
.global .align 4 .b8 mrg32k3aM1Seq[2304];
.global .align 4 .b8 mrg32k3aM2Seq[2304];
.const .align 8 .b8 __cr_lgamma_table[72];
// _ZZ11scanKernelXPiS_S_iE2in has been demoted
// _ZZ11scanKernelSPiiE2in has been demoted
.global .align 1 .b8 $str[17] = {75, 82, 90, 89, 90, 49, 9, 37, 100, 9, 37, 100, 9, 37, 100, 10};
.global .align 1 .b8 $str$1[9] = {77, 85, 84, 65, 67, 74, 65, 9};

.visible .entry _Z11scanKernelXPiS_S_i(
	.param .u64 .ptr .align 1 _Z11scanKernelXPiS_S_i_param_0,
	.param .u64 .ptr .align 1 _Z11scanKernelXPiS_S_i_param_1,
	.param .u64 .ptr .align 1 _Z11scanKernelXPiS_S_i_param_2,
	.param .u32 _Z11scanKernelXPiS_S_i_param_3
)
{
	.reg .pred 	%p<12>;
	.reg .b32 	%r<32>;
	.reg .b64 	%rd<13>;
	// demoted variable
	.shared .align 4 .b8 _ZZ11scanKernelXPiS_S_iE2in[2048];
	ld.param.u64 	%rd1, [_Z11scanKernelXPiS_S_i_param_0];
	ld.param.u64 	%rd2, [_Z11scanKernelXPiS_S_i_param_1];
	ld.param.u64 	%rd3, [_Z11scanKernelXPiS_S_i_param_2];
	ld.param.u32 	%r13, [_Z11scanKernelXPiS_S_i_param_3];
	mov.u32 	%r1, %tid.x;
	mov.u32 	%r2, %ntid.x;
	mov.u32 	%r3, %ctaid.x;
	mul.lo.s32 	%r4, %r2, %r3;
	add.s32 	%r5, %r4, %r1;
	setp.ge.u32 	%p1, %r5, %r13;
	shl.b32 	%r14, %r1, 2;
	mov.u32 	%r15, _ZZ11scanKernelXPiS_S_iE2in;
	add.s32 	%r6, %r15, %r14;
	@%p1 bra 	$L__BB0_2;
	cvta.to.global.u64 	%rd4, %rd3;
	mul.wide.u32 	%rd5, %r5, 4;
	add.s64 	%rd6, %rd4, %rd5;
	ld.global.u32 	%r17, [%rd6];
	st.shared.u32 	[%r6], %r17;
	bra.uni 	$L__BB0_3;
$L__BB0_2:
	mov.b32 	%r16, 0;
	st.shared.u32 	[%r6], %r16;
$L__BB0_3:
	bar.sync 	0;
	add.s32 	%r18, %r4, 1;
	setp.ge.u32 	%p2, %r18, %r13;
	setp.lt.u32 	%p3, %r2, 2;
	or.pred  	%p4, %p2, %p3;
	@%p4 bra 	$L__BB0_10;
	mov.b32 	%r31, 0;
	mov.b32 	%r29, 1;
$L__BB0_5:
	setp.lt.u32 	%p5, %r1, %r29;
	@%p5 bra 	$L__BB0_7;
	ld.shared.u32 	%r21, [%r6];
	sub.s32 	%r22, %r1, %r29;
	shl.b32 	%r23, %r22, 2;
	add.s32 	%r25, %r15, %r23;
	ld.shared.u32 	%r26, [%r25];
	add.s32 	%r31, %r26, %r21;
$L__BB0_7:
	setp.lt.u32 	%p6, %r1, %r29;
	bar.sync 	0;
	@%p6 bra 	$L__BB0_9;
	st.shared.u32 	[%r6], %r31;
$L__BB0_9:
	bar.sync 	0;
	shl.b32 	%r29, %r29, 1;
	add.s32 	%r27, %r29, %r4;
	setp.lt.u32 	%p7, %r27, %r13;
	setp.lt.u32 	%p8, %r29, %r2;
	and.pred  	%p9, %p7, %p8;
	@%p9 bra 	$L__BB0_5;
$L__BB0_10:
	setp.ge.u32 	%p10, %r5, %r13;
	@%p10 bra 	$L__BB0_13;
	ld.shared.u32 	%r12, [%r6];
	cvta.to.global.u64 	%rd7, %rd1;
	mul.wide.u32 	%rd8, %r5, 4;
	add.s64 	%rd9, %rd7, %rd8;
	st.global.u32 	[%rd9], %r12;
	add.s32 	%r28, %r2, -1;
	setp.ne.s32 	%p11, %r1, %r28;
	@%p11 bra 	$L__BB0_13;
	cvta.to.global.u64 	%rd10, %rd2;
	mul.wide.u32 	%rd11, %r3, 4;
	add.s64 	%rd12, %rd10, %rd11;
	st.global.u32 	[%rd12], %r12;
$L__BB0_13:
	ret;

}
	// .globl	_Z11scanKernelSPii
.visible .entry _Z11scanKernelSPii(
	.param .u64 .ptr .align 1 _Z11scanKernelSPii_param_0,
	.param .u32 _Z11scanKernelSPii_param_1
)
{
	.reg .pred 	%p<7>;
	.reg .b32 	%r<28>;
	.reg .b64 	%rd<7>;
	// demoted variable
	.shared .align 4 .b8 _ZZ11scanKernelSPiiE2in[2048];
	ld.param.u64 	%rd2, [_Z11scanKernelSPii_param_0];
	ld.param.u32 	%r9, [_Z11scanKernelSPii_param_1];
	cvta.to.global.u64 	%rd1, %rd2;
	mov.u32 	%r1, %tid.x;
	mov.u32 	%r10, %ntid.x;
	mov.u32 	%r11, %ctaid.x;
	mad.lo.s32 	%r2, %r10, %r11, %r1;
	setp.ge.u32 	%p1, %r2, %r9;
	shl.b32 	%r12, %r1, 2;
	mov.u32 	%r13, _ZZ11scanKernelSPiiE2in;
	add.s32 	%r3, %r13, %r12;
	@%p1 bra 	$L__BB1_2;
	mul.wide.u32 	%rd3, %r2, 4;
	add.s64 	%rd4, %rd1, %rd3;
	ld.global.u32 	%r15, [%rd4];
	st.shared.u32 	[%r3], %r15;
	bra.uni 	$L__BB1_3;
$L__BB1_2:
	mov.b32 	%r14, 0;
	st.shared.u32 	[%r3], %r14;
$L__BB1_3:
	bar.sync 	0;
	setp.lt.s32 	%p2, %r9, 2;
	@%p2 bra 	$L__BB1_10;
	mov.b32 	%r27, 0;
	mov.b32 	%r25, 1;
$L__BB1_5:
	setp.lt.u32 	%p3, %r1, %r25;
	@%p3 bra 	$L__BB1_7;
	ld.shared.u32 	%r18, [%r3];
	sub.s32 	%r19, %r1, %r25;
	shl.b32 	%r20, %r19, 2;
	add.s32 	%r22, %r13, %r20;
	ld.shared.u32 	%r23, [%r22];
	add.s32 	%r27, %r23, %r18;
$L__BB1_7:
	setp.lt.u32 	%p4, %r1, %r25;
	bar.sync 	0;
	@%p4 bra 	$L__BB1_9;
	st.shared.u32 	[%r3], %r27;
$L__BB1_9:
	bar.sync 	0;
	shl.b32 	%r25, %r25, 1;
	setp.lt.s32 	%p5, %r25, %r9;
	@%p5 bra 	$L__BB1_5;
$L__BB1_10:
	setp.ge.u32 	%p6, %r1, %r9;
	@%p6 bra 	$L__BB1_12;
	ld.shared.u32 	%r24, [%r3];
	mul.wide.u32 	%rd5, %r1, 4;
	add.s64 	%rd6, %rd1, %rd5;
	st.global.u32 	[%rd6], %r24;
$L__BB1_12:
	ret;

}
	// .globl	_Z13updateYKernelPiS_i
.visible .entry _Z13updateYKernelPiS_i(
	.param .u64 .ptr .align 1 _Z13updateYKernelPiS_i_param_0,
	.param .u64 .ptr .align 1 _Z13updateYKernelPiS_i_param_1,
	.param .u32 _Z13updateYKernelPiS_i_param_2
)
{
	.reg .pred 	%p<3>;
	.reg .b32 	%r<10>;
	.reg .b64 	%rd<9>;

	ld.param.u64 	%rd1, [_Z13updateYKernelPiS_i_param_0];
	ld.param.u64 	%rd2, [_Z13updateYKernelPiS_i_param_1];
	ld.param.u32 	%r3, [_Z13updateYKernelPiS_i_param_2];
	mov.u32 	%r1, %ctaid.x;
	setp.eq.s32 	%p1, %r1, 0;
	@%p1 bra 	$L__BB2_3;
	mov.u32 	%r4, %tid.x;
	mov.u32 	%r5, %ntid.x;
	mad.lo.s32 	%r2, %r5, %r1, %r4;
	setp.ge.u32 	%p2, %r2, %r3;
	@%p2 bra 	$L__BB2_3;
	add.s32 	%r6, %r1, -1;
	cvta.to.global.u64 	%rd3, %rd2;
	mul.wide.u32 	%rd4, %r6, 4;
	add.s64 	%rd5, %rd3, %rd4;
	ld.global.u32 	%r7, [%rd5];
	cvta.to.global.u64 	%rd6, %rd1;
	mul.wide.u32 	%rd7, %r2, 4;
	add.s64 	%rd8, %rd6, %rd7;
	ld.global.u32 	%r8, [%rd8];
	add.s32 	%r9, %r8, %r7;
	st.global.u32 	[%rd8], %r9;
$L__BB2_3:
	ret;

}
	// .globl	_Z15countOffspringsPiS_iS_S_iS_i
.visible .entry _Z15countOffspringsPiS_iS_S_iS_i(
	.param .u64 .ptr .align 1 _Z15countOffspringsPiS_iS_S_iS_i_param_0,
	.param .u64 .ptr .align 1 _Z15countOffspringsPiS_iS_S_iS_i_param_1,
	.param .u32 _Z15countOffspringsPiS_iS_S_iS_i_param_2,
	.param .u64 .ptr .align 1 _Z15countOffspringsPiS_iS_S_iS_i_param_3,
	.param .u64 .ptr .align 1 _Z15countOffspringsPiS_iS_S_iS_i_param_4,
	.param .u32 _Z15countOffspringsPiS_iS_S_iS_i_param_5,
	.param .u64 .ptr .align 1 _Z15countOffspringsPiS_iS_S_iS_i_param_6,
	.param .u32 _Z15countOffspringsPiS_iS_S_iS_i_param_7
)
{
	.reg .pred 	%p<11>;
	.reg .b32 	%r<52>;
	.reg .b64 	%rd<24>;

	ld.param.u64 	%rd6, [_Z15countOffspringsPiS_iS_S_iS_i_param_0];
	ld.param.u64 	%rd7, [_Z15countOffspringsPiS_iS_S_iS_i_param_1];
	ld.param.u32 	%r25, [_Z15countOffspringsPiS_iS_S_iS_i_param_2];
	ld.param.u64 	%rd8, [_Z15countOffspringsPiS_iS_S_iS_i_param_3];
	ld.param.u64 	%rd9, [_Z15countOffspringsPiS_iS_S_iS_i_param_4];
	ld.param.u64 	%rd10, [_Z15countOffspringsPiS_iS_S_iS_i_param_6];
	ld.param.u32 	%r26, [_Z15countOffspringsPiS_iS_S_iS_i_param_7];
	mov.u32 	%r27, %tid.x;
	mov.u32 	%r1, %ntid.x;
	mov.u32 	%r28, %ctaid.x;
	mad.lo.s32 	%r43, %r1, %r28, %r27;
	setp.ge.s32 	%p1, %r43, %r25;
	@%p1 bra 	$L__BB3_10;
	cvta.to.global.u64 	%rd1, %rd8;
	cvta.to.global.u64 	%rd2, %rd9;
	mov.u32 	%r29, %nctaid.x;
	mul.lo.s32 	%r3, %r1, %r29;
	cvta.to.global.u64 	%rd3, %rd6;
	cvta.to.global.u64 	%rd4, %rd7;
	cvta.to.global.u64 	%rd5, %rd10;
$L__BB3_2:
	mul.wide.s32 	%rd11, %r43, 4;
	add.s64 	%rd12, %rd3, %rd11;
	ld.global.u32 	%r31, [%rd12];
	add.s64 	%rd13, %rd4, %rd11;
	ld.global.u32 	%r32, [%rd13];
	mul.wide.s32 	%rd14, %r31, 4;
	add.s64 	%rd15, %rd2, %rd14;
	ld.global.u32 	%r49, [%rd15];
	mul.wide.s32 	%rd16, %r32, 4;
	add.s64 	%rd17, %rd2, %rd16;
	ld.global.u32 	%r50, [%rd17];
	ld.global.u32 	%r7, [%rd15+4];
	setp.eq.s32 	%p2, %r49, %r7;
	ld.global.u32 	%r8, [%rd17+4];
	mov.b32 	%r51, 0;
	@%p2 bra 	$L__BB3_9;
	mov.b32 	%r51, 0;
	mov.u32 	%r45, %r50;
	mov.u32 	%r46, %r49;
$L__BB3_4:
	setp.eq.s32 	%p3, %r45, %r8;
	mov.u32 	%r49, %r46;
	mov.u32 	%r50, %r8;
	@%p3 bra 	$L__BB3_9;
	mul.wide.s32 	%rd18, %r46, 4;
	add.s64 	%rd19, %rd1, %rd18;
	ld.global.u32 	%r12, [%rd19];
	mul.wide.s32 	%rd20, %r45, 4;
	add.s64 	%rd21, %rd1, %rd20;
	ld.global.u32 	%r13, [%rd21];
	setp.ne.s32 	%p4, %r12, %r13;
	@%p4 bra 	$L__BB3_7;
	add.s32 	%r46, %r46, 1;
	add.s32 	%r45, %r45, 1;
	bra.uni 	$L__BB3_8;
$L__BB3_7:
	setp.ge.s32 	%p5, %r12, %r13;
	setp.lt.s32 	%p6, %r12, %r13;
	selp.u32 	%r34, 1, 0, %p6;
	add.s32 	%r46, %r46, %r34;
	selp.u32 	%r35, 1, 0, %p5;
	add.s32 	%r45, %r45, %r35;
$L__BB3_8:
	add.s32 	%r51, %r51, 1;
	setp.ne.s32 	%p7, %r46, %r7;
	mov.u32 	%r49, %r7;
	mov.u32 	%r50, %r45;
	@%p7 bra 	$L__BB3_4;
$L__BB3_9:
	setp.eq.s32 	%p8, %r49, %r7;
	add.s32 	%r36, %r51, %r7;
	sub.s32 	%r37, %r36, %r49;
	selp.b32 	%r38, %r51, %r37, %p8;
	setp.eq.s32 	%p9, %r50, %r8;
	add.s32 	%r39, %r38, %r8;
	sub.s32 	%r40, %r39, %r50;
	selp.b32 	%r41, %r38, %r40, %p9;
	add.s32 	%r42, %r43, %r26;
	mul.wide.s32 	%rd22, %r42, 4;
	add.s64 	%rd23, %rd5, %rd22;
	st.global.u32 	[%rd23], %r41;
	add.s32 	%r43, %r43, %r3;
	setp.lt.s32 	%p10, %r43, %r25;
	@%p10 bra 	$L__BB3_2;
$L__BB3_10:
	ret;

}
	// .globl	_Z20countOffspringsNodesPiS_iS_S_iS_i
.visible .entry _Z20countOffspringsNodesPiS_iS_S_iS_i(
	.param .u64 .ptr .align 1 _Z20countOffspringsNodesPiS_iS_S_iS_i_param_0,
	.param .u64 .ptr .align 1 _Z20countOffspringsNodesPiS_iS_S_iS_i_param_1,
	.param .u32 _Z20countOffspringsNodesPiS_iS_S_iS_i_param_2,
	.param .u64 .ptr .align 1 _Z20countOffspringsNodesPiS_iS_S_iS_i_param_3,
	.param .u64 .ptr .align 1 _Z20countOffspringsNodesPiS_iS_S_iS_i_param_4,
	.param .u32 _Z20countOffspringsNodesPiS_iS_S_iS_i_param_5,
	.param .u64 .ptr .align 1 _Z20countOffspringsNodesPiS_iS_S_iS_i_param_6,
	.param .u32 _Z20countOffspringsNodesPiS_iS_S_iS_i_param_7
)
{
	.reg .pred 	%p<11>;
	.reg .b32 	%r<52>;
	.reg .b64 	%rd<24>;

	ld.param.u64 	%rd6, [_Z20countOffspringsNodesPiS_iS_S_iS_i_param_0];
	ld.param.u64 	%rd7, [_Z20countOffspringsNodesPiS_iS_S_iS_i_param_1];
	ld.param.u32 	%r25, [_Z20countOffspringsNodesPiS_iS_S_iS_i_param_2];
	ld.param.u64 	%rd8, [_Z20countOffspringsNodesPiS_iS_S_iS_i_param_3];
	ld.param.u64 	%rd9, [_Z20countOffspringsNodesPiS_iS_S_iS_i_param_4];
	ld.param.u64 	%rd10, [_Z20countOffspringsNodesPiS_iS_S_iS_i_param_6];
	ld.param.u32 	%r26, [_Z20countOffspringsNodesPiS_iS_S_iS_i_param_7];
	mov.u32 	%r27, %tid.x;
	mov.u32 	%r1, %ntid.x;
	mov.u32 	%r28, %ctaid.x;
	mad.lo.s32 	%r43, %r1, %r28, %r27;
	setp.ge.s32 	%p1, %r43, %r25;
	@%p1 bra 	$L__BB4_10;
	cvta.to.global.u64 	%rd1, %rd8;
	cvta.to.global.u64 	%rd2, %rd9;
	mov.u32 	%r29, %nctaid.x;
	mul.lo.s32 	%r3, %r1, %r29;
	cvta.to.global.u64 	%rd3, %rd6;
	cvta.to.global.u64 	%rd4, %rd7;
	cvta.to.global.u64 	%rd5, %rd10;
$L__BB4_2:
	mul.wide.s32 	%rd11, %r43, 4;
	add.s64 	%rd12, %rd3, %rd11;
	ld.global.u32 	%r31, [%rd12];
	add.s64 	%rd13, %rd4, %rd11;
	ld.global.u32 	%r32, [%rd13];
	mul.wide.s32 	%rd14, %r31, 4;
	add.s64 	%rd15, %rd2, %rd14;
	ld.global.u32 	%r49, [%rd15];
	mul.wide.s32 	%rd16, %r32, 4;
	add.s64 	%rd17, %rd2, %rd16;
	ld.global.u32 	%r50, [%rd17];
	ld.global.u32 	%r7, [%rd15+4];
	setp.eq.s32 	%p2, %r49, %r7;
	ld.global.u32 	%r8, [%rd17+4];
	mov.b32 	%r51, 0;
	@%p2 bra 	$L__BB4_9;
	mov.b32 	%r51, 0;
	mov.u32 	%r45, %r50;
	mov.u32 	%r46, %r49;
$L__BB4_4:
	setp.eq.s32 	%p3, %r45, %r8;
	mov.u32 	%r49, %r46;
	mov.u32 	%r50, %r8;
	@%p3 bra 	$L__BB4_9;
	mul.wide.s32 	%rd18, %r46, 4;
	add.s64 	%rd19, %rd1, %rd18;
	ld.global.u32 	%r12, [%rd19];
	mul.wide.s32 	%rd20, %r45, 4;
	add.s64 	%rd21, %rd1, %rd20;
	ld.global.u32 	%r13, [%rd21];
	setp.ne.s32 	%p4, %r12, %r13;
	@%p4 bra 	$L__BB4_7;
	add.s32 	%r46, %r46, 1;
	add.s32 	%r45, %r45, 1;
	bra.uni 	$L__BB4_8;
$L__BB4_7:
	setp.ge.s32 	%p5, %r12, %r13;
	setp.lt.s32 	%p6, %r12, %r13;
	selp.u32 	%r34, 1, 0, %p6;
	add.s32 	%r46, %r46, %r34;
	selp.u32 	%r35, 1, 0, %p5;
	add.s32 	%r45, %r45, %r35;
$L__BB4_8:
	add.s32 	%r51, %r51, 1;
	setp.ne.s32 	%p7, %r46, %r7;
	mov.u32 	%r49, %r7;
	mov.u32 	%r50, %r45;
	@%p7 bra 	$L__BB4_4;
$L__BB4_9:
	setp.eq.s32 	%p8, %r49, %r7;
	add.s32 	%r36, %r51, %r7;
	sub.s32 	%r37, %r36, %r49;
	selp.b32 	%r38, %r51, %r37, %p8;
	setp.eq.s32 	%p9, %r50, %r8;
	add.s32 	%r39, %r38, %r8;
	sub.s32 	%r40, %r39, %r50;
	selp.b32 	%r41, %r38, %r40, %p9;
	add.s32 	%r42, %r43, %r26;
	mul.wide.s32 	%rd22, %r42, 4;
	add.s64 	%rd23, %rd5, %rd22;
	st.global.u32 	[%rd23], %r41;
	add.s32 	%r43, %r43, %r3;
	setp.lt.s32 	%p10, %r43, %r25;
	@%p10 bra 	$L__BB4_2;
$L__BB4_10:
	ret;

}
	// .globl	_Z14countSurvivorsPiS_S_S_iS_
.visible .entry _Z14countSurvivorsPiS_S_S_iS_(
	.param .u64 .ptr .align 1 _Z14countSurvivorsPiS_S_S_iS__param_0,
	.param .u64 .ptr .align 1 _Z14countSurvivorsPiS_S_S_iS__param_1,
	.param .u64 .ptr .align 1 _Z14countSurvivorsPiS_S_S_iS__param_2,
	.param .u64 .ptr .align 1 _Z14countSurvivorsPiS_S_S_iS__param_3,
	.param .u32 _Z14countSurvivorsPiS_S_S_iS__param_4,
	.param .u64 .ptr .align 1 _Z14countSurvivorsPiS_S_S_iS__param_5
)
{
	.reg .pred 	%p<3>;
	.reg .b32 	%r<18>;
	.reg .b64 	%rd<18>;

	ld.param.u64 	%rd6, [_Z14countSurvivorsPiS_S_S_iS__param_0];
	ld.param.u64 	%rd7, [_Z14countSurvivorsPiS_S_S_iS__param_1];
	ld.param.u64 	%rd8, [_Z14countSurvivorsPiS_S_S_iS__param_2];
	ld.param.u64 	%rd9, [_Z14countSurvivorsPiS_S_S_iS__param_3];
	ld.param.u32 	%r6, [_Z14countSurvivorsPiS_S_S_iS__param_4];
	ld.param.u64 	%rd10, [_Z14countSurvivorsPiS_S_S_iS__param_5];
	mov.u32 	%r7, %tid.x;
	mov.u32 	%r1, %ntid.x;
	mov.u32 	%r8, %ctaid.x;
	mad.lo.s32 	%r17, %r1, %r8, %r7;
	setp.ge.s32 	%p1, %r17, %r6;
	@%p1 bra 	$L__BB5_3;
	mov.u32 	%r9, %nctaid.x;
	mul.lo.s32 	%r3, %r1, %r9;
	cvta.to.global.u64 	%rd1, %rd10;
	cvta.to.global.u64 	%rd2, %rd7;
	cvta.to.global.u64 	%rd3, %rd9;
	cvta.to.global.u64 	%rd4, %rd6;
	cvta.to.global.u64 	%rd5, %rd8;
$L__BB5_2:
	mul.wide.s32 	%rd11, %r17, 4;
	add.s64 	%rd12, %rd1, %rd11;
	ld.global.u32 	%r10, [%rd12];
	mul.wide.s32 	%rd13, %r10, 4;
	add.s64 	%rd14, %rd2, %rd13;
	ld.global.u32 	%r11, [%rd14+4];
	ld.global.u32 	%r12, [%rd14];
	sub.s32 	%r13, %r11, %r12;
	add.s64 	%rd15, %rd3, %rd11;
	st.global.u32 	[%rd15+4], %r13;
	add.s64 	%rd16, %rd4, %rd13;
	ld.global.u32 	%r14, [%rd16+4];
	ld.global.u32 	%r15, [%rd16];
	sub.s32 	%r16, %r14, %r15;
	add.s64 	%rd17, %rd5, %rd11;
	st.global.u32 	[%rd17+4], %r16;
	add.s32 	%r17, %r17, %r3;
	setp.lt.s32 	%p2, %r17, %r6;
	@%p2 bra 	$L__BB5_2;
$L__BB5_3:
	ret;

}
	// .globl	_Z13copySurvivorsPiS_S_S_S_iS_S_PfPbS_S_S_S_S0_S1_S_S_
.visible .entry _Z13copySurvivorsPiS_S_S_S_iS_S_PfPbS_S_S_S_S0_S1_S_S_(
	.param .u64 .ptr .align 1 _Z13copySurvivorsPiS_S_S_S_iS_S_PfPbS_S_S_S_S0_S1_S_S__param_0,
	.param .u64 .ptr .align 1 _Z13copySurvivorsPiS_S_S_S_iS_S_PfPbS_S_S_S_S0_S1_S_S__param_1,
	.param .u64 .ptr .align 1 _Z13copySurvivorsPiS_S_S_S_iS_S_PfPbS_S_S_S_S0_S1_S_S__param_2,
	.param .u64 .ptr .align 1 _Z13copySurvivorsPiS_S_S_S_iS_S_PfPbS_S_S_S_S0_S1_S_S__param_3,
	.param .u64 .ptr .align 1 _Z13copySurvivorsPiS_S_S_S_iS_S_PfPbS_S_S_S_S0_S1_S_S__param_4,
	.param .u32 _Z13copySurvivorsPiS_S_S_S_iS_S_PfPbS_S_S_S_S0_S1_S_S__param_5,
	.param .u64 .ptr .align 1 _Z13copySurvivorsPiS_S_S_S_iS_S_PfPbS_S_S_S_S0_S1_S_S__param_6,
	.param .u64 .ptr .align 1 _Z13copySurvivorsPiS_S_S_S_iS_S_PfPbS_S_S_S_S0_S1_S_S__param_7,
	.param .u64 .ptr .align 1 _Z13copySurvivorsPiS_S_S_S_iS_S_PfPbS_S_S_S_S0_S1_S_S__param_8,
	.param .u64 .ptr .align 1 _Z13copySurvivorsPiS_S_S_S_iS_S_PfPbS_S_S_S_S0_S1_S_S__param_9,
	.param .u64 .ptr .align 1 _Z13copySurvivorsPiS_S_S_S_iS_S_PfPbS_S_S_S_S0_S1_S_S__param_10,
	.param .u64 .ptr .align 1 _Z13copySurvivorsPiS_S_S_S_iS_S_PfPbS_S_S_S_S0_S1_S_S__param_11,
	.param .u64 .ptr .align 1 _Z13copySurvivorsPiS_S_S_S_iS_S_PfPbS_S_S_S_S0_S1_S_S__param_12,
	.param .u64 .ptr .align 1 _Z13copySurvivorsPiS_S_S_S_iS_S_PfPbS_S_S_S_S0_S1_S_S__param_13,
	.param .u64 .ptr .align 1 _Z13copySurvivorsPiS_S_S_S_iS_S_PfPbS_S_S_S_S0_S1_S_S__param_14,
	.param .u64 .ptr .align 1 _Z13copySurvivorsPiS_S_S_S_iS_S_PfPbS_S_S_S_S0_S1_S_S__param_15,
	.param .u64 .ptr .align 1 _Z13copySurvivorsPiS_S_S_S_iS_S_PfPbS_S_S_S_S0_S1_S_S__param_16,
	.param .u64 .ptr .align 1 _Z13copySurvivorsPiS_S_S_S_iS_S_PfPbS_S_S_S_S0_S1_S_S__param_17
)
{
	.reg .pred 	%p<7>;
	.reg .b16 	%rs<2>;
	.reg .b32 	%r<65>;
	.reg .b32 	%f<2>;
	.reg .b64 	%rd<80>;

	ld.param.u64 	%rd22, [_Z13copySurvivorsPiS_S_S_S_iS_S_PfPbS_S_S_S_S0_S1_S_S__param_1];
	ld.param.u64 	%rd24, [_Z13copySurvivorsPiS_S_S_S_iS_S_PfPbS_S_S_S_S0_S1_S_S__param_3];
	ld.param.u64 	%rd25, [_Z13copySurvivorsPiS_S_S_S_iS_S_PfPbS_S_S_S_S0_S1_S_S__param_4];
	ld.param.u32 	%r16, [_Z13copySurvivorsPiS_S_S_S_iS_S_PfPbS_S_S_S_S0_S1_S_S__param_5];
	ld.param.u64 	%rd27, [_Z13copySurvivorsPiS_S_S_S_iS_S_PfPbS_S_S_S_S0_S1_S_S__param_7];
	ld.param.u64 	%rd28, [_Z13copySurvivorsPiS_S_S_S_iS_S_PfPbS_S_S_S_S0_S1_S_S__param_8];
	ld.param.u64 	%rd29, [_Z13copySurvivorsPiS_S_S_S_iS_S_PfPbS_S_S_S_S0_S1_S_S__param_9];
	ld.param.u64 	%rd30, [_Z13copySurvivorsPiS_S_S_S_iS_S_PfPbS_S_S_S_S0_S1_S_S__param_10];
	ld.param.u64 	%rd31, [_Z13copySurvivorsPiS_S_S_S_iS_S_PfPbS_S_S_S_S0_S1_S_S__param_11];
	ld.param.u64 	%rd32, [_Z13copySurvivorsPiS_S_S_S_iS_S_PfPbS_S_S_S_S0_S1_S_S__param_12];
	ld.param.u64 	%rd33, [_Z13copySurvivorsPiS_S_S_S_iS_S_PfPbS_S_S_S_S0_S1_S_S__param_13];
	ld.param.u64 	%rd35, [_Z13copySurvivorsPiS_S_S_S_iS_S_PfPbS_S_S_S_S0_S1_S_S__param_15];
	ld.param.u64 	%rd36, [_Z13copySurvivorsPiS_S_S_S_iS_S_PfPbS_S_S_S_S0_S1_S_S__param_16];
	ld.param.u64 	%rd37, [_Z13copySurvivorsPiS_S_S_S_iS_S_PfPbS_S_S_S_S0_S1_S_S__param_17];
	mov.u32 	%r17, %tid.x;
	mov.u32 	%r1, %ntid.x;
	mov.u32 	%r18, %ctaid.x;
	mad.lo.s32 	%r60, %r1, %r18, %r17;
	setp.ge.s32 	%p1, %r60, %r16;
	@%p1 bra 	$L__BB6_9;
	ld.param.u64 	%rd79, [_Z13copySurvivorsPiS_S_S_S_iS_S_PfPbS_S_S_S_S0_S1_S_S__param_14];
	ld.param.u64 	%rd78, [_Z13copySurvivorsPiS_S_S_S_iS_S_PfPbS_S_S_S_S0_S1_S_S__param_6];
	ld.param.u64 	%rd77, [_Z13copySurvivorsPiS_S_S_S_iS_S_PfPbS_S_S_S_S0_S1_S_S__param_2];
	ld.param.u64 	%rd76, [_Z13copySurvivorsPiS_S_S_S_iS_S_PfPbS_S_S_S_S0_S1_S_S__param_0];
	cvta.to.global.u64 	%rd1, %rd22;
	mov.u32 	%r19, %nctaid.x;
	mul.lo.s32 	%r3, %r1, %r19;
	cvta.to.global.u64 	%rd2, %rd25;
	cvta.to.global.u64 	%rd3, %rd24;
	cvta.to.global.u64 	%rd4, %rd76;
	cvta.to.global.u64 	%rd5, %rd77;
	cvta.to.global.u64 	%rd6, %rd37;
	cvta.to.global.u64 	%rd7, %rd31;
	cvta.to.global.u64 	%rd8, %rd32;
	cvta.to.global.u64 	%rd9, %rd78;
	cvta.to.global.u64 	%rd10, %rd33;
	cvta.to.global.u64 	%rd11, %rd27;
	cvta.to.global.u64 	%rd12, %rd35;
	cvta.to.global.u64 	%rd13, %rd29;
	cvta.to.global.u64 	%rd14, %rd36;
	cvta.to.global.u64 	%rd15, %rd30;
	cvta.to.global.u64 	%rd16, %rd79;
	cvta.to.global.u64 	%rd17, %rd28;
$L__BB6_2:
	mul.wide.s32 	%rd38, %r60, 4;
	add.s64 	%rd18, %rd2, %rd38;
	ld.global.u32 	%r20, [%rd18+4];
	ld.global.u32 	%r61, [%rd18];
	setp.le.s32 	%p2, %r20, %r61;
	add.s64 	%rd19, %rd4, %rd38;
	@%p2 bra 	$L__BB6_5;
	mov.b32 	%r62, 0;
$L__BB6_4:
	ld.global.u32 	%r22, [%rd19];
	mul.wide.s32 	%rd39, %r22, 4;
	add.s64 	%rd40, %rd1, %rd39;
	ld.global.u32 	%r23, [%rd40];
	add.s32 	%r24, %r23, %r62;
	mul.wide.s32 	%rd41, %r24, 4;
	add.s64 	%rd42, %rd8, %rd41;
	ld.global.u32 	%r25, [%rd42];
	add.s32 	%r26, %r61, %r62;
	mul.wide.s32 	%rd43, %r26, 4;
	add.s64 	%rd44, %rd9, %rd43;
	st.global.u32 	[%rd44], %r25;
	ld.global.u32 	%r27, [%rd19];
	mul.wide.s32 	%rd45, %r27, 4;
	add.s64 	%rd46, %rd1, %rd45;
	ld.global.u32 	%r28, [%rd46];
	add.s32 	%r29, %r28, %r62;
	mul.wide.s32 	%rd47, %r29, 4;
	add.s64 	%rd48, %rd10, %rd47;
	ld.global.u32 	%r30, [%rd48];
	ld.global.u32 	%r31, [%rd18];
	add.s32 	%r32, %r31, %r62;
	mul.wide.s32 	%rd49, %r32, 4;
	add.s64 	%rd50, %rd11, %rd49;
	st.global.u32 	[%rd50], %r30;
	ld.global.u32 	%r33, [%rd19];
	mul.wide.s32 	%rd51, %r33, 4;
	add.s64 	%rd52, %rd1, %rd51;
	ld.global.u32 	%r34, [%rd52];
	add.s32 	%r35, %r34, %r62;
	cvt.s64.s32 	%rd53, %r35;
	add.s64 	%rd54, %rd12, %rd53;
	ld.global.u8 	%rs1, [%rd54];
	ld.global.u32 	%r36, [%rd18];
	add.s32 	%r37, %r36, %r62;
	cvt.s64.s32 	%rd55, %r37;
	add.s64 	%rd56, %rd13, %rd55;
	st.global.u8 	[%rd56], %rs1;
	ld.global.u32 	%r38, [%rd19];
	mul.wide.s32 	%rd57, %r38, 4;
	add.s64 	%rd58, %rd1, %rd57;
	ld.global.u32 	%r39, [%rd58];
	add.s32 	%r40, %r39, %r62;
	mul.wide.s32 	%rd59, %r40, 4;
	add.s64 	%rd60, %rd14, %rd59;
	ld.global.u32 	%r41, [%rd60];
	ld.global.u32 	%r42, [%rd18];
	add.s32 	%r43, %r42, %r62;
	mul.wide.s32 	%rd61, %r43, 4;
	add.s64 	%rd62, %rd15, %rd61;
	st.global.u32 	[%rd62], %r41;
	ld.global.u32 	%r44, [%rd19];
	mul.wide.s32 	%rd63, %r44, 4;
	add.s64 	%rd64, %rd1, %rd63;
	ld.global.u32 	%r45, [%rd64];
	add.s32 	%r46, %r45, %r62;
	mul.wide.s32 	%rd65, %r46, 4;
	add.s64 	%rd66, %rd16, %rd65;
	ld.global.f32 	%f1, [%rd66];
	ld.global.u32 	%r47, [%rd18];
	add.s32 	%r48, %r47, %r62;
	mul.wide.s32 	%rd67, %r48, 4;
	add.s64 	%rd68, %rd17, %rd67;
	st.global.f32 	[%rd68], %f1;
	add.s32 	%r62, %r62, 1;
	ld.global.u32 	%r49, [%rd18+4];
	ld.global.u32 	%r61, [%rd18];
	sub.s32 	%r50, %r49, %r61;
	setp.lt.s32 	%p3, %r62, %r50;
	@%p3 bra 	$L__BB6_4;
$L__BB6_5:
	mul.wide.s32 	%rd69, %r60, 4;
	add.s64 	%rd20, %rd3, %rd69;
	ld.global.u32 	%r51, [%rd20+4];
	ld.global.u32 	%r63, [%rd20];
	setp.le.s32 	%p4, %r51, %r63;
	@%p4 bra 	$L__BB6_8;
	mov.b32 	%r64, 0;
$L__BB6_7:
	ld.global.u32 	%r53, [%rd19];
	mul.wide.s32 	%rd70, %r53, 4;
	add.s64 	%rd71, %rd5, %rd70;
	ld.global.u32 	%r54, [%rd71];
	add.s32 	%r55, %r54, %r64;
	mul.wide.s32 	%rd72, %r55, 4;
	add.s64 	%rd73, %rd6, %rd72;
	ld.global.u32 	%r56, [%rd73];
	add.s32 	%r57, %r63, %r64;
	mul.wide.s32 	%rd74, %r57, 4;
	add.s64 	%rd75, %rd7, %rd74;
	st.global.u32 	[%rd75], %r56;
	add.s32 	%r64, %r64, 1;
	ld.global.u32 	%r58, [%rd20+4];
	ld.global.u32 	%r63, [%rd20];
	sub.s32 	%r59, %r58, %r63;
	setp.lt.s32 	%p5, %r64, %r59;
	@%p5 bra 	$L__BB6_7;
$L__BB6_8:
	add.s32 	%r60, %r60, %r3;
	setp.lt.s32 	%p6, %r60, %r16;
	@%p6 bra 	$L__BB6_2;
$L__BB6_9:
	ret;

}
	// .globl	_Z9crossoverPiS_S_S_iS_S_PfPbS_S_S_iS_S_S0_S1_S_S_S_S_S_
.visible .entry _Z9crossoverPiS_S_S_iS_S_PfPbS_S_S_iS_S_S0_S1_S_S_S_S_S_(
	.param .u64 .ptr .align 1 _Z9crossoverPiS_S_S_iS_S_PfPbS_S_S_iS_S_S0_S1_S_S_S_S_S__param_0,
	.param .u64 .ptr .align 1 _Z9crossoverPiS_S_S_iS_S_PfPbS_S_S_iS_S_S0_S1_S_S_S_S_S__param_1,
	.param .u64 .ptr .align 1 _Z9crossoverPiS_S_S_iS_S_PfPbS_S_S_iS_S_S0_S1_S_S_S_S_S__param_2,
	.param .u64 .ptr .align 1 _Z9crossoverPiS_S_S_iS_S_PfPbS_S_S_iS_S_S0_S1_S_S_S_S_S__param_3,
	.param .u32 _Z9crossoverPiS_S_S_iS_S_PfPbS_S_S_iS_S_S0_S1_S_S_S_S_S__param_4,
	.param .u64 .ptr .align 1 _Z9crossoverPiS_S_S_iS_S_PfPbS_S_S_iS_S_S0_S1_S_S_S_S_S__param_5,
	.param .u64 .ptr .align 1 _Z9crossoverPiS_S_S_iS_S_PfPbS_S_S_iS_S_S0_S1_S_S_S_S_S__param_6,
	.param .u64 .ptr .align 1 _Z9crossoverPiS_S_S_iS_S_PfPbS_S_S_iS_S_S0_S1_S_S_S_S_S__param_7,
	.param .u64 .ptr .align 1 _Z9crossoverPiS_S_S_iS_S_PfPbS_S_S_iS_S_S0_S1_S_S_S_S_S__param_8,
	.param .u64 .ptr .align 1 _Z9crossoverPiS_S_S_iS_S_PfPbS_S_S_iS_S_S0_S1_S_S_S_S_S__param_9,
	.param .u64 .ptr .align 1 _Z9crossoverPiS_S_S_iS_S_PfPbS_S_S_iS_S_S0_S1_S_S_S_S_S__param_10,
	.param .u64 .ptr .align 1 _Z9crossoverPiS_S_S_iS_S_PfPbS_S_S_iS_S_S0_S1_S_S_S_S_S__param_11,
	.param .u32 _Z9crossoverPiS_S_S_iS_S_PfPbS_S_S_iS_S_S0_S1_S_S_S_S_S__param_12,
	.param .u64 .ptr .align 1 _Z9crossoverPiS_S_S_iS_S_PfPbS_S_S_iS_S_S0_S1_S_S_S_S_S__param_13,
	.param .u64 .ptr .align 1 _Z9crossoverPiS_S_S_iS_S_PfPbS_S_S_iS_S_S0_S1_S_S_S_S_S__param_14,
	.param .u64 .ptr .align 1 _Z9crossoverPiS_S_S_iS_S_PfPbS_S_S_iS_S_S0_S1_S_S_S_S_S__param_15,
	.param .u64 .ptr .align 1 _Z9crossoverPiS_S_S_iS_S_PfPbS_S_S_iS_S_S0_S1_S_S_S_S_S__param_16,
	.param .u64 .ptr .align 1 _Z9crossoverPiS_S_S_iS_S_PfPbS_S_S_iS_S_S0_S1_S_S_S_S_S__param_17,
	.param .u64 .ptr .align 1 _Z9crossoverPiS_S_S_iS_S_PfPbS_S_S_iS_S_S0_S1_S_S_S_S_S__param_18,
	.param .u64 .ptr .align 1 _Z9crossoverPiS_S_S_iS_S_PfPbS_S_S_iS_S_S0_S1_S_S_S_S_S__param_19,
	.param .u64 .ptr .align 1 _Z9crossoverPiS_S_S_iS_S_PfPbS_S_S_iS_S_S0_S1_S_S_S_S_S__param_20,
	.param .u64 .ptr .align 1 _Z9crossoverPiS_S_S_iS_S_PfPbS_S_S_iS_S_S0_S1_S_S_S_S_S__param_21
)
{
	.local .align 8 .b8 	__local_depot7[16];
	.reg .b64 	%SP;
	.reg .b64 	%SPL;
	.reg .pred 	%p<31>;
	.reg .b16 	%rs<8>;
	.reg .b32 	%r<302>;
	.reg .b32 	%f<9>;
	.reg .b64 	%rd<247>;

	mov.u64 	%SPL, __local_depot7;
	cvta.local.u64 	%SP, %SPL;
	ld.param.u64 	%rd37, [_Z9crossoverPiS_S_S_iS_S_PfPbS_S_S_iS_S_S0_S1_S_S_S_S_S__param_3];
	ld.param.u64 	%rd38, [_Z9crossoverPiS_S_S_iS_S_PfPbS_S_S_iS_S_S0_S1_S_S_S_S_S__param_5];
	ld.param.u64 	%rd39, [_Z9crossoverPiS_S_S_iS_S_PfPbS_S_S_iS_S_S0_S1_S_S_S_S_S__param_6];
	ld.param.u64 	%rd40, [_Z9crossoverPiS_S_S_iS_S_PfPbS_S_S_iS_S_S0_S1_S_S_S_S_S__param_7];
	ld.param.u64 	%rd41, [_Z9crossoverPiS_S_S_iS_S_PfPbS_S_S_iS_S_S0_S1_S_S_S_S_S__param_8];
	ld.param.u64 	%rd42, [_Z9crossoverPiS_S_S_iS_S_PfPbS_S_S_iS_S_S0_S1_S_S_S_S_S__param_9];
	ld.param.u32 	%r85, [_Z9crossoverPiS_S_S_iS_S_PfPbS_S_S_iS_S_S0_S1_S_S_S_S_S__param_12];
	ld.param.u64 	%rd43, [_Z9crossoverPiS_S_S_iS_S_PfPbS_S_S_iS_S_S0_S1_S_S_S_S_S__param_13];
	ld.param.u64 	%rd44, [_Z9crossoverPiS_S_S_iS_S_PfPbS_S_S_iS_S_S0_S1_S_S_S_S_S__param_14];
	ld.param.u64 	%rd45, [_Z9crossoverPiS_S_S_iS_S_PfPbS_S_S_iS_S_S0_S1_S_S_S_S_S__param_15];
	ld.param.u64 	%rd46, [_Z9crossoverPiS_S_S_iS_S_PfPbS_S_S_iS_S_S0_S1_S_S_S_S_S__param_16];
	ld.param.u64 	%rd47, [_Z9crossoverPiS_S_S_iS_S_PfPbS_S_S_iS_S_S0_S1_S_S_S_S_S__param_17];
	ld.param.u64 	%rd48, [_Z9crossoverPiS_S_S_iS_S_PfPbS_S_S_iS_S_S0_S1_S_S_S_S_S__param_18];
	ld.param.u64 	%rd49, [_Z9crossoverPiS_S_S_iS_S_PfPbS_S_S_iS_S_S0_S1_S_S_S_S_S__param_19];
	ld.param.u64 	%rd50, [_Z9crossoverPiS_S_S_iS_S_PfPbS_S_S_iS_S_S0_S1_S_S_S_S_S__param_20];
	ld.param.u64 	%rd51, [_Z9crossoverPiS_S_S_iS_S_PfPbS_S_S_iS_S_S0_S1_S_S_S_S_S__param_21];
	cvta.to.global.u64 	%rd1, %rd44;
	cvta.to.global.u64 	%rd2, %rd39;
	cvta.to.global.u64 	%rd3, %rd43;
	cvta.to.global.u64 	%rd4, %rd38;
	cvta.to.global.u64 	%rd5, %rd47;
	cvta.to.global.u64 	%rd6, %rd46;
	cvta.to.global.u64 	%rd7, %rd41;
	cvta.to.global.u64 	%rd8, %rd45;
	cvta.to.global.u64 	%rd9, %rd37;
	cvta.to.global.u64 	%rd10, %rd40;
	cvta.to.global.u64 	%rd11, %rd42;
	cvta.to.global.u64 	%rd12, %rd50;
	cvta.to.global.u64 	%rd13, %rd51;
	cvta.to.global.u64 	%rd14, %rd48;
	cvta.to.global.u64 	%rd15, %rd49;
	add.u64 	%rd16, %SPL, 0;
	mov.u32 	%r86, %tid.x;
	mov.u32 	%r87, %ntid.x;
	mov.u32 	%r88, %ctaid.x;
	mad.lo.s32 	%r268, %r87, %r88, %r86;
	setp.ge.s32 	%p3, %r268, %r85;
	@%p3 bra 	$L__BB7_41;
$L__BB7_1:
	ld.param.u64 	%rd246, [_Z9crossoverPiS_S_S_iS_S_PfPbS_S_S_iS_S_S0_S1_S_S_S_S_S__param_11];
	ld.param.u64 	%rd245, [_Z9crossoverPiS_S_S_iS_S_PfPbS_S_S_iS_S_S0_S1_S_S_S_S_S__param_10];
	ld.param.u32 	%r266, [_Z9crossoverPiS_S_S_iS_S_PfPbS_S_S_iS_S_S0_S1_S_S_S_S_S__param_4];
	ld.param.u64 	%rd244, [_Z9crossoverPiS_S_S_iS_S_PfPbS_S_S_iS_S_S0_S1_S_S_S_S_S__param_2];
	ld.param.u64 	%rd242, [_Z9crossoverPiS_S_S_iS_S_PfPbS_S_S_iS_S_S0_S1_S_S_S_S_S__param_0];
	cvta.to.global.u64 	%rd53, %rd245;
	mul.wide.s32 	%rd54, %r268, 4;
	add.s64 	%rd55, %rd53, %rd54;
	ld.global.u32 	%r3, [%rd55];
	cvta.to.global.u64 	%rd56, %rd246;
	add.s64 	%rd57, %rd56, %rd54;
	ld.global.u32 	%r4, [%rd57];
	cvta.to.global.u64 	%rd58, %rd242;
	mul.wide.s32 	%rd59, %r3, 4;
	add.s64 	%rd17, %rd58, %rd59;
	ld.global.u32 	%r273, [%rd17];
	mul.wide.s32 	%rd60, %r4, 4;
	add.s64 	%rd18, %rd58, %rd60;
	ld.global.u32 	%r274, [%rd18];
	ld.global.u32 	%r269, [%rd17+4];
	setp.eq.s32 	%p4, %r273, %r269;
	add.s32 	%r8, %r268, %r266;
	cvta.to.global.u64 	%rd61, %rd244;
	mul.wide.s32 	%rd62, %r8, 4;
	add.s64 	%rd19, %rd61, %rd62;
	mov.b32 	%r278, 0;
	mov.u32 	%r276, %r273;
	@%p4 bra 	$L__BB7_10;
	mov.b32 	%r278, 0;
$L__BB7_3:
	mov.u32 	%r276, %r273;
	ld.global.u32 	%r91, [%rd18+4];
	setp.eq.s32 	%p5, %r274, %r91;
	mov.u32 	%r273, %r269;
	@%p5 bra 	$L__BB7_10;
	mul.wide.s32 	%rd63, %r276, 4;
	add.s64 	%rd64, %rd15, %rd63;
	ld.global.u32 	%r13, [%rd64];
	mul.wide.s32 	%rd65, %r274, 4;
	add.s64 	%rd66, %rd15, %rd65;
	ld.global.u32 	%r14, [%rd66];
	setp.ne.s32 	%p6, %r13, %r14;
	@%p6 bra 	$L__BB7_6;
	ld.global.u32 	%r104, [%rd19];
	add.s32 	%r105, %r104, %r278;
	mul.wide.s32 	%rd75, %r105, 4;
	add.s64 	%rd76, %rd14, %rd75;
	st.global.u32 	[%rd76], %r13;
	ld.global.u32 	%r106, [%rd17];
	sub.s32 	%r107, %r276, %r106;
	ld.global.u32 	%r108, [%rd19];
	add.s32 	%r109, %r107, %r108;
	mul.wide.s32 	%rd77, %r109, 4;
	add.s64 	%rd78, %rd12, %rd77;
	st.global.u32 	[%rd78], %r278;
	ld.global.u32 	%r110, [%rd18];
	sub.s32 	%r111, %r274, %r110;
	ld.global.u32 	%r112, [%rd19];
	add.s32 	%r113, %r111, %r112;
	mul.wide.s32 	%rd79, %r113, 4;
	add.s64 	%rd80, %rd13, %rd79;
	st.global.u32 	[%rd80], %r278;
	add.s32 	%r273, %r276, 1;
	add.s32 	%r274, %r274, 1;
	bra.uni 	$L__BB7_9;
$L__BB7_6:
	setp.ge.s32 	%p7, %r13, %r14;
	@%p7 bra 	$L__BB7_8;
	ld.global.u32 	%r98, [%rd19];
	add.s32 	%r99, %r98, %r278;
	mul.wide.s32 	%rd71, %r99, 4;
	add.s64 	%rd72, %rd14, %rd71;
	st.global.u32 	[%rd72], %r13;
	ld.global.u32 	%r100, [%rd17];
	sub.s32 	%r101, %r276, %r100;
	ld.global.u32 	%r102, [%rd19];
	add.s32 	%r103, %r101, %r102;
	mul.wide.s32 	%rd73, %r103, 4;
	add.s64 	%rd74, %rd12, %rd73;
	st.global.u32 	[%rd74], %r278;
	add.s32 	%r273, %r276, 1;
	bra.uni 	$L__BB7_9;
$L__BB7_8:
	ld.global.u32 	%r92, [%rd19];
	add.s32 	%r93, %r92, %r278;
	mul.wide.s32 	%rd67, %r93, 4;
	add.s64 	%rd68, %rd14, %rd67;
	st.global.u32 	[%rd68], %r14;
	ld.global.u32 	%r94, [%rd18];
	sub.s32 	%r95, %r274, %r94;
	ld.global.u32 	%r96, [%rd19];
	add.s32 	%r97, %r95, %r96;
	mul.wide.s32 	%rd69, %r97, 4;
	add.s64 	%rd70, %rd13, %rd69;
	st.global.u32 	[%rd70], %r278;
	add.s32 	%r274, %r274, 1;
	mov.u32 	%r273, %r276;
$L__BB7_9:
	add.s32 	%r278, %r278, 1;
	ld.global.u32 	%r269, [%rd17+4];
	setp.ne.s32 	%p8, %r273, %r269;
	mov.u32 	%r276, %r273;
	@%p8 bra 	$L__BB7_3;
$L__BB7_10:
	setp.eq.s32 	%p9, %r276, %r273;
	@%p9 bra 	$L__BB7_11;
	bra.uni 	$L__BB7_42;
$L__BB7_11:
	ld.global.u32 	%r122, [%rd18+4];
	setp.eq.s32 	%p11, %r274, %r122;
	@%p11 bra 	$L__BB7_13;
$L__BB7_12:
	mul.wide.s32 	%rd87, %r274, 4;
	add.s64 	%rd88, %rd15, %rd87;
	ld.global.u32 	%r123, [%rd88];
	ld.global.u32 	%r124, [%rd19];
	add.s32 	%r125, %r124, %r278;
	mul.wide.s32 	%rd89, %r125, 4;
	add.s64 	%rd90, %rd14, %rd89;
	st.global.u32 	[%rd90], %r123;
	ld.global.u32 	%r126, [%rd18];
	sub.s32 	%r127, %r274, %r126;
	ld.global.u32 	%r128, [%rd19];
	add.s32 	%r129, %r127, %r128;
	mul.wide.s32 	%rd91, %r129, 4;
	add.s64 	%rd92, %rd13, %rd91;
	st.global.u32 	[%rd92], %r278;
	add.s32 	%r278, %r278, 1;
	add.s32 	%r274, %r274, 1;
	ld.global.u32 	%r130, [%rd18+4];
	setp.ne.s32 	%p12, %r274, %r130;
	@%p12 bra 	$L__BB7_12;
$L__BB7_13:
	ld.param.u64 	%rd243, [_Z9crossoverPiS_S_S_iS_S_PfPbS_S_S_iS_S_S0_S1_S_S_S_S_S__param_1];
	cvta.to.global.u64 	%rd93, %rd243;
	mul.wide.s32 	%rd94, %r3, 4;
	add.s64 	%rd20, %rd93, %rd94;
	ld.global.u32 	%r289, [%rd20];
	mul.wide.s32 	%rd95, %r4, 4;
	add.s64 	%rd21, %rd93, %rd95;
	ld.global.u32 	%r290, [%rd21];
	ld.global.u32 	%r283, [%rd20+4];
	setp.eq.s32 	%p13, %r289, %r283;
	mov.b32 	%r296, 0;
	mov.u32 	%r292, %r289;
	@%p13 bra 	$L__BB7_30;
	mul.wide.s32 	%rd96, %r8, 4;
	add.s64 	%rd22, %rd9, %rd96;
	mov.b32 	%r296, 0;
$L__BB7_15:
	mov.u32 	%r292, %r289;
	ld.global.u32 	%r133, [%rd21+4];
	setp.eq.s32 	%p14, %r290, %r133;
	mov.u32 	%r289, %r283;
	@%p14 bra 	$L__BB7_30;
	mul.wide.s32 	%rd97, %r292, 4;
	add.s64 	%rd23, %rd11, %rd97;
	ld.global.u32 	%r43, [%rd23];
	mul.wide.s32 	%rd98, %r290, 4;
	add.s64 	%rd24, %rd11, %rd98;
	ld.global.u32 	%r44, [%rd24];
	setp.ne.s32 	%p15, %r43, %r44;
	@%p15 bra 	$L__BB7_22;
	cvt.s64.s32 	%rd153, %r292;
	mul.wide.s32 	%rd154, %r292, 4;
	add.s64 	%rd155, %rd10, %rd154;
	ld.global.f32 	%f3, [%rd155];
	mul.wide.s32 	%rd156, %r290, 4;
	add.s64 	%rd157, %rd10, %rd156;
	ld.global.f32 	%f4, [%rd157];
	add.f32 	%f5, %f3, %f4;
	mul.f32 	%f6, %f5, 0f3F000000;
	ld.global.u32 	%r184, [%rd22];
	add.s32 	%r185, %r184, %r296;
	mul.wide.s32 	%rd158, %r185, 4;
	add.s64 	%rd159, %rd8, %rd158;
	st.global.f32 	[%rd159], %f6;
	add.s64 	%rd160, %rd7, %rd153;
	ld.global.u8 	%rs3, [%rd160];
	setp.eq.s16 	%p20, %rs3, 0;
	mov.pred 	%p30, 0;
	@%p20 bra 	$L__BB7_19;
	cvt.s64.s32 	%rd161, %r290;
	add.s64 	%rd162, %rd7, %rd161;
	ld.global.u8 	%rs4, [%rd162];
	setp.ne.s16 	%p30, %rs4, 0;
$L__BB7_19:
	selp.u16 	%rs5, 1, 0, %p30;
	ld.global.u32 	%r186, [%rd22];
	add.s32 	%r187, %r186, %r296;
	cvt.s64.s32 	%rd163, %r187;
	add.s64 	%rd164, %rd6, %rd163;
	st.global.u8 	[%rd164], %rs5;
	ld.global.u32 	%r188, [%rd23];
	ld.global.u32 	%r189, [%rd22];
	add.s32 	%r190, %r189, %r296;
	mul.wide.s32 	%rd165, %r190, 4;
	add.s64 	%rd166, %rd5, %rd165;
	st.global.u32 	[%rd166], %r188;
	mul.wide.s32 	%rd167, %r292, 4;
	add.s64 	%rd25, %rd4, %rd167;
	ld.global.u32 	%r191, [%rd25];
	ld.global.u32 	%r192, [%rd19];
	add.s32 	%r193, %r192, %r191;
	mul.wide.s32 	%rd168, %r193, 4;
	add.s64 	%rd169, %rd12, %rd168;
	ld.global.u32 	%r194, [%rd169];
	ld.global.u32 	%r195, [%rd22];
	add.s32 	%r196, %r195, %r296;
	mul.wide.s32 	%rd170, %r196, 4;
	add.s64 	%rd171, %rd3, %rd170;
	st.global.u32 	[%rd171], %r194;
	add.s64 	%rd172, %rd2, %rd167;
	ld.global.u32 	%r197, [%rd172];
	ld.global.u32 	%r198, [%rd19];
	add.s32 	%r199, %r198, %r197;
	mul.wide.s32 	%rd173, %r199, 4;
	add.s64 	%rd174, %rd12, %rd173;
	ld.global.u32 	%r200, [%rd174];
	ld.global.u32 	%r201, [%rd22];
	add.s32 	%r202, %r201, %r296;
	mul.wide.s32 	%rd175, %r202, 4;
	add.s64 	%rd176, %rd1, %rd175;
	st.global.u32 	[%rd176], %r200;
	ld.global.u32 	%r203, [%rd22];
	add.s32 	%r45, %r203, %r296;
	mul.wide.s32 	%rd177, %r45, 4;
	add.s64 	%rd178, %rd3, %rd177;
	ld.global.u32 	%r204, [%rd178];
	setp.gt.s32 	%p21, %r204, -1;
	@%p21 bra 	$L__BB7_21;
	ld.global.u32 	%r205, [%rd25];
	ld.global.u32 	%r206, [%rd19];
	add.s32 	%r207, %r206, %r205;
	mul.wide.s32 	%rd179, %r207, 4;
	add.s64 	%rd180, %rd12, %rd179;
	ld.global.u32 	%r208, [%rd180];
	st.local.v2.u32 	[%rd16], {%r45, %r8};
	st.local.u32 	[%rd16+8], %r208;
	mov.u64 	%rd181, $str;
	cvta.global.u64 	%rd182, %rd181;
	add.u64 	%rd183, %SP, 0;
	{ // callseq 2, 0
	.param .b64 param0;
	st.param.b64 	[param0], %rd182;
	.param .b64 param1;
	st.param.b64 	[param1], %rd183;
	.param .b32 retval0;
	call.uni (retval0), 
	vprintf, 
	(
	param0, 
	param1
	);
	ld.param.b32 	%r209, [retval0];
	} // callseq 2
$L__BB7_21:
	add.s32 	%r289, %r292, 1;
	add.s32 	%r290, %r290, 1;
	bra.uni 	$L__BB7_29;
$L__BB7_22:
	setp.ge.s32 	%p16, %r43, %r44;
	@%p16 bra 	$L__BB7_26;
	cvt.s64.s32 	%rd126, %r292;
	mul.wide.s32 	%rd127, %r292, 4;
	add.s64 	%rd128, %rd10, %rd127;
	ld.global.f32 	%f2, [%rd128];
	ld.global.u32 	%r159, [%rd22];
	add.s32 	%r160, %r159, %r296;
	mul.wide.s32 	%rd129, %r160, 4;
	add.s64 	%rd130, %rd8, %rd129;
	st.global.f32 	[%rd130], %f2;
	add.s64 	%rd131, %rd7, %rd126;
	ld.global.u8 	%rs2, [%rd131];
	ld.global.u32 	%r161, [%rd22];
	add.s32 	%r162, %r161, %r296;
	cvt.s64.s32 	%rd132, %r162;
	add.s64 	%rd133, %rd6, %rd132;
	st.global.u8 	[%rd133], %rs2;
	ld.global.u32 	%r163, [%rd23];
	ld.global.u32 	%r164, [%rd22];
	add.s32 	%r165, %r164, %r296;
	mul.wide.s32 	%rd134, %r165, 4;
	add.s64 	%rd135, %rd5, %rd134;
	st.global.u32 	[%rd135], %r163;
	add.s64 	%rd26, %rd4, %rd127;
	ld.global.u32 	%r166, [%rd26];
	ld.global.u32 	%r167, [%rd19];
	add.s32 	%r168, %r167, %r166;
	mul.wide.s32 	%rd136, %r168, 4;
	add.s64 	%rd137, %rd12, %rd136;
	ld.global.u32 	%r169, [%rd137];
	ld.global.u32 	%r170, [%rd22];
	add.s32 	%r171, %r170, %r296;
	mul.wide.s32 	%rd138, %r171, 4;
	add.s64 	%rd139, %rd3, %rd138;
	st.global.u32 	[%rd139], %r169;
	ld.global.u32 	%r287, [%rd22];
	add.s32 	%r49, %r287, %r296;
	mul.wide.s32 	%rd140, %r49, 4;
	add.s64 	%rd141, %rd3, %rd140;
	ld.global.u32 	%r172, [%rd141];
	setp.gt.s32 	%p18, %r172, -1;
	@%p18 bra 	$L__BB7_25;
	ld.global.u32 	%r173, [%rd26];
	ld.global.u32 	%r174, [%rd19];
	add.s32 	%r175, %r174, %r173;
	mul.wide.s32 	%rd142, %r175, 4;
	add.s64 	%rd143, %rd12, %rd142;
	ld.global.u32 	%r176, [%rd143];
	st.local.v2.u32 	[%rd16], {%r49, %r8};
	st.local.u32 	[%rd16+8], %r176;
	mov.u64 	%rd144, $str;
	cvta.global.u64 	%rd145, %rd144;
	add.u64 	%rd146, %SP, 0;
	{ // callseq 1, 0
	.param .b64 param0;
	st.param.b64 	[param0], %rd145;
	.param .b64 param1;
	st.param.b64 	[param1], %rd146;
	.param .b32 retval0;
	call.uni (retval0), 
	vprintf, 
	(
	param0, 
	param1
	);
	ld.param.b32 	%r177, [retval0];
	} // callseq 1
	ld.global.u32 	%r287, [%rd22];
$L__BB7_25:
	mul.wide.s32 	%rd147, %r292, 4;
	add.s64 	%rd148, %rd2, %rd147;
	ld.global.u32 	%r179, [%rd148];
	ld.global.u32 	%r180, [%rd19];
	add.s32 	%r181, %r180, %r179;
	mul.wide.s32 	%rd149, %r181, 4;
	add.s64 	%rd150, %rd12, %rd149;
	ld.global.u32 	%r182, [%rd150];
	add.s32 	%r183, %r287, %r296;
	mul.wide.s32 	%rd151, %r183, 4;
	add.s64 	%rd152, %rd1, %rd151;
	st.global.u32 	[%rd152], %r182;
	add.s32 	%r289, %r292, 1;
	bra.uni 	$L__BB7_29;
$L__BB7_26:
	cvt.s64.s32 	%rd99, %r290;
	mul.wide.s32 	%rd100, %r290, 4;
	add.s64 	%rd101, %rd10, %rd100;
	ld.global.f32 	%f1, [%rd101];
	ld.global.u32 	%r134, [%rd22];
	add.s32 	%r135, %r134, %r296;
	mul.wide.s32 	%rd102, %r135, 4;
	add.s64 	%rd103, %rd8, %rd102;
	st.global.f32 	[%rd103], %f1;
	add.s64 	%rd104, %rd7, %rd99;
	ld.global.u8 	%rs1, [%rd104];
	ld.global.u32 	%r136, [%rd22];
	add.s32 	%r137, %r136, %r296;
	cvt.s64.s32 	%rd105, %r137;
	add.s64 	%rd106, %rd6, %rd105;
	st.global.u8 	[%rd106], %rs1;
	ld.global.u32 	%r138, [%rd24];
	ld.global.u32 	%r139, [%rd22];
	add.s32 	%r140, %r139, %r296;
	mul.wide.s32 	%rd107, %r140, 4;
	add.s64 	%rd108, %rd5, %rd107;
	st.global.u32 	[%rd108], %r138;
	add.s64 	%rd27, %rd4, %rd100;
	ld.global.u32 	%r141, [%rd27];
	ld.global.u32 	%r142, [%rd19];
	add.s32 	%r143, %r142, %r141;
	mul.wide.s32 	%rd109, %r143, 4;
	add.s64 	%rd110, %rd13, %rd109;
	ld.global.u32 	%r144, [%rd110];
	ld.global.u32 	%r145, [%rd22];
	add.s32 	%r146, %r145, %r296;
	mul.wide.s32 	%rd111, %r146, 4;
	add.s64 	%rd112, %rd3, %rd111;
	st.global.u32 	[%rd112], %r144;
	ld.global.u32 	%r288, [%rd22];
	add.s32 	%r54, %r288, %r296;
	mul.wide.s32 	%rd113, %r54, 4;
	add.s64 	%rd114, %rd3, %rd113;
	ld.global.u32 	%r147, [%rd114];
	setp.gt.s32 	%p17, %r147, -1;
	@%p17 bra 	$L__BB7_28;
	ld.global.u32 	%r148, [%rd27];
	ld.global.u32 	%r149, [%rd19];
	add.s32 	%r150, %r149, %r148;
	mul.wide.s32 	%rd115, %r150, 4;
	add.s64 	%rd116, %rd13, %rd115;
	ld.global.u32 	%r151, [%rd116];
	st.local.v2.u32 	[%rd16], {%r54, %r8};
	st.local.u32 	[%rd16+8], %r151;
	mov.u64 	%rd117, $str;
	cvta.global.u64 	%rd118, %rd117;
	add.u64 	%rd119, %SP, 0;
	{ // callseq 0, 0
	.param .b64 param0;
	st.param.b64 	[param0], %rd118;
	.param .b64 param1;
	st.param.b64 	[param1], %rd119;
	.param .b32 retval0;
	call.uni (retval0), 
	vprintf, 
	(
	param0, 
	param1
	);
	ld.param.b32 	%r152, [retval0];
	} // callseq 0
	ld.global.u32 	%r288, [%rd22];
$L__BB7_28:
	mul.wide.s32 	%rd120, %r290, 4;
	add.s64 	%rd121, %rd2, %rd120;
	ld.global.u32 	%r154, [%rd121];
	ld.global.u32 	%r155, [%rd19];
	add.s32 	%r156, %r155, %r154;
	mul.wide.s32 	%rd122, %r156, 4;
	add.s64 	%rd123, %rd13, %rd122;
	ld.global.u32 	%r157, [%rd123];
	add.s32 	%r158, %r288, %r296;
	mul.wide.s32 	%rd124, %r158, 4;
	add.s64 	%rd125, %rd1, %rd124;
	st.global.u32 	[%rd125], %r157;
	add.s32 	%r290, %r290, 1;
	mov.u32 	%r289, %r292;
$L__BB7_29:
	add.s32 	%r296, %r296, 1;
	ld.global.u32 	%r283, [%rd20+4];
	setp.ne.s32 	%p22, %r289, %r283;
	mov.u32 	%r292, %r289;
	@%p22 bra 	$L__BB7_15;
$L__BB7_30:
	setp.eq.s32 	%p23, %r292, %r289;
	@%p23 bra 	$L__BB7_35;
	mul.wide.s32 	%rd184, %r8, 4;
	add.s64 	%rd28, %rd9, %rd184;
$L__BB7_32:
	cvt.s64.s32 	%rd185, %r292;
	mul.wide.s32 	%rd186, %r292, 4;
	add.s64 	%rd187, %rd10, %rd186;
	ld.global.f32 	%f7, [%rd187];
	ld.global.u32 	%r211, [%rd28];
	add.s32 	%r212, %r211, %r296;
	mul.wide.s32 	%rd188, %r212, 4;
	add.s64 	%rd189, %rd8, %rd188;
	st.global.f32 	[%rd189], %f7;
	add.s64 	%rd190, %rd7, %rd185;
	ld.global.u8 	%rs6, [%rd190];
	ld.global.u32 	%r213, [%rd28];
	add.s32 	%r214, %r213, %r296;
	cvt.s64.s32 	%rd191, %r214;
	add.s64 	%rd192, %rd6, %rd191;
	st.global.u8 	[%rd192], %rs6;
	add.s64 	%rd193, %rd11, %rd186;
	ld.global.u32 	%r215, [%rd193];
	ld.global.u32 	%r216, [%rd28];
	add.s32 	%r217, %r216, %r296;
	mul.wide.s32 	%rd194, %r217, 4;
	add.s64 	%rd195, %rd5, %rd194;
	st.global.u32 	[%rd195], %r215;
	add.s64 	%rd30, %rd4, %rd186;
	ld.global.u32 	%r218, [%rd30];
	ld.global.u32 	%r219, [%rd19];
	add.s32 	%r220, %r219, %r218;
	mul.wide.s32 	%rd196, %r220, 4;
	add.s64 	%rd197, %rd12, %rd196;
	ld.global.u32 	%r221, [%rd197];
	ld.global.u32 	%r222, [%rd28];
	add.s32 	%r223, %r222, %r296;
	mul.wide.s32 	%rd198, %r223, 4;
	add.s64 	%rd199, %rd3, %rd198;
	st.global.u32 	[%rd199], %r221;
	ld.global.u32 	%r298, [%rd28];
	add.s32 	%r70, %r298, %r296;
	mul.wide.s32 	%rd200, %r70, 4;
	add.s64 	%rd201, %rd3, %rd200;
	ld.global.u32 	%r224, [%rd201];
	setp.gt.s32 	%p24, %r224, -1;
	@%p24 bra 	$L__BB7_34;
	ld.global.u32 	%r225, [%rd30];
	ld.global.u32 	%r226, [%rd19];
	add.s32 	%r227, %r226, %r225;
	mul.wide.s32 	%rd202, %r227, 4;
	add.s64 	%rd203, %rd12, %rd202;
	ld.global.u32 	%r228, [%rd203];
	st.local.v2.u32 	[%rd16], {%r70, %r8};
	st.local.u32 	[%rd16+8], %r228;
	mov.u64 	%rd204, $str;
	cvta.global.u64 	%rd205, %rd204;
	add.u64 	%rd206, %SP, 0;
	{ // callseq 3, 0
	.param .b64 param0;
	st.param.b64 	[param0], %rd205;
	.param .b64 param1;
	st.param.b64 	[param1], %rd206;
	.param .b32 retval0;
	call.uni (retval0), 
	vprintf, 
	(
	param0, 
	param1
	);
	ld.param.b32 	%r229, [retval0];
	} // callseq 3
	ld.global.u32 	%r298, [%rd28];
$L__BB7_34:
	mul.wide.s32 	%rd207, %r292, 4;
	add.s64 	%rd208, %rd2, %rd207;
	ld.global.u32 	%r231, [%rd208];
	ld.global.u32 	%r232, [%rd19];
	add.s32 	%r233, %r232, %r231;
	mul.wide.s32 	%rd209, %r233, 4;
	add.s64 	%rd210, %rd12, %rd209;
	ld.global.u32 	%r234, [%rd210];
	add.s32 	%r235, %r298, %r296;
	mul.wide.s32 	%rd211, %r235, 4;
	add.s64 	%rd212, %rd1, %rd211;
	st.global.u32 	[%rd212], %r234;
	add.s32 	%r292, %r292, 1;
	add.s32 	%r296, %r296, 1;
	ld.global.u32 	%r236, [%rd20+4];
	setp.eq.s32 	%p25, %r292, %r236;
	@%p25 bra 	$L__BB7_35;
	bra.uni 	$L__BB7_32;
$L__BB7_35:
	ld.global.u32 	%r237, [%rd21+4];
	setp.eq.s32 	%p26, %r290, %r237;
	@%p26 bra 	$L__BB7_40;
	mul.wide.s32 	%rd213, %r8, 4;
	add.s64 	%rd29, %rd9, %rd213;
$L__BB7_37:
	cvt.s64.s32 	%rd214, %r290;
	mul.wide.s32 	%rd215, %r290, 4;
	add.s64 	%rd216, %rd10, %rd215;
	ld.global.f32 	%f8, [%rd216];
	ld.global.u32 	%r238, [%rd29];
	add.s32 	%r239, %r238, %r296;
	mul.wide.s32 	%rd217, %r239, 4;
	add.s64 	%rd218, %rd8, %rd217;
	st.global.f32 	[%rd218], %f8;
	add.s64 	%rd219, %rd7, %rd214;
	ld.global.u8 	%rs7, [%rd219];
	ld.global.u32 	%r240, [%rd29];
	add.s32 	%r241, %r240, %r296;
	cvt.s64.s32 	%rd220, %r241;
	add.s64 	%rd221, %rd6, %rd220;
	st.global.u8 	[%rd221], %rs7;
	add.s64 	%rd222, %rd11, %rd215;
	ld.global.u32 	%r242, [%rd222];
	ld.global.u32 	%r243, [%rd29];
	add.s32 	%r244, %r243, %r296;
	mul.wide.s32 	%rd223, %r244, 4;
	add.s64 	%rd224, %rd5, %rd223;
	st.global.u32 	[%rd224], %r242;
	add.s64 	%rd31, %rd4, %rd215;
	ld.global.u32 	%r245, [%rd31];
	ld.global.u32 	%r246, [%rd19];
	add.s32 	%r247, %r246, %r245;
	mul.wide.s32 	%rd225, %r247, 4;
	add.s64 	%rd226, %rd13, %rd225;
	ld.global.u32 	%r248, [%rd226];
	ld.global.u32 	%r249, [%rd29];
	add.s32 	%r250, %r249, %r296;
	mul.wide.s32 	%rd227, %r250, 4;
	add.s64 	%rd228, %rd3, %rd227;
	st.global.u32 	[%rd228], %r248;
	ld.global.u32 	%r301, [%rd29];
	add.s32 	%r78, %r301, %r296;
	mul.wide.s32 	%rd229, %r78, 4;
	add.s64 	%rd230, %rd3, %rd229;
	ld.global.u32 	%r251, [%rd230];
	setp.gt.s32 	%p27, %r251, -1;
	@%p27 bra 	$L__BB7_39;
	ld.global.u32 	%r252, [%rd31];
	ld.global.u32 	%r253, [%rd19];
	add.s32 	%r254, %r253, %r252;
	mul.wide.s32 	%rd231, %r254, 4;
	add.s64 	%rd232, %rd13, %rd231;
	ld.global.u32 	%r255, [%rd232];
	st.local.v2.u32 	[%rd16], {%r78, %r8};
	st.local.u32 	[%rd16+8], %r255;
	mov.u64 	%rd233, $str;
	cvta.global.u64 	%rd234, %rd233;
	add.u64 	%rd235, %SP, 0;
	{ // callseq 4, 0
	.param .b64 param0;
	st.param.b64 	[param0], %rd234;
	.param .b64 param1;
	st.param.b64 	[param1], %rd235;
	.param .b32 retval0;
	call.uni (retval0), 
	vprintf, 
	(
	param0, 
	param1
	);
	ld.param.b32 	%r256, [retval0];
	} // callseq 4
	ld.global.u32 	%r301, [%rd29];
$L__BB7_39:
	mul.wide.s32 	%rd236, %r290, 4;
	add.s64 	%rd237, %rd2, %rd236;
	ld.global.u32 	%r258, [%rd237];
	ld.global.u32 	%r259, [%rd19];
	add.s32 	%r260, %r259, %r258;
	mul.wide.s32 	%rd238, %r260, 4;
	add.s64 	%rd239, %rd13, %rd238;
	ld.global.u32 	%r261, [%rd239];
	add.s32 	%r262, %r301, %r296;
	mul.wide.s32 	%rd240, %r262, 4;
	add.s64 	%rd241, %rd1, %rd240;
	st.global.u32 	[%rd241], %r261;
	add.s32 	%r290, %r290, 1;
	add.s32 	%r296, %r296, 1;
	ld.global.u32 	%r263, [%rd21+4];
	setp.ne.s32 	%p28, %r290, %r263;
	@%p28 bra 	$L__BB7_37;
$L__BB7_40:
	ld.param.u32 	%r267, [_Z9crossoverPiS_S_S_iS_S_PfPbS_S_S_iS_S_S0_S1_S_S_S_S_S__param_12];
	mov.u32 	%r264, %ntid.x;
	mov.u32 	%r265, %nctaid.x;
	mad.lo.s32 	%r268, %r264, %r265, %r268;
	setp.lt.s32 	%p29, %r268, %r267;
	@%p29 bra 	$L__BB7_1;
$L__BB7_41:
	ret;
$L__BB7_42:
	mul.wide.s32 	%rd81, %r276, 4;
	add.s64 	%rd82, %rd15, %rd81;
	ld.global.u32 	%r114, [%rd82];
	ld.global.u32 	%r115, [%rd19];
	add.s32 	%r116, %r115, %r278;
	mul.wide.s32 	%rd83, %r116, 4;
	add.s64 	%rd84, %rd14, %rd83;
	st.global.u32 	[%rd84], %r114;
	ld.global.u32 	%r117, [%rd17];
	sub.s32 	%r118, %r276, %r117;
	ld.global.u32 	%r119, [%rd19];
	add.s32 	%r120, %r118, %r119;
	mul.wide.s32 	%rd85, %r120, 4;
	add.s64 	%rd86, %rd12, %rd85;
	st.global.u32 	[%rd86], %r278;
	add.s32 	%r278, %r278, 1;
	add.s32 	%r276, %r276, 1;
	ld.global.u32 	%r121, [%rd17+4];
	setp.eq.s32 	%p10, %r276, %r121;
	@%p10 bra 	$L__BB7_11;
	bra.uni 	$L__BB7_42;

}
	// .globl	_Z14initialize_rngP17curandStateXORWOWm
.visible .entry _Z14initialize_rngP17curandStateXORWOWm(
	.param .u64 .ptr .align 1 _Z14initialize_rngP17curandStateXORWOWm_param_0,
	.param .u64 _Z14initialize_rngP17curandStateXORWOWm_param_1
)
{
	.reg .pred 	%p<24>;
	.reg .b32 	%r<413>;
	.reg .b64 	%rd<21>;

	ld.param.u64 	%rd9, [_Z14initialize_rngP17curandStateXORWOWm_param_0];
	ld.param.u64 	%rd10, [_Z14initialize_rngP17curandStateXORWOWm_param_1];
	cvta.to.global.u64 	%rd11, %rd9;
	mov.u32 	%r182, %tid.x;
	mov.u32 	%r183, %ctaid.x;
	mov.u32 	%r184, %ntid.x;
	mad.lo.s32 	%r185, %r183, %r184, %r182;
	// begin inline asm
	mov.u64 	%rd8, %clock64;
	// end inline asm
	add.s64 	%rd12, %rd8, %rd10;
	cvt.s64.s32 	%rd20, %r185;
	mul.wide.s32 	%rd13, %r185, 48;
	add.s64 	%rd2, %rd11, %rd13;
	cvt.u32.u64 	%r186, %rd12;
	xor.b32  	%r187, %r186, -1429050551;
	mul.lo.s32 	%r188, %r187, 1099087573;
	{ .reg .b32 tmp; mov.b64 {tmp, %r189}, %rd12; }
	xor.b32  	%r190, %r189, -136515619;
	mul.lo.s32 	%r191, %r190, -1703105765;
	add.s32 	%r192, %r188, %r191;
	add.s32 	%r193, %r192, 6615241;
	add.s32 	%r194, %r188, 123456789;
	st.global.v2.u32 	[%rd2], {%r193, %r194};
	xor.b32  	%r195, %r188, 362436069;
	add.s32 	%r196, %r191, 521288629;
	st.global.v2.u32 	[%rd2+8], {%r195, %r196};
	xor.b32  	%r197, %r191, 88675123;
	add.s32 	%r198, %r188, 5783321;
	st.global.v2.u32 	[%rd2+16], {%r197, %r198};
	setp.eq.s32 	%p1, %r185, 0;
	@%p1 bra 	$L__BB8_42;
	mov.b32 	%r319, 0;
$L__BB8_2:
	and.b64  	%rd4, %rd20, 3;
	setp.eq.s64 	%p2, %rd4, 0;
	@%p2 bra 	$L__BB8_41;
	mul.wide.u32 	%rd14, %r319, 3200;
	mov.u64 	%rd15, precalc_xorwow_matrix;
	add.s64 	%rd5, %rd15, %rd14;
	cvt.u32.u64 	%r2, %rd4;
	mov.b32 	%r320, 0;
$L__BB8_4:
	mov.b32 	%r333, 0;
	mov.u32 	%r334, %r333;
	mov.u32 	%r335, %r333;
	mov.u32 	%r336, %r333;
	mov.u32 	%r337, %r333;
	mov.u32 	%r326, %r333;
$L__BB8_5:
	mul.wide.u32 	%rd16, %r326, 4;
	add.s64 	%rd17, %rd2, %rd16;
	ld.global.u32 	%r10, [%rd17+4];
	shl.b32 	%r11, %r326, 5;
	mov.b32 	%r332, 0;
$L__BB8_6:
	.pragma "nounroll";
	shr.u32 	%r203, %r10, %r332;
	and.b32  	%r204, %r203, 1;
	setp.eq.b32 	%p3, %r204, 1;
	not.pred 	%p4, %p3;
	add.s32 	%r205, %r11, %r332;
	mul.lo.s32 	%r206, %r205, 5;
	mul.wide.u32 	%rd18, %r206, 4;
	add.s64 	%rd6, %rd5, %rd18;
	@%p4 bra 	$L__BB8_8;
	ld.global.u32 	%r207, [%rd6];
	xor.b32  	%r337, %r337, %r207;
	ld.global.u32 	%r208, [%rd6+4];
	xor.b32  	%r336, %r336, %r208;
	ld.global.u32 	%r209, [%rd6+8];
	xor.b32  	%r335, %r335, %r209;
	ld.global.u32 	%r210, [%rd6+12];
	xor.b32  	%r334, %r334, %r210;
	ld.global.u32 	%r211, [%rd6+16];
	xor.b32  	%r333, %r333, %r211;
$L__BB8_8:
	and.b32  	%r213, %r203, 2;
	setp.eq.s32 	%p5, %r213, 0;
	@%p5 bra 	$L__BB8_10;
	ld.global.u32 	%r214, [%rd6+20];
	xor.b32  	%r337, %r337, %r214;
	ld.global.u32 	%r215, [%rd6+24];
	xor.b32  	%r336, %r336, %r215;
	ld.global.u32 	%r216, [%rd6+28];
	xor.b32  	%r335, %r335, %r216;
	ld.global.u32 	%r217, [%rd6+32];
	xor.b32  	%r334, %r334, %r217;
	ld.global.u32 	%r218, [%rd6+36];
	xor.b32  	%r333, %r333, %r218;
$L__BB8_10:
	and.b32  	%r220, %r203, 4;
	setp.eq.s32 	%p6, %r220, 0;
	@%p6 bra 	$L__BB8_12;
	ld.global.u32 	%r221, [%rd6+40];
	xor.b32  	%r337, %r337, %r221;
	ld.global.u32 	%r222, [%rd6+44];
	xor.b32  	%r336, %r336, %r222;
	ld.global.u32 	%r223, [%rd6+48];
	xor.b32  	%r335, %r335, %r223;
	ld.global.u32 	%r224, [%rd6+52];
	xor.b32  	%r334, %r334, %r224;
	ld.global.u32 	%r225, [%rd6+56];
	xor.b32  	%r333, %r333, %r225;
$L__BB8_12:
	and.b32  	%r227, %r203, 8;
	setp.eq.s32 	%p7, %r227, 0;
	@%p7 bra 	$L__BB8_14;
	ld.global.u32 	%r228, [%rd6+60];
	xor.b32  	%r337, %r337, %r228;
	ld.global.u32 	%r229, [%rd6+64];
	xor.b32  	%r336, %r336, %r229;
	ld.global.u32 	%r230, [%rd6+68];
	xor.b32  	%r335, %r335, %r230;
	ld.global.u32 	%r231, [%rd6+72];
	xor.b32  	%r334, %r334, %r231;
	ld.global.u32 	%r232, [%rd6+76];
	xor.b32  	%r333, %r333, %r232;
$L__BB8_14:
	and.b32  	%r234, %r203, 16;
	setp.eq.s32 	%p8, %r234, 0;
	@%p8 bra 	$L__BB8_16;
	ld.global.u32 	%r235, [%rd6+80];
	xor.b32  	%r337, %r337, %r235;
	ld.global.u32 	%r236, [%rd6+84];
	xor.b32  	%r336, %r336, %r236;
	ld.global.u32 	%r237, [%rd6+88];
	xor.b32  	%r335, %r335, %r237;
	ld.global.u32 	%r238, [%rd6+92];
	xor.b32  	%r334, %r334, %r238;
	ld.global.u32 	%r239, [%rd6+96];
	xor.b32  	%r333, %r333, %r239;
$L__BB8_16:
	and.b32  	%r241, %r203, 32;
	setp.eq.s32 	%p9, %r241, 0;
	@%p9 bra 	$L__BB8_18;
	ld.global.u32 	%r242, [%rd6+100];
	xor.b32  	%r337, %r337, %r242;
	ld.global.u32 	%r243, [%rd6+104];
	xor.b32  	%r336, %r336, %r243;
	ld.global.u32 	%r244, [%rd6+108];
	xor.b32  	%r335, %r335, %r244;
	ld.global.u32 	%r245, [%rd6+112];
	xor.b32  	%r334, %r334, %r245;
	ld.global.u32 	%r246, [%rd6+116];
	xor.b32  	%r333, %r333, %r246;
$L__BB8_18:
	and.b32  	%r248, %r203, 64;
	setp.eq.s32 	%p10, %r248, 0;
	@%p10 bra 	$L__BB8_20;
	ld.global.u32 	%r249, [%rd6+120];
	xor.b32  	%r337, %r337, %r249;
	ld.global.u32 	%r250, [%rd6+124];
	xor.b32  	%r336, %r336, %r250;
	ld.global.u32 	%r251, [%rd6+128];
	xor.b32  	%r335, %r335, %r251;
	ld.global.u32 	%r252, [%rd6+132];
	xor.b32  	%r334, %r334, %r252;
	ld.global.u32 	%r253, [%rd6+136];
	xor.b32  	%r333, %r333, %r253;
$L__BB8_20:
	and.b32  	%r255, %r203, 128;
	setp.eq.s32 	%p11, %r255, 0;
	@%p11 bra 	$L__BB8_22;
	ld.global.u32 	%r256, [%rd6+140];
	xor.b32  	%r337, %r337, %r256;
	ld.global.u32 	%r257, [%rd6+144];
	xor.b32  	%r336, %r336, %r257;
	ld.global.u32 	%r258, [%rd6+148];
	xor.b32  	%r335, %r335, %r258;
	ld.global.u32 	%r259, [%rd6+152];
	xor.b32  	%r334, %r334, %r259;
	ld.global.u32 	%r260, [%rd6+156];
	xor.b32  	%r333, %r333, %r260;
$L__BB8_22:
	and.b32  	%r262, %r203, 256;
	setp.eq.s32 	%p12, %r262, 0;
	@%p12 bra 	$L__BB8_24;
	ld.global.u32 	%r263, [%rd6+160];
	xor.b32  	%r337, %r337, %r263;
	ld.global.u32 	%r264, [%rd6+164];
	xor.b32  	%r336, %r336, %r264;
	ld.global.u32 	%r265, [%rd6+168];
	xor.b32  	%r335, %r335, %r265;
	ld.global.u32 	%r266, [%rd6+172];
	xor.b32  	%r334, %r334, %r266;
	ld.global.u32 	%r267, [%rd6+176];
	xor.b32  	%r333, %r333, %r267;
$L__BB8_24:
	and.b32  	%r269, %r203, 512;
	setp.eq.s32 	%p13, %r269, 0;
	@%p13 bra 	$L__BB8_26;
	ld.global.u32 	%r270, [%rd6+180];
	xor.b32  	%r337, %r337, %r270;
	ld.global.u32 	%r271, [%rd6+184];
	xor.b32  	%r336, %r336, %r271;
	ld.global.u32 	%r272, [%rd6+188];
	xor.b32  	%r335, %r335, %r272;
	ld.global.u32 	%r273, [%rd6+192];
	xor.b32  	%r334, %r334, %r273;
	ld.global.u32 	%r274, [%rd6+196];
	xor.b32  	%r333, %r333, %r274;
$L__BB8_26:
	and.b32  	%r276, %r203, 1024;
	setp.eq.s32 	%p14, %r276, 0;
	@%p14 bra 	$L__BB8_28;
	ld.global.u32 	%r277, [%rd6+200];
	xor.b32  	%r337, %r337, %r277;
	ld.global.u32 	%r278, [%rd6+204];
	xor.b32  	%r336, %r336, %r278;
	ld.global.u32 	%r279, [%rd6+208];
	xor.b32  	%r335, %r335, %r279;
	ld.global.u32 	%r280, [%rd6+212];
	xor.b32  	%r334, %r334, %r280;
	ld.global.u32 	%r281, [%rd6+216];
	xor.b32  	%r333, %r333, %r281;
$L__BB8_28:
	and.b32  	%r283, %r203, 2048;
	setp.eq.s32 	%p15, %r283, 0;
	@%p15 bra 	$L__BB8_30;
	ld.global.u32 	%r284, [%rd6+220];
	xor.b32  	%r337, %r337, %r284;
	ld.global.u32 	%r285, [%rd6+224];
	xor.b32  	%r336, %r336, %r285;
	ld.global.u32 	%r286, [%rd6+228];
	xor.b32  	%r335, %r335, %r286;
	ld.global.u32 	%r287, [%rd6+232];
	xor.b32  	%r334, %r334, %r287;
	ld.global.u32 	%r288, [%rd6+236];
	xor.b32  	%r333, %r333, %r288;
$L__BB8_30:
	and.b32  	%r290, %r203, 4096;
	setp.eq.s32 	%p16, %r290, 0;
	@%p16 bra 	$L__BB8_32;
	ld.global.u32 	%r291, [%rd6+240];
	xor.b32  	%r337, %r337, %r291;
	ld.global.u32 	%r292, [%rd6+244];
	xor.b32  	%r336, %r336, %r292;
	ld.global.u32 	%r293, [%rd6+248];
	xor.b32  	%r335, %r335, %r293;
	ld.global.u32 	%r294, [%rd6+252];
	xor.b32  	%r334, %r334, %r294;
	ld.global.u32 	%r295, [%rd6+256];
	xor.b32  	%r333, %r333, %r295;
$L__BB8_32:
	and.b32  	%r297, %r203, 8192;
	setp.eq.s32 	%p17, %r297, 0;
	@%p17 bra 	$L__BB8_34;
	ld.global.u32 	%r298, [%rd6+260];
	xor.b32  	%r337, %r337, %r298;
	ld.global.u32 	%r299, [%rd6+264];
	xor.b32  	%r336, %r336, %r299;
	ld.global.u32 	%r300, [%rd6+268];
	xor.b32  	%r335, %r335, %r300;
	ld.global.u32 	%r301, [%rd6+272];
	xor.b32  	%r334, %r334, %r301;
	ld.global.u32 	%r302, [%rd6+276];
	xor.b32  	%r333, %r333, %r302;
$L__BB8_34:
	and.b32  	%r304, %r203, 16384;
	setp.eq.s32 	%p18, %r304, 0;
	@%p18 bra 	$L__BB8_36;
	ld.global.u32 	%r305, [%rd6+280];
	xor.b32  	%r337, %r337, %r305;
	ld.global.u32 	%r306, [%rd6+284];
	xor.b32  	%r336, %r336, %r306;
	ld.global.u32 	%r307, [%rd6+288];
	xor.b32  	%r335, %r335, %r307;
	ld.global.u32 	%r308, [%rd6+292];
	xor.b32  	%r334, %r334, %r308;
	ld.global.u32 	%r309, [%rd6+296];
	xor.b32  	%r333, %r333, %r309;
$L__BB8_36:
	and.b32  	%r311, %r203, 32768;
	setp.eq.s32 	%p19, %r311, 0;
	@%p19 bra 	$L__BB8_38;
	ld.global.u32 	%r312, [%rd6+300];
	xor.b32  	%r337, %r337, %r312;
	ld.global.u32 	%r313, [%rd6+304];
	xor.b32  	%r336, %r336, %r313;
	ld.global.u32 	%r314, [%rd6+308];
	xor.b32  	%r335, %r335, %r314;
	ld.global.u32 	%r315, [%rd6+312];
	xor.b32  	%r334, %r334, %r315;
	ld.global.u32 	%r316, [%rd6+316];
	xor.b32  	%r333, %r333, %r316;
$L__BB8_38:
	add.s32 	%r332, %r332, 16;
	setp.ne.s32 	%p20, %r332, 32;
	@%p20 bra 	$L__BB8_6;
	mad.lo.s32 	%r317, %r326, -31, %r11;
	add.s32 	%r326, %r317, 1;
	setp.ne.s32 	%p21, %r326, 5;
	@%p21 bra 	$L__BB8_5;
	st.global.u32 	[%rd2+4], %r337;
	st.global.u32 	[%rd2+8], %r336;
	st.global.u32 	[%rd2+12], %r335;
	st.global.u32 	[%rd2+16], %r334;
	st.global.u32 	[%rd2+20], %r333;
	add.s32 	%r320, %r320, 1;
	setp.lt.u32 	%p22, %r320, %r2;
	@%p22 bra 	$L__BB8_4;
$L__BB8_41:
	shr.u64 	%rd7, %rd20, 2;
	add.s32 	%r319, %r319, 1;
	setp.gt.u64 	%p23, %rd20, 3;
	mov.u64 	%rd20, %rd7;
	@%p23 bra 	$L__BB8_2;
$L__BB8_42:
	mov.b32 	%r318, 0;
	st.global.v2.u32 	[%rd2+24], {%r318, %r318};
	st.global.u32 	[%rd2+32], %r318;
	mov.b64 	%rd19, 0;
	st.global.u64 	[%rd2+40], %rd19;
	ret;

}
	// .globl	_Z14selection_stepP17curandStateXORWOWPiS1_i
.visible .entry _Z14selection_stepP17curandStateXORWOWPiS1_i(
	.param .u64 .ptr .align 1 _Z14selection_stepP17curandStateXORWOWPiS1_i_param_0,
	.param .u64 .ptr .align 1 _Z14selection_stepP17curandStateXORWOWPiS1_i_param_1,
	.param .u64 .ptr .align 1 _Z14selection_stepP17curandStateXORWOWPiS1_i_param_2,
	.param .u32 _Z14selection_stepP17curandStateXORWOWPiS1_i_param_3
)
{
	.reg .pred 	%p<6>;
	.reg .b32 	%r<56>;
	.reg .b32 	%f<7>;
	.reg .b64 	%rd<17>;
	.reg .b64 	%fd<12>;

	ld.param.u64 	%rd4, [_Z14selection_stepP17curandStateXORWOWPiS1_i_param_0];
	ld.param.u64 	%rd5, [_Z14selection_stepP17curandStateXORWOWPiS1_i_param_1];
	ld.param.u64 	%rd6, [_Z14selection_stepP17curandStateXORWOWPiS1_i_param_2];
	ld.param.u32 	%r6, [_Z14selection_stepP17curandStateXORWOWPiS1_i_param_3];
	mov.u32 	%r7, %tid.x;
	mov.u32 	%r1, %ntid.x;
	mov.u32 	%r8, %ctaid.x;
	mad.lo.s32 	%r55, %r1, %r8, %r7;
	setp.gt.s32 	%p1, %r55, 199;
	@%p1 bra 	$L__BB9_3;
	cvta.to.global.u64 	%rd1, %rd5;
	cvt.rn.f64.s32 	%fd1, %r6;
	mov.u32 	%r9, %nctaid.x;
	mul.lo.s32 	%r3, %r1, %r9;
	cvta.to.global.u64 	%rd2, %rd6;
	cvta.to.global.u64 	%rd3, %rd4;
$L__BB9_2:
	mul.wide.s32 	%rd7, %r55, 48;
	add.s64 	%rd8, %rd3, %rd7;
	ld.global.v2.u32 	{%r10, %r11}, [%rd8+8];
	ld.global.v2.u32 	{%r12, %r13}, [%rd8+16];
	ld.global.v2.u32 	{%r14, %r15}, [%rd8];
	shr.u32 	%r16, %r15, 2;
	xor.b32  	%r17, %r16, %r15;
	st.global.v2.u32 	[%rd8+8], {%r11, %r12};
	shl.b32 	%r18, %r13, 4;
	shl.b32 	%r19, %r17, 1;
	xor.b32  	%r20, %r19, %r18;
	xor.b32  	%r21, %r20, %r17;
	xor.b32  	%r22, %r21, %r13;
	st.global.v2.u32 	[%rd8+16], {%r13, %r22};
	add.s32 	%r23, %r14, 362437;
	st.global.v2.u32 	[%rd8], {%r23, %r10};
	add.s32 	%r24, %r22, %r23;
	cvt.rn.f32.u32 	%f1, %r24;
	fma.rn.f32 	%f2, %f1, 0f2F800000, 0f2F000000;
	cvt.f64.f32 	%fd2, %f2;
	mov.f64 	%fd3, 0d3FF0000000000000;
	sub.f64 	%fd4, %fd3, %fd2;
	mul.f64 	%fd5, %fd4, %fd1;
	cvt.rzi.s32.f64 	%r25, %fd5;
	mul.wide.s32 	%rd9, %r25, 4;
	add.s64 	%rd10, %rd1, %rd9;
	ld.global.u32 	%r26, [%rd10];
	setp.lt.s32 	%p2, %r26, 0;
	selp.b32 	%r27, 0, %r25, %p2;
	max.s32 	%r28, %r26, -1;
	shr.u32 	%r29, %r10, 2;
	xor.b32  	%r30, %r29, %r10;
	st.global.v2.u32 	[%rd8+8], {%r12, %r13};
	shl.b32 	%r31, %r22, 4;
	shl.b32 	%r32, %r30, 1;
	xor.b32  	%r33, %r32, %r31;
	xor.b32  	%r34, %r33, %r30;
	xor.b32  	%r35, %r34, %r22;
	st.global.v2.u32 	[%rd8+16], {%r22, %r35};
	add.s32 	%r36, %r14, 724874;
	st.global.v2.u32 	[%rd8], {%r36, %r11};
	add.s32 	%r37, %r35, %r36;
	cvt.rn.f32.u32 	%f3, %r37;
	fma.rn.f32 	%f4, %f3, 0f2F800000, 0f2F000000;
	cvt.f64.f32 	%fd6, %f4;
	sub.f64 	%fd7, %fd3, %fd6;
	mul.f64 	%fd8, %fd7, %fd1;
	cvt.rzi.s32.f64 	%r38, %fd8;
	mul.wide.s32 	%rd11, %r38, 4;
	add.s64 	%rd12, %rd1, %rd11;
	ld.global.u32 	%r39, [%rd12];
	setp.gt.s32 	%p3, %r39, %r28;
	selp.b32 	%r40, %r38, %r27, %p3;
	max.s32 	%r41, %r39, %r28;
	shr.u32 	%r42, %r11, 2;
	xor.b32  	%r43, %r42, %r11;
	st.global.v2.u32 	[%rd8+8], {%r13, %r22};
	shl.b32 	%r44, %r35, 4;
	shl.b32 	%r45, %r43, 1;
	xor.b32  	%r46, %r45, %r44;
	xor.b32  	%r47, %r46, %r43;
	xor.b32  	%r48, %r47, %r35;
	st.global.v2.u32 	[%rd8+16], {%r35, %r48};
	add.s32 	%r49, %r14, 1087311;
	st.global.v2.u32 	[%rd8], {%r49, %r12};
	add.s32 	%r50, %r48, %r49;
	cvt.rn.f32.u32 	%f5, %r50;
	fma.rn.f32 	%f6, %f5, 0f2F800000, 0f2F000000;
	cvt.f64.f32 	%fd9, %f6;
	sub.f64 	%fd10, %fd3, %fd9;
	mul.f64 	%fd11, %fd10, %fd1;
	cvt.rzi.s32.f64 	%r51, %fd11;
	mul.wide.s32 	%rd13, %r51, 4;
	add.s64 	%rd14, %rd1, %rd13;
	ld.global.u32 	%r52, [%rd14];
	setp.gt.s32 	%p4, %r52, %r41;
	selp.b32 	%r53, %r51, %r40, %p4;
	mul.wide.s32 	%rd15, %r53, 4;
	add.s64 	%rd16, %rd2, %rd15;
	mov.b32 	%r54, 1;
	st.global.u32 	[%rd16], %r54;
	add.s32 	%r55, %r55, %r3;
	setp.lt.s32 	%p5, %r55, 200;
	@%p5 bra 	$L__BB9_2;
$L__BB9_3:
	ret;

}
	// .globl	_Z24selection_crossover_stepP17curandStateXORWOWPiS1_S1_ii
.visible .entry _Z24selection_crossover_stepP17curandStateXORWOWPiS1_S1_ii(
	.param .u64 .ptr .align 1 _Z24selection_crossover_stepP17curandStateXORWOWPiS1_S1_ii_param_0,
	.param .u64 .ptr .align 1 _Z24selection_crossover_stepP17curandStateXORWOWPiS1_S1_ii_param_1,
	.param .u64 .ptr .align 1 _Z24selection_crossover_stepP17curandStateXORWOWPiS1_S1_ii_param_2,
	.param .u64 .ptr .align 1 _Z24selection_crossover_stepP17curandStateXORWOWPiS1_S1_ii_param_3,
	.param .u32 _Z24selection_crossover_stepP17curandStateXORWOWPiS1_S1_ii_param_4,
	.param .u32 _Z24selection_crossover_stepP17curandStateXORWOWPiS1_S1_ii_param_5
)
{
	.reg .pred 	%p<9>;
	.reg .b32 	%r<100>;
	.reg .b32 	%f<13>;
	.reg .b64 	%rd<26>;
	.reg .b64 	%fd<21>;

	ld.param.u64 	%rd5, [_Z24selection_crossover_stepP17curandStateXORWOWPiS1_S1_ii_param_0];
	ld.param.u64 	%rd6, [_Z24selection_crossover_stepP17curandStateXORWOWPiS1_S1_ii_param_1];
	ld.param.u64 	%rd7, [_Z24selection_crossover_stepP17curandStateXORWOWPiS1_S1_ii_param_2];
	ld.param.u64 	%rd8, [_Z24selection_crossover_stepP17curandStateXORWOWPiS1_S1_ii_param_3];
	ld.param.u32 	%r6, [_Z24selection_crossover_stepP17curandStateXORWOWPiS1_S1_ii_param_4];
	ld.param.u32 	%r7, [_Z24selection_crossover_stepP17curandStateXORWOWPiS1_S1_ii_param_5];
	mov.u32 	%r8, %tid.x;
	mov.u32 	%r1, %ntid.x;
	mov.u32 	%r9, %ctaid.x;
	mad.lo.s32 	%r99, %r1, %r9, %r8;
	setp.ge.s32 	%p1, %r99, %r6;
	@%p1 bra 	$L__BB10_3;
	cvta.to.global.u64 	%rd1, %rd6;
	cvt.rn.f64.s32 	%fd1, %r7;
	mov.u32 	%r10, %nctaid.x;
	mul.lo.s32 	%r3, %r1, %r10;
	cvta.to.global.u64 	%rd2, %rd7;
	cvta.to.global.u64 	%rd3, %rd8;
	cvta.to.global.u64 	%rd4, %rd5;
$L__BB10_2:
	mul.wide.s32 	%rd9, %r99, 48;
	add.s64 	%rd10, %rd4, %rd9;
	ld.global.v2.u32 	{%r11, %r12}, [%rd10+8];
	ld.global.v2.u32 	{%r13, %r14}, [%rd10+16];
	ld.global.v2.u32 	{%r15, %r16}, [%rd10];
	shr.u32 	%r17, %r16, 2;
	xor.b32  	%r18, %r17, %r16;
	st.global.v2.u32 	[%rd10+8], {%r12, %r13};
	shl.b32 	%r19, %r14, 4;
	shl.b32 	%r20, %r18, 1;
	xor.b32  	%r21, %r20, %r19;
	xor.b32  	%r22, %r21, %r18;
	xor.b32  	%r23, %r22, %r14;
	st.global.v2.u32 	[%rd10+16], {%r14, %r23};
	add.s32 	%r24, %r15, 362437;
	st.global.v2.u32 	[%rd10], {%r24, %r11};
	add.s32 	%r25, %r23, %r24;
	cvt.rn.f32.u32 	%f1, %r25;
	fma.rn.f32 	%f2, %f1, 0f2F800000, 0f2F000000;
	cvt.f64.f32 	%fd2, %f2;
	mov.f64 	%fd3, 0d3FF0000000000000;
	sub.f64 	%fd4, %fd3, %fd2;
	mul.f64 	%fd5, %fd4, %fd1;
	cvt.rzi.s32.f64 	%r26, %fd5;
	mul.wide.s32 	%rd11, %r26, 4;
	add.s64 	%rd12, %rd1, %rd11;
	ld.global.u32 	%r27, [%rd12];
	setp.lt.s32 	%p2, %r27, 0;
	selp.b32 	%r28, 0, %r26, %p2;
	max.s32 	%r29, %r27, -1;
	shr.u32 	%r30, %r11, 2;
	xor.b32  	%r31, %r30, %r11;
	st.global.v2.u32 	[%rd10+8], {%r13, %r14};
	shl.b32 	%r32, %r23, 4;
	shl.b32 	%r33, %r31, 1;
	xor.b32  	%r34, %r33, %r32;
	xor.b32  	%r35, %r34, %r31;
	xor.b32  	%r36, %r35, %r23;
	st.global.v2.u32 	[%rd10+16], {%r23, %r36};
	add.s32 	%r37, %r15, 724874;
	st.global.v2.u32 	[%rd10], {%r37, %r12};
	add.s32 	%r38, %r36, %r37;
	cvt.rn.f32.u32 	%f3, %r38;
	fma.rn.f32 	%f4, %f3, 0f2F800000, 0f2F000000;
	cvt.f64.f32 	%fd6, %f4;
	sub.f64 	%fd7, %fd3, %fd6;
	mul.f64 	%fd8, %fd7, %fd1;
	cvt.rzi.s32.f64 	%r39, %fd8;
	mul.wide.s32 	%rd13, %r39, 4;
	add.s64 	%rd14, %rd1, %rd13;
	ld.global.u32 	%r40, [%rd14];
	setp.gt.s32 	%p3, %r40, %r29;
	selp.b32 	%r41, %r39, %r28, %p3;
	max.s32 	%r42, %r40, %r29;
	shr.u32 	%r43, %r12, 2;
	xor.b32  	%r44, %r43, %r12;
	st.global.v2.u32 	[%rd10+8], {%r14, %r23};
	shl.b32 	%r45, %r36, 4;
	shl.b32 	%r46, %r44, 1;
	xor.b32  	%r47, %r46, %r45;
	xor.b32  	%r48, %r47, %r44;
	xor.b32  	%r49, %r48, %r36;
	st.global.v2.u32 	[%rd10+16], {%r36, %r49};
	add.s32 	%r50, %r15, 1087311;
	st.global.v2.u32 	[%rd10], {%r50, %r13};
	add.s32 	%r51, %r49, %r50;
	cvt.rn.f32.u32 	%f5, %r51;
	fma.rn.f32 	%f6, %f5, 0f2F800000, 0f2F000000;
	cvt.f64.f32 	%fd9, %f6;
	sub.f64 	%fd10, %fd3, %fd9;
	mul.f64 	%fd11, %fd10, %fd1;
	cvt.rzi.s32.f64 	%r52, %fd11;
	mul.wide.s32 	%rd15, %r52, 4;
	add.s64 	%rd16, %rd1, %rd15;
	ld.global.u32 	%r53, [%rd16];
	setp.gt.s32 	%p4, %r53, %r42;
	selp.b32 	%r54, %r52, %r41, %p4;
	mul.wide.s32 	%rd17, %r99, 4;
	add.s64 	%rd18, %rd2, %rd17;
	st.global.u32 	[%rd18], %r54;
	ld.global.v2.u32 	{%r55, %r56}, [%rd10+8];
	ld.global.v2.u32 	{%r57, %r58}, [%rd10+16];
	ld.global.v2.u32 	{%r59, %r60}, [%rd10];
	shr.u32 	%r61, %r60, 2;
	xor.b32  	%r62, %r61, %r60;
	st.global.v2.u32 	[%rd10+8], {%r56, %r57};
	shl.b32 	%r63, %r58, 4;
	shl.b32 	%r64, %r62, 1;
	xor.b32  	%r65, %r64, %r63;
	xor.b32  	%r66, %r65, %r62;
	xor.b32  	%r67, %r66, %r58;
	st.global.v2.u32 	[%rd10+16], {%r58, %r67};
	add.s32 	%r68, %r59, 362437;
	st.global.v2.u32 	[%rd10], {%r68, %r55};
	add.s32 	%r69, %r67, %r68;
	cvt.rn.f32.u32 	%f7, %r69;
	fma.rn.f32 	%f8, %f7, 0f2F800000, 0f2F000000;
	cvt.f64.f32 	%fd12, %f8;
	sub.f64 	%fd13, %fd3, %fd12;
	mul.f64 	%fd14, %fd13, %fd1;
	cvt.rzi.s32.f64 	%r70, %fd14;
	mul.wide.s32 	%rd19, %r70, 4;
	add.s64 	%rd20, %rd1, %rd19;
	ld.global.u32 	%r71, [%rd20];
	setp.lt.s32 	%p5, %r71, 0;
	selp.b32 	%r72, 0, %r70, %p5;
	max.s32 	%r73, %r71, -1;
	shr.u32 	%r74, %r55, 2;
	xor.b32  	%r75, %r74, %r55;
	st.global.v2.u32 	[%rd10+8], {%r57, %r58};
	shl.b32 	%r76, %r67, 4;
	shl.b32 	%r77, %r75, 1;
	xor.b32  	%r78, %r77, %r76;
	xor.b32  	%r79, %r78, %r75;
	xor.b32  	%r80, %r79, %r67;
	st.global.v2.u32 	[%rd10+16], {%r67, %r80};
	add.s32 	%r81, %r59, 724874;
	st.global.v2.u32 	[%rd10], {%r81, %r56};
	add.s32 	%r82, %r80, %r81;
	cvt.rn.f32.u32 	%f9, %r82;
	fma.rn.f32 	%f10, %f9, 0f2F800000, 0f2F000000;
	cvt.f64.f32 	%fd15, %f10;
	sub.f64 	%fd16, %fd3, %fd15;
	mul.f64 	%fd17, %fd16, %fd1;
	cvt.rzi.s32.f64 	%r83, %fd17;
	mul.wide.s32 	%rd21, %r83, 4;
	add.s64 	%rd22, %rd1, %rd21;
	ld.global.u32 	%r84, [%rd22];
	setp.gt.s32 	%p6, %r84, %r73;
	selp.b32 	%r85, %r83, %r72, %p6;
	max.s32 	%r86, %r84, %r73;
	shr.u32 	%r87, %r56, 2;
	xor.b32  	%r88, %r87, %r56;
	st.global.v2.u32 	[%rd10+8], {%r58, %r67};
	shl.b32 	%r89, %r80, 4;
	shl.b32 	%r90, %r88, 1;
	xor.b32  	%r91, %r90, %r89;
	xor.b32  	%r92, %r91, %r88;
	xor.b32  	%r93, %r92, %r80;
	st.global.v2.u32 	[%rd10+16], {%r80, %r93};
	add.s32 	%r94, %r59, 1087311;
	st.global.v2.u32 	[%rd10], {%r94, %r57};
	add.s32 	%r95, %r93, %r94;
	cvt.rn.f32.u32 	%f11, %r95;
	fma.rn.f32 	%f12, %f11, 0f2F800000, 0f2F000000;
	cvt.f64.f32 	%fd18, %f12;
	sub.f64 	%fd19, %fd3, %fd18;
	mul.f64 	%fd20, %fd19, %fd1;
	cvt.rzi.s32.f64 	%r96, %fd20;
	mul.wide.s32 	%rd23, %r96, 4;
	add.s64 	%rd24, %rd1, %rd23;
	ld.global.u32 	%r97, [%rd24];
	setp.gt.s32 	%p7, %r97, %r86;
	selp.b32 	%r98, %r96, %r85, %p7;
	add.s64 	%rd25, %rd3, %rd17;
	st.global.u32 	[%rd25], %r98;
	add.s32 	%r99, %r99, %r3;
	setp.lt.s32 	%p8, %r99, %r6;
	@%p8 bra 	$L__BB10_2;
$L__BB10_3:
	ret;

}
	// .globl	_Z14countMutationsP17curandStateXORWOWPiS1_S1_S1_S1_S1_ii
.visible .entry _Z14countMutationsP17curandStateXORWOWPiS1_S1_S1_S1_S1_ii(
	.param .u64 .ptr .align 1 _Z14countMutationsP17curandStateXORWOWPiS1_S1_S1_S1_S1_ii_param_0,
	.param .u64 .ptr .align 1 _Z14countMutationsP17curandStateXORWOWPiS1_S1_S1_S1_S1_ii_param_1,
	.param .u64 .ptr .align 1 _Z14countMutationsP17curandStateXORWOWPiS1_S1_S1_S1_S1_ii_param_2,
	.param .u64 .ptr .align 1 _Z14countMutationsP17curandStateXORWOWPiS1_S1_S1_S1_S1_ii_param_3,
	.param .u64 .ptr .align 1 _Z14countMutationsP17curandStateXORWOWPiS1_S1_S1_S1_S1_ii_param_4,
	.param .u64 .ptr .align 1 _Z14countMutationsP17curandStateXORWOWPiS1_S1_S1_S1_S1_ii_param_5,
	.param .u64 .ptr .align 1 _Z14countMutationsP17curandStateXORWOWPiS1_S1_S1_S1_S1_ii_param_6,
	.param .u32 _Z14countMutationsP17curandStateXORWOWPiS1_S1_S1_S1_S1_ii_param_7,
	.param .u32 _Z14countMutationsP17curandStateXORWOWPiS1_S1_S1_S1_S1_ii_param_8
)
{
	.reg .pred 	%p<7>;
	.reg .b32 	%r<77>;
	.reg .b32 	%f<7>;
	.reg .b64 	%rd<43>;
	.reg .b64 	%fd<12>;

	ld.param.u64 	%rd11, [_Z14countMutationsP17curandStateXORWOWPiS1_S1_S1_S1_S1_ii_param_3];
	ld.param.u64 	%rd12, [_Z14countMutationsP17curandStateXORWOWPiS1_S1_S1_S1_S1_ii_param_4];
	ld.param.u64 	%rd13, [_Z14countMutationsP17curandStateXORWOWPiS1_S1_S1_S1_S1_ii_param_5];
	ld.param.u64 	%rd14, [_Z14countMutationsP17curandStateXORWOWPiS1_S1_S1_S1_S1_ii_param_6];
	ld.param.u32 	%r8, [_Z14countMutationsP17curandStateXORWOWPiS1_S1_S1_S1_S1_ii_param_7];
	ld.param.u32 	%r9, [_Z14countMutationsP17curandStateXORWOWPiS1_S1_S1_S1_S1_ii_param_8];
	cvta.to.global.u64 	%rd1, %rd14;
	cvta.to.global.u64 	%rd2, %rd12;
	cvta.to.global.u64 	%rd3, %rd13;
	cvta.to.global.u64 	%rd4, %rd11;
	mov.u32 	%r10, %tid.x;
	mov.u32 	%r1, %ntid.x;
	mov.u32 	%r11, %ctaid.x;
	mad.lo.s32 	%r76, %r1, %r11, %r10;
	setp.gt.s32 	%p1, %r76, 46;
	@%p1 bra 	$L__BB11_6;
	cvt.rn.f64.s32 	%fd1, %r8;
	add.s32 	%r3, %r9, 1;
	mov.u32 	%r12, %nctaid.x;
	mul.lo.s32 	%r4, %r1, %r12;
$L__BB11_2:
	ld.param.u64 	%rd42, [_Z14countMutationsP17curandStateXORWOWPiS1_S1_S1_S1_S1_ii_param_2];
	ld.param.u64 	%rd40, [_Z14countMutationsP17curandStateXORWOWPiS1_S1_S1_S1_S1_ii_param_0];
	cvt.s64.s32 	%rd5, %r76;
	cvta.to.global.u64 	%rd15, %rd40;
	mul.wide.s32 	%rd16, %r76, 48;
	add.s64 	%rd17, %rd15, %rd16;
	ld.global.v2.u32 	{%r13, %r14}, [%rd17+8];
	ld.global.v2.u32 	{%r15, %r16}, [%rd17+16];
	ld.global.v2.u32 	{%r17, %r18}, [%rd17];
	shr.u32 	%r19, %r18, 2;
	xor.b32  	%r20, %r19, %r18;
	st.global.v2.u32 	[%rd17+8], {%r14, %r15};
	shl.b32 	%r21, %r16, 4;
	shl.b32 	%r22, %r20, 1;
	xor.b32  	%r23, %r22, %r21;
	xor.b32  	%r24, %r23, %r20;
	xor.b32  	%r25, %r24, %r16;
	st.global.v2.u32 	[%rd17+16], {%r16, %r25};
	add.s32 	%r26, %r17, 362437;
	st.global.v2.u32 	[%rd17], {%r26, %r13};
	add.s32 	%r27, %r25, %r26;
	cvt.rn.f32.u32 	%f1, %r27;
	fma.rn.f32 	%f2, %f1, 0f2F800000, 0f2F000000;
	cvt.f64.f32 	%fd2, %f2;
	mov.f64 	%fd3, 0d3FF0000000000000;
	sub.f64 	%fd4, %fd3, %fd2;
	mul.f64 	%fd5, %fd4, %fd1;
	cvt.rzi.s32.f64 	%r28, %fd5;
	cvta.to.global.u64 	%rd18, %rd42;
	mul.wide.s32 	%rd19, %r28, 4;
	add.s64 	%rd20, %rd18, %rd19;
	ld.global.u32 	%r29, [%rd20];
	setp.lt.s32 	%p2, %r29, 0;
	selp.b32 	%r30, 0, %r28, %p2;
	max.s32 	%r31, %r29, -1;
	shr.u32 	%r32, %r13, 2;
	xor.b32  	%r33, %r32, %r13;
	st.global.v2.u32 	[%rd17+8], {%r15, %r16};
	shl.b32 	%r34, %r25, 4;
	shl.b32 	%r35, %r33, 1;
	xor.b32  	%r36, %r35, %r34;
	xor.b32  	%r37, %r36, %r33;
	xor.b32  	%r38, %r37, %r25;
	st.global.v2.u32 	[%rd17+16], {%r25, %r38};
	add.s32 	%r39, %r17, 724874;
	st.global.v2.u32 	[%rd17], {%r39, %r14};
	add.s32 	%r40, %r38, %r39;
	cvt.rn.f32.u32 	%f3, %r40;
	fma.rn.f32 	%f4, %f3, 0f2F800000, 0f2F000000;
	cvt.f64.f32 	%fd6, %f4;
	sub.f64 	%fd7, %fd3, %fd6;
	mul.f64 	%fd8, %fd7, %fd1;
	cvt.rzi.s32.f64 	%r41, %fd8;
	mul.wide.s32 	%rd21, %r41, 4;
	add.s64 	%rd22, %rd18, %rd21;
	ld.global.u32 	%r42, [%rd22];
	setp.gt.s32 	%p3, %r42, %r31;
	selp.b32 	%r43, %r41, %r30, %p3;
	max.s32 	%r44, %r42, %r31;
	shr.u32 	%r45, %r14, 2;
	xor.b32  	%r46, %r45, %r14;
	st.global.v2.u32 	[%rd17+8], {%r16, %r25};
	shl.b32 	%r47, %r38, 4;
	shl.b32 	%r48, %r46, 1;
	xor.b32  	%r49, %r48, %r47;
	xor.b32  	%r50, %r49, %r46;
	xor.b32  	%r51, %r50, %r38;
	st.global.v2.u32 	[%rd17+16], {%r38, %r51};
	add.s32 	%r52, %r17, 1087311;
	st.global.v2.u32 	[%rd17], {%r52, %r15};
	add.s32 	%r53, %r51, %r52;
	cvt.rn.f32.u32 	%f5, %r53;
	fma.rn.f32 	%f6, %f5, 0f2F800000, 0f2F000000;
	cvt.f64.f32 	%fd9, %f6;
	sub.f64 	%fd10, %fd3, %fd9;
	mul.f64 	%fd11, %fd10, %fd1;
	cvt.rzi.s32.f64 	%r54, %fd11;
	mul.wide.s32 	%rd23, %r54, 4;
	add.s64 	%rd24, %rd18, %rd23;
	ld.global.u32 	%r55, [%rd24];
	setp.gt.s32 	%p4, %r55, %r44;
	selp.b32 	%r6, %r54, %r43, %p4;
	setp.gt.s32 	%p5, %r76, 11;
	@%p5 bra 	$L__BB11_4;
	cvt.u32.u64 	%r65, %rd5;
	mul.wide.s32 	%rd31, %r6, 4;
	add.s64 	%rd32, %rd4, %rd31;
	ld.global.u32 	%r66, [%rd32+4];
	ld.global.u32 	%r67, [%rd32];
	sub.s32 	%r68, %r66, %r67;
	add.s32 	%r69, %r68, 2;
	add.s32 	%r70, %r3, %r65;
	mul.wide.s32 	%rd33, %r70, 4;
	add.s64 	%rd34, %rd3, %rd33;
	st.global.u32 	[%rd34], %r69;
	add.s64 	%rd35, %rd2, %rd31;
	ld.global.u32 	%r71, [%rd35+4];
	ld.global.u32 	%r72, [%rd35];
	sub.s32 	%r73, %r71, %r72;
	add.s32 	%r74, %r73, 1;
	add.s64 	%rd36, %rd1, %rd33;
	st.global.u32 	[%rd36], %r74;
	bra.uni 	$L__BB11_5;
$L__BB11_4:
	cvt.u32.u64 	%r56, %rd5;
	mul.wide.s32 	%rd25, %r6, 4;
	add.s64 	%rd26, %rd4, %rd25;
	ld.global.u32 	%r57, [%rd26+4];
	ld.global.u32 	%r58, [%rd26];
	sub.s32 	%r59, %r57, %r58;
	add.s32 	%r60, %r59, 1;
	add.s32 	%r61, %r3, %r56;
	mul.wide.s32 	%rd27, %r61, 4;
	add.s64 	%rd28, %rd3, %rd27;
	st.global.u32 	[%rd28], %r60;
	add.s64 	%rd29, %rd2, %rd25;
	ld.global.u32 	%r62, [%rd29+4];
	ld.global.u32 	%r63, [%rd29];
	sub.s32 	%r64, %r62, %r63;
	add.s64 	%rd30, %rd1, %rd27;
	st.global.u32 	[%rd30], %r64;
$L__BB11_5:
	ld.param.u64 	%rd41, [_Z14countMutationsP17curandStateXORWOWPiS1_S1_S1_S1_S1_ii_param_1];
	cvt.u32.u64 	%r75, %rd5;
	cvta.to.global.u64 	%rd37, %rd41;
	shl.b64 	%rd38, %rd5, 2;
	add.s64 	%rd39, %rd37, %rd38;
	st.global.u32 	[%rd39], %r6;
	add.s32 	%r76, %r75, %r4;
	setp.lt.s32 	%p6, %r76, 47;
	@%p6 bra 	$L__BB11_2;
$L__BB11_6:
	ret;

}
	// .globl	_Z10MutateT1T2P17curandStateXORWOWPiS1_S1_S1_S1_iS1_S1_PfPbS1_S1_S1_S2_S3_S1_S1_S1_ii
.visible .entry _Z10MutateT1T2P17curandStateXORWOWPiS1_S1_S1_S1_iS1_S1_PfPbS1_S1_S1_S2_S3_S1_S1_S1_ii(
	.param .u64 .ptr .align 1 _Z10MutateT1T2P17curandStateXORWOWPiS1_S1_S1_S1_iS1_S1_PfPbS1_S1_S1_S2_S3_S1_S1_S1_ii_param_0,
	.param .u64 .ptr .align 1 _Z10MutateT1T2P17curandStateXORWOWPiS1_S1_S1_S1_iS1_S1_PfPbS1_S1_S1_S2_S3_S1_S1_S1_ii_param_1,
	.param .u64 .ptr .align 1 _Z10MutateT1T2P17curandStateXORWOWPiS1_S1_S1_S1_iS1_S1_PfPbS1_S1_S1_S2_S3_S1_S1_S1_ii_param_2,
	.param .u64 .ptr .align 1 _Z10MutateT1T2P17curandStateXORWOWPiS1_S1_S1_S1_iS1_S1_PfPbS1_S1_S1_S2_S3_S1_S1_S1_ii_param_3,
	.param .u64 .ptr .align 1 _Z10MutateT1T2P17curandStateXORWOWPiS1_S1_S1_S1_iS1_S1_PfPbS1_S1_S1_S2_S3_S1_S1_S1_ii_param_4,
	.param .u64 .ptr .align 1 _Z10MutateT1T2P17curandStateXORWOWPiS1_S1_S1_S1_iS1_S1_PfPbS1_S1_S1_S2_S3_S1_S1_S1_ii_param_5,
	.param .u32 _Z10MutateT1T2P17curandStateXORWOWPiS1_S1_S1_S1_iS1_S1_PfPbS1_S1_S1_S2_S3_S1_S1_S1_ii_param_6,
	.param .u64 .ptr .align 1 _Z10MutateT1T2P17curandStateXORWOWPiS1_S1_S1_S1_iS1_S1_PfPbS1_S1_S1_S2_S3_S1_S1_S1_ii_param_7,
	.param .u64 .ptr .align 1 _Z10MutateT1T2P17curandStateXORWOWPiS1_S1_S1_S1_iS1_S1_PfPbS1_S1_S1_S2_S3_S1_S1_S1_ii_param_8,
	.param .u64 .ptr .align 1 _Z10MutateT1T2P17curandStateXORWOWPiS1_S1_S1_S1_iS1_S1_PfPbS1_S1_S1_S2_S3_S1_S1_S1_ii_param_9,
	.param .u64 .ptr .align 1 _Z10MutateT1T2P17curandStateXORWOWPiS1_S1_S1_S1_iS1_S1_PfPbS1_S1_S1_S2_S3_S1_S1_S1_ii_param_10,
	.param .u64 .ptr .align 1 _Z10MutateT1T2P17curandStateXORWOWPiS1_S1_S1_S1_iS1_S1_PfPbS1_S1_S1_S2_S3_S1_S1_S1_ii_param_11,
	.param .u64 .ptr .align 1 _Z10MutateT1T2P17curandStateXORWOWPiS1_S1_S1_S1_iS1_S1_PfPbS1_S1_S1_S2_S3_S1_S1_S1_ii_param_12,
	.param .u64 .ptr .align 1 _Z10MutateT1T2P17curandStateXORWOWPiS1_S1_S1_S1_iS1_S1_PfPbS1_S1_S1_S2_S3_S1_S1_S1_ii_param_13,
	.param .u64 .ptr .align 1 _Z10MutateT1T2P17curandStateXORWOWPiS1_S1_S1_S1_iS1_S1_PfPbS1_S1_S1_S2_S3_S1_S1_S1_ii_param_14,
	.param .u64 .ptr .align 1 _Z10MutateT1T2P17curandStateXORWOWPiS1_S1_S1_S1_iS1_S1_PfPbS1_S1_S1_S2_S3_S1_S1_S1_ii_param_15,
	.param .u64 .ptr .align 1 _Z10MutateT1T2P17curandStateXORWOWPiS1_S1_S1_S1_iS1_S1_PfPbS1_S1_S1_S2_S3_S1_S1_S1_ii_param_16,
	.param .u64 .ptr .align 1 _Z10MutateT1T2P17curandStateXORWOWPiS1_S1_S1_S1_iS1_S1_PfPbS1_S1_S1_S2_S3_S1_S1_S1_ii_param_17,
	.param .u64 .ptr .align 1 _Z10MutateT1T2P17curandStateXORWOWPiS1_S1_S1_S1_iS1_S1_PfPbS1_S1_S1_S2_S3_S1_S1_S1_ii_param_18,
	.param .u32 _Z10MutateT1T2P17curandStateXORWOWPiS1_S1_S1_S1_iS1_S1_PfPbS1_S1_S1_S2_S3_S1_S1_S1_ii_param_19,
	.param .u32 _Z10MutateT1T2P17curandStateXORWOWPiS1_S1_S1_S1_iS1_S1_PfPbS1_S1_S1_S2_S3_S1_S1_S1_ii_param_20
)
{
	.reg .pred 	%p<16>;
	.reg .b16 	%rs<7>;
	.reg .b32 	%r<280>;
	.reg .b32 	%f<14>;
	.reg .b64 	%rd<190>;
	.reg .b64 	%fd<18>;

	ld.param.u64 	%rd26, [_Z10MutateT1T2P17curandStateXORWOWPiS1_S1_S1_S1_iS1_S1_PfPbS1_S1_S1_S2_S3_S1_S1_S1_ii_param_0];
	ld.param.u64 	%rd27, [_Z10MutateT1T2P17curandStateXORWOWPiS1_S1_S1_S1_iS1_S1_PfPbS1_S1_S1_S2_S3_S1_S1_S1_ii_param_1];
	ld.param.u64 	%rd28, [_Z10MutateT1T2P17curandStateXORWOWPiS1_S1_S1_S1_iS1_S1_PfPbS1_S1_S1_S2_S3_S1_S1_S1_ii_param_2];
	ld.param.u64 	%rd29, [_Z10MutateT1T2P17curandStateXORWOWPiS1_S1_S1_S1_iS1_S1_PfPbS1_S1_S1_S2_S3_S1_S1_S1_ii_param_3];
	ld.param.u64 	%rd30, [_Z10MutateT1T2P17curandStateXORWOWPiS1_S1_S1_S1_iS1_S1_PfPbS1_S1_S1_S2_S3_S1_S1_S1_ii_param_4];
	ld.param.u64 	%rd31, [_Z10MutateT1T2P17curandStateXORWOWPiS1_S1_S1_S1_iS1_S1_PfPbS1_S1_S1_S2_S3_S1_S1_S1_ii_param_5];
	ld.param.u64 	%rd32, [_Z10MutateT1T2P17curandStateXORWOWPiS1_S1_S1_S1_iS1_S1_PfPbS1_S1_S1_S2_S3_S1_S1_S1_ii_param_7];
	ld.param.u64 	%rd33, [_Z10MutateT1T2P17curandStateXORWOWPiS1_S1_S1_S1_iS1_S1_PfPbS1_S1_S1_S2_S3_S1_S1_S1_ii_param_8];
	ld.param.u64 	%rd34, [_Z10MutateT1T2P17curandStateXORWOWPiS1_S1_S1_S1_iS1_S1_PfPbS1_S1_S1_S2_S3_S1_S1_S1_ii_param_9];
	ld.param.u64 	%rd35, [_Z10MutateT1T2P17curandStateXORWOWPiS1_S1_S1_S1_iS1_S1_PfPbS1_S1_S1_S2_S3_S1_S1_S1_ii_param_10];
	ld.param.u64 	%rd36, [_Z10MutateT1T2P17curandStateXORWOWPiS1_S1_S1_S1_iS1_S1_PfPbS1_S1_S1_S2_S3_S1_S1_S1_ii_param_11];
	ld.param.u64 	%rd37, [_Z10MutateT1T2P17curandStateXORWOWPiS1_S1_S1_S1_iS1_S1_PfPbS1_S1_S1_S2_S3_S1_S1_S1_ii_param_12];
	ld.param.u64 	%rd38, [_Z10MutateT1T2P17curandStateXORWOWPiS1_S1_S1_S1_iS1_S1_PfPbS1_S1_S1_S2_S3_S1_S1_S1_ii_param_13];
	ld.param.u64 	%rd39, [_Z10MutateT1T2P17curandStateXORWOWPiS1_S1_S1_S1_iS1_S1_PfPbS1_S1_S1_S2_S3_S1_S1_S1_ii_param_14];
	ld.param.u64 	%rd40, [_Z10MutateT1T2P17curandStateXORWOWPiS1_S1_S1_S1_iS1_S1_PfPbS1_S1_S1_S2_S3_S1_S1_S1_ii_param_15];
	ld.param.u64 	%rd41, [_Z10MutateT1T2P17curandStateXORWOWPiS1_S1_S1_S1_iS1_S1_PfPbS1_S1_S1_S2_S3_S1_S1_S1_ii_param_16];
	ld.param.u64 	%rd42, [_Z10MutateT1T2P17curandStateXORWOWPiS1_S1_S1_S1_iS1_S1_PfPbS1_S1_S1_S2_S3_S1_S1_S1_ii_param_17];
	ld.param.u64 	%rd43, [_Z10MutateT1T2P17curandStateXORWOWPiS1_S1_S1_S1_iS1_S1_PfPbS1_S1_S1_S2_S3_S1_S1_S1_ii_param_18];
	cvta.to.global.u64 	%rd1, %rd34;
	cvta.to.global.u64 	%rd2, %rd36;
	cvta.to.global.u64 	%rd3, %rd35;
	cvta.to.global.u64 	%rd4, %rd33;
	cvta.to.global.u64 	%rd5, %rd32;
	cvta.to.global.u64 	%rd6, %rd29;
	cvta.to.global.u64 	%rd7, %rd42;
	cvta.to.global.u64 	%rd8, %rd43;
	cvta.to.global.u64 	%rd9, %rd28;
	cvta.to.global.u64 	%rd10, %rd27;
	cvta.to.global.u64 	%rd11, %rd39;
	cvta.to.global.u64 	%rd12, %rd41;
	cvta.to.global.u64 	%rd13, %rd40;
	cvta.to.global.u64 	%rd14, %rd38;
	cvta.to.global.u64 	%rd15, %rd37;
	cvta.to.global.u64 	%rd16, %rd31;
	cvta.to.global.u64 	%rd17, %rd26;
	cvta.to.global.u64 	%rd18, %rd30;
	mov.u32 	%r47, %tid.x;
	mov.u32 	%r1, %ntid.x;
	mov.u32 	%r48, %ctaid.x;
	mad.lo.s32 	%r267, %r1, %r48, %r47;
	setp.gt.s32 	%p1, %r267, 46;
	@%p1 bra 	$L__BB12_26;
	ld.param.u32 	%r264, [_Z10MutateT1T2P17curandStateXORWOWPiS1_S1_S1_S1_iS1_S1_PfPbS1_S1_S1_S2_S3_S1_S1_S1_ii_param_19];
	add.s32 	%r3, %r264, 12;
	mov.u32 	%r49, %nctaid.x;
	mul.lo.s32 	%r4, %r1, %r49;
$L__BB12_2:
	setp.gt.s32 	%p2, %r267, 11;
	@%p2 bra 	$L__BB12_17;
	ld.param.u32 	%r263, [_Z10MutateT1T2P17curandStateXORWOWPiS1_S1_S1_S1_iS1_S1_PfPbS1_S1_S1_S2_S3_S1_S1_S1_ii_param_6];
	mul.wide.s32 	%rd95, %r267, 4;
	add.s64 	%rd19, %rd10, %rd95;
	ld.global.u32 	%r145, [%rd19];
	mul.wide.s32 	%rd96, %r145, 4;
	add.s64 	%rd97, %rd6, %rd96;
	ld.global.u32 	%r146, [%rd97+4];
	ld.global.u32 	%r147, [%rd97];
	sub.s32 	%r148, %r146, %r147;
	mul.wide.s32 	%rd98, %r267, 48;
	add.s64 	%rd99, %rd17, %rd98;
	ld.global.v2.u32 	{%r149, %r150}, [%rd99];
	shr.u32 	%r151, %r150, 2;
	xor.b32  	%r152, %r151, %r150;
	ld.global.v2.u32 	{%r153, %r154}, [%rd99+8];
	ld.global.v2.u32 	{%r155, %r156}, [%rd99+16];
	st.global.v2.u32 	[%rd99+8], {%r154, %r155};
	shl.b32 	%r157, %r156, 4;
	shl.b32 	%r158, %r152, 1;
	xor.b32  	%r159, %r158, %r157;
	xor.b32  	%r160, %r159, %r152;
	xor.b32  	%r161, %r160, %r156;
	st.global.v2.u32 	[%rd99+16], {%r156, %r161};
	add.s32 	%r162, %r149, 362437;
	st.global.v2.u32 	[%rd99], {%r162, %r153};
	add.s32 	%r163, %r161, %r162;
	cvt.rn.f32.u32 	%f9, %r163;
	fma.rn.f32 	%f10, %f9, 0f2F800000, 0f2F000000;
	cvt.f64.f32 	%fd13, %f10;
	mov.f64 	%fd14, 0d3FF0000000000000;
	sub.f64 	%fd15, %fd14, %fd13;
	cvt.rn.f64.s32 	%fd16, %r148;
	mul.f64 	%fd17, %fd15, %fd16;
	cvt.rzi.s32.f64 	%r6, %fd17;
	add.s32 	%r7, %r267, %r263;
	mul.wide.s32 	%rd100, %r7, 4;
	add.s64 	%rd20, %rd16, %rd100;
	ld.global.u32 	%r271, [%rd20+4];
	ld.global.u32 	%r268, [%rd20];
	sub.s32 	%r164, %r271, %r268;
	add.s32 	%r165, %r164, -2;
	setp.lt.s32 	%p8, %r165, 1;
	@%p8 bra 	$L__BB12_11;
	mov.b32 	%r269, 0;
$L__BB12_5:
	ld.global.u32 	%r167, [%rd19];
	mul.wide.s32 	%rd101, %r167, 4;
	add.s64 	%rd102, %rd6, %rd101;
	ld.global.u32 	%r168, [%rd102];
	add.s32 	%r169, %r168, %r269;
	mul.wide.s32 	%rd103, %r169, 4;
	add.s64 	%rd104, %rd5, %rd103;
	ld.global.u32 	%r170, [%rd104];
	add.s32 	%r171, %r268, %r269;
	mul.wide.s32 	%rd105, %r171, 4;
	add.s64 	%rd106, %rd15, %rd105;
	st.global.u32 	[%rd106], %r170;
	ld.global.u32 	%r172, [%rd19];
	mul.wide.s32 	%rd107, %r172, 4;
	add.s64 	%rd108, %rd6, %rd107;
	ld.global.u32 	%r270, [%rd108];
	add.s32 	%r173, %r270, %r269;
	mul.wide.s32 	%rd109, %r173, 4;
	add.s64 	%rd110, %rd5, %rd109;
	ld.global.u32 	%r174, [%rd110];
	setp.gt.s32 	%p9, %r174, -1;
	@%p9 bra 	$L__BB12_7;
	mov.u64 	%rd111, $str$1;
	cvta.global.u64 	%rd112, %rd111;
	{ // callseq 6, 0
	.param .b64 param0;
	st.param.b64 	[param0], %rd112;
	.param .b64 param1;
	st.param.b64 	[param1], 0;
	.param .b32 retval0;
	call.uni (retval0), 
	vprintf, 
	(
	param0, 
	param1
	);
	ld.param.b32 	%r175, [retval0];
	} // callseq 6
	ld.global.u32 	%r177, [%rd19];
	mul.wide.s32 	%rd113, %r177, 4;
	add.s64 	%rd114, %rd6, %rd113;
	ld.global.u32 	%r270, [%rd114];
$L__BB12_7:
	add.s32 	%r178, %r270, %r269;
	mul.wide.s32 	%rd115, %r178, 4;
	add.s64 	%rd116, %rd4, %rd115;
	ld.global.u32 	%r179, [%rd116];
	ld.global.u32 	%r180, [%rd20];
	add.s32 	%r181, %r180, %r269;
	mul.wide.s32 	%rd117, %r181, 4;
	add.s64 	%rd118, %rd14, %rd117;
	st.global.u32 	[%rd118], %r179;
	setp.eq.s32 	%p10, %r6, %r269;
	@%p10 bra 	$L__BB12_9;
	ld.global.u32 	%r182, [%rd19];
	mul.wide.s32 	%rd119, %r182, 4;
	add.s64 	%rd120, %rd6, %rd119;
	ld.global.u32 	%r183, [%rd120];
	add.s32 	%r184, %r183, %r269;
	cvt.s64.s32 	%rd121, %r184;
	add.s64 	%rd122, %rd3, %rd121;
	ld.global.u8 	%rs3, [%rd122];
	ld.global.u32 	%r185, [%rd20];
	add.s32 	%r186, %r185, %r269;
	cvt.s64.s32 	%rd123, %r186;
	add.s64 	%rd124, %rd13, %rd123;
	st.global.u8 	[%rd124], %rs3;
	bra.uni 	$L__BB12_10;
$L__BB12_9:
	ld.global.u32 	%r187, [%rd20];
	add.s32 	%r188, %r187, %r6;
	cvt.s64.s32 	%rd125, %r188;
	add.s64 	%rd126, %rd13, %rd125;
	mov.b16 	%rs4, 0;
	st.global.u8 	[%rd126], %rs4;
$L__BB12_10:
	ld.global.u32 	%r189, [%rd19];
	mul.wide.s32 	%rd127, %r189, 4;
	add.s64 	%rd128, %rd6, %rd127;
	ld.global.u32 	%r190, [%rd128];
	add.s32 	%r191, %r190, %r269;
	mul.wide.s32 	%rd129, %r191, 4;
	add.s64 	%rd130, %rd2, %rd129;
	ld.global.u32 	%r192, [%rd130];
	ld.global.u32 	%r193, [%rd20];
	add.s32 	%r194, %r193, %r269;
	mul.wide.s32 	%rd131, %r194, 4;
	add.s64 	%rd132, %rd12, %rd131;
	st.global.u32 	[%rd132], %r192;
	ld.global.u32 	%r195, [%rd19];
	mul.wide.s32 	%rd133, %r195, 4;
	add.s64 	%rd134, %rd6, %rd133;
	ld.global.u32 	%r196, [%rd134];
	add.s32 	%r197, %r196, %r269;
	mul.wide.s32 	%rd135, %r197, 4;
	add.s64 	%rd136, %rd1, %rd135;
	ld.global.f32 	%f11, [%rd136];
	ld.global.u32 	%r198, [%rd20];
	add.s32 	%r199, %r198, %r269;
	mul.wide.s32 	%rd137, %r199, 4;
	add.s64 	%rd138, %rd11, %rd137;
	st.global.f32 	[%rd138], %f11;
	add.s32 	%r269, %r269, 1;
	ld.global.u32 	%r271, [%rd20+4];
	ld.global.u32 	%r268, [%rd20];
	sub.s32 	%r200, %r271, %r268;
	add.s32 	%r201, %r200, -2;
	setp.lt.s32 	%p11, %r269, %r201;
	@%p11 bra 	$L__BB12_5;
$L__BB12_11:
	ld.param.u32 	%r265, [_Z10MutateT1T2P17curandStateXORWOWPiS1_S1_S1_S1_iS1_S1_PfPbS1_S1_S1_S2_S3_S1_S1_S1_ii_param_19];
	ld.global.u32 	%r202, [%rd19];
	mul.wide.s32 	%rd139, %r202, 4;
	add.s64 	%rd140, %rd6, %rd139;
	ld.global.u32 	%r203, [%rd140];
	add.s32 	%r204, %r203, %r6;
	mul.wide.s32 	%rd141, %r204, 4;
	add.s64 	%rd142, %rd5, %rd141;
	ld.global.u32 	%r205, [%rd142];
	add.s32 	%r206, %r271, -2;
	mul.wide.s32 	%rd143, %r206, 4;
	add.s64 	%rd144, %rd15, %rd143;
	st.global.u32 	[%rd144], %r205;
	mul.wide.s32 	%rd145, %r7, 4;
	add.s64 	%rd21, %rd18, %rd145;
	ld.global.u32 	%r207, [%rd21+4];
	ld.global.u32 	%r208, [%rd21];
	not.b32 	%r209, %r208;
	add.s32 	%r210, %r207, %r209;
	ld.global.u32 	%r211, [%rd20+4];
	add.s32 	%r212, %r211, -2;
	mul.wide.s32 	%rd146, %r212, 4;
	add.s64 	%rd147, %rd14, %rd146;
	st.global.u32 	[%rd147], %r210;
	ld.global.u32 	%r213, [%rd20+4];
	add.s32 	%r214, %r213, -2;
	cvt.s64.s32 	%rd148, %r214;
	add.s64 	%rd149, %rd13, %rd148;
	mov.b16 	%rs5, 1;
	st.global.u8 	[%rd149], %rs5;
	shl.b32 	%r215, %r267, 1;
	add.s32 	%r19, %r215, %r265;
	ld.global.u32 	%r216, [%rd20+4];
	add.s32 	%r217, %r216, -2;
	mul.wide.s32 	%rd150, %r217, 4;
	add.s64 	%rd151, %rd12, %rd150;
	st.global.u32 	[%rd151], %r19;
	ld.global.u32 	%r218, [%rd19];
	mul.wide.s32 	%rd152, %r218, 4;
	add.s64 	%rd153, %rd6, %rd152;
	ld.global.u32 	%r219, [%rd153];
	add.s32 	%r220, %r219, %r6;
	mul.wide.s32 	%rd154, %r220, 4;
	add.s64 	%rd155, %rd1, %rd154;
	ld.global.f32 	%f12, [%rd155];
	ld.global.u32 	%r221, [%rd20+4];
	add.s32 	%r222, %r221, -2;
	mul.wide.s32 	%rd156, %r222, 4;
	add.s64 	%rd157, %rd11, %rd156;
	st.global.f32 	[%rd157], %f12;
	ld.global.u32 	%r223, [%rd19];
	mul.wide.s32 	%rd158, %r223, 4;
	add.s64 	%rd159, %rd6, %rd158;
	ld.global.u32 	%r224, [%rd159];
	add.s32 	%r225, %r224, %r6;
	mul.wide.s32 	%rd160, %r225, 4;
	add.s64 	%rd161, %rd5, %rd160;
	ld.global.u32 	%r226, [%rd161];
	setp.gt.s32 	%p12, %r226, -1;
	@%p12 bra 	$L__BB12_13;
	mov.u64 	%rd162, $str$1;
	cvta.global.u64 	%rd163, %rd162;
	{ // callseq 7, 0
	.param .b64 param0;
	st.param.b64 	[param0], %rd163;
	.param .b64 param1;
	st.param.b64 	[param1], 0;
	.param .b32 retval0;
	call.uni (retval0), 
	vprintf, 
	(
	param0, 
	param1
	);
	ld.param.b32 	%r227, [retval0];
	} // callseq 7
$L__BB12_13:
	ld.global.u32 	%r229, [%rd21+4];
	ld.global.u32 	%r230, [%rd21];
	not.b32 	%r231, %r230;
	add.s32 	%r232, %r229, %r231;
	ld.global.u32 	%r233, [%rd20+4];
	add.s32 	%r234, %r233, -1;
	mul.wide.s32 	%rd164, %r234, 4;
	add.s64 	%rd165, %rd15, %rd164;
	st.global.u32 	[%rd165], %r232;
	ld.global.u32 	%r235, [%rd19];
	mul.wide.s32 	%rd166, %r235, 4;
	add.s64 	%rd167, %rd6, %rd166;
	ld.global.u32 	%r236, [%rd167];
	add.s32 	%r237, %r236, %r6;
	mul.wide.s32 	%rd168, %r237, 4;
	add.s64 	%rd169, %rd4, %rd168;
	ld.global.u32 	%r238, [%rd169];
	ld.global.u32 	%r239, [%rd20+4];
	add.s32 	%r240, %r239, -1;
	mul.wide.s32 	%rd170, %r240, 4;
	add.s64 	%rd171, %rd14, %rd170;
	st.global.u32 	[%rd171], %r238;
	ld.global.u32 	%r241, [%rd20+4];
	add.s32 	%r242, %r241, -1;
	cvt.s64.s32 	%rd172, %r242;
	add.s64 	%rd173, %rd13, %rd172;
	mov.b16 	%rs6, 1;
	st.global.u8 	[%rd173], %rs6;
	add.s32 	%r243, %r19, 1;
	ld.global.u32 	%r244, [%rd20+4];
	add.s32 	%r245, %r244, -1;
	mul.wide.s32 	%rd174, %r245, 4;
	add.s64 	%rd175, %rd12, %rd174;
	st.global.u32 	[%rd175], %r243;
	ld.global.u32 	%r246, [%rd19];
	mul.wide.s32 	%rd176, %r246, 4;
	add.s64 	%rd177, %rd6, %rd176;
	ld.global.u32 	%r247, [%rd177];
	add.s32 	%r248, %r247, %r6;
	mul.wide.s32 	%rd178, %r248, 4;
	add.s64 	%rd179, %rd1, %rd178;
	ld.global.f32 	%f13, [%rd179];
	ld.global.u32 	%r249, [%rd20+4];
	add.s32 	%r250, %r249, -1;
	mul.wide.s32 	%rd180, %r250, 4;
	add.s64 	%rd181, %rd11, %rd180;
	st.global.f32 	[%rd181], %f13;
	ld.global.u32 	%r274, [%rd21+4];
	ld.global.u32 	%r272, [%rd21];
	sub.s32 	%r251, %r272, %r274;
	setp.gt.s32 	%p13, %r251, -2;
	@%p13 bra 	$L__BB12_16;
	mov.b32 	%r273, 0;
$L__BB12_15:
	ld.global.u32 	%r253, [%rd19];
	mul.wide.s32 	%rd182, %r253, 4;
	add.s64 	%rd183, %rd9, %rd182;
	ld.global.u32 	%r254, [%rd183];
	add.s32 	%r255, %r254, %r273;
	mul.wide.s32 	%rd184, %r255, 4;
	add.s64 	%rd185, %rd8, %rd184;
	ld.global.u32 	%r256, [%rd185];
	add.s32 	%r257, %r272, %r273;
	mul.wide.s32 	%rd186, %r257, 4;
	add.s64 	%rd187, %rd7, %rd186;
	st.global.u32 	[%rd187], %r256;
	add.s32 	%r273, %r273, 1;
	ld.global.u32 	%r274, [%rd21+4];
	ld.global.u32 	%r272, [%rd21];
	not.b32 	%r258, %r272;
	add.s32 	%r259, %r274, %r258;
	setp.lt.s32 	%p14, %r273, %r259;
	@%p14 bra 	$L__BB12_15;
$L__BB12_16:
	ld.param.u32 	%r266, [_Z10MutateT1T2P17curandStateXORWOWPiS1_S1_S1_S1_iS1_S1_PfPbS1_S1_S1_S2_S3_S1_S1_S1_ii_param_20];
	add.s32 	%r260, %r267, %r266;
	add.s32 	%r261, %r274, -1;
	mul.wide.s32 	%rd188, %r261, 4;
	add.s64 	%rd189, %rd7, %rd188;
	st.global.u32 	[%rd189], %r260;
	bra.uni 	$L__BB12_25;
$L__BB12_17:
	ld.param.u32 	%r262, [_Z10MutateT1T2P17curandStateXORWOWPiS1_S1_S1_S1_iS1_S1_PfPbS1_S1_S1_S2_S3_S1_S1_S1_ii_param_6];
	add.s32 	%r50, %r267, %r262;
	mul.wide.s32 	%rd44, %r50, 4;
	add.s64 	%rd22, %rd18, %rd44;
	ld.global.u32 	%r51, [%rd22+4];
	ld.global.u32 	%r52, [%rd22];
	sub.s32 	%r53, %r51, %r52;
	mul.wide.u32 	%rd45, %r267, 48;
	add.s64 	%rd23, %rd17, %rd45;
	ld.global.v2.u32 	{%r54, %r55}, [%rd23];
	shr.u32 	%r56, %r55, 2;
	xor.b32  	%r57, %r56, %r55;
	ld.global.v2.u32 	{%r58, %r59}, [%rd23+8];
	ld.global.v2.u32 	{%r60, %r61}, [%rd23+16];
	shl.b32 	%r62, %r61, 4;
	shl.b32 	%r63, %r57, 1;
	xor.b32  	%r64, %r63, %r62;
	xor.b32  	%r65, %r64, %r57;
	xor.b32  	%r66, %r65, %r61;
	add.s32 	%r67, %r54, %r66;
	add.s32 	%r68, %r67, 362437;
	cvt.rn.f32.u32 	%f1, %r68;
	fma.rn.f32 	%f2, %f1, 0f2F800000, 0f2F000000;
	cvt.f64.f32 	%fd1, %f2;
	mov.f64 	%fd2, 0d3FF0000000000000;
	sub.f64 	%fd3, %fd2, %fd1;
	cvt.rn.f64.s32 	%fd4, %r53;
	mul.f64 	%fd5, %fd3, %fd4;
	cvt.rzi.s32.f64 	%r28, %fd5;
	shr.u32 	%r69, %r58, 2;
	xor.b32  	%r70, %r69, %r58;
	st.global.v2.u32 	[%rd23+8], {%r60, %r61};
	shl.b32 	%r71, %r66, 4;
	shl.b32 	%r72, %r70, 1;
	xor.b32  	%r73, %r72, %r71;
	xor.b32  	%r74, %r73, %r70;
	xor.b32  	%r75, %r74, %r66;
	st.global.v2.u32 	[%rd23+16], {%r66, %r75};
	add.s32 	%r76, %r54, 724874;
	st.global.v2.u32 	[%rd23], {%r76, %r59};
	add.s32 	%r77, %r75, %r76;
	cvt.rn.f32.u32 	%f3, %r77;
	fma.rn.f32 	%f4, %f3, 0f2F800000, 0f2F000000;
	cvt.f64.f32 	%fd6, %f4;
	sub.f64 	%fd7, %fd2, %fd6;
	mul.f64 	%fd8, %fd7, %fd4;
	cvt.rzi.s32.f64 	%r29, %fd8;
	add.s64 	%rd24, %rd16, %rd44;
	ld.global.u32 	%r277, [%rd24+4];
	ld.global.u32 	%r275, [%rd24];
	sub.s32 	%r78, %r275, %r277;
	setp.gt.s32 	%p3, %r78, -2;
	mul.wide.u32 	%rd46, %r267, 4;
	add.s64 	%rd25, %rd10, %rd46;
	@%p3 bra 	$L__BB12_20;
	mov.b32 	%r276, 0;
$L__BB12_19:
	ld.global.u32 	%r80, [%rd25];
	mul.wide.s32 	%rd47, %r80, 4;
	add.s64 	%rd48, %rd6, %rd47;
	ld.global.u32 	%r81, [%rd48];
	add.s32 	%r82, %r81, %r276;
	mul.wide.s32 	%rd49, %r82, 4;
	add.s64 	%rd50, %rd5, %rd49;
	ld.global.u32 	%r83, [%rd50];
	add.s32 	%r84, %r275, %r276;
	mul.wide.s32 	%rd51, %r84, 4;
	add.s64 	%rd52, %rd15, %rd51;
	st.global.u32 	[%rd52], %r83;
	ld.global.u32 	%r85, [%rd25];
	mul.wide.s32 	%rd53, %r85, 4;
	add.s64 	%rd54, %rd6, %rd53;
	ld.global.u32 	%r86, [%rd54];
	add.s32 	%r87, %r86, %r276;
	mul.wide.s32 	%rd55, %r87, 4;
	add.s64 	%rd56, %rd4, %rd55;
	ld.global.u32 	%r88, [%rd56];
	ld.global.u32 	%r89, [%rd24];
	add.s32 	%r90, %r89, %r276;
	mul.wide.s32 	%rd57, %r90, 4;
	add.s64 	%rd58, %rd14, %rd57;
	st.global.u32 	[%rd58], %r88;
	ld.global.u32 	%r91, [%rd25];
	mul.wide.s32 	%rd59, %r91, 4;
	add.s64 	%rd60, %rd6, %rd59;
	ld.global.u32 	%r92, [%rd60];
	add.s32 	%r93, %r92, %r276;
	cvt.s64.s32 	%rd61, %r93;
	add.s64 	%rd62, %rd3, %rd61;
	ld.global.u8 	%rs1, [%rd62];
	ld.global.u32 	%r94, [%rd24];
	add.s32 	%r95, %r94, %r276;
	cvt.s64.s32 	%rd63, %r95;
	add.s64 	%rd64, %rd13, %rd63;
	st.global.u8 	[%rd64], %rs1;
	ld.global.u32 	%r96, [%rd25];
	mul.wide.s32 	%rd65, %r96, 4;
	add.s64 	%rd66, %rd6, %rd65;
	ld.global.u32 	%r97, [%rd66];
	add.s32 	%r98, %r97, %r276;
	mul.wide.s32 	%rd67, %r98, 4;
	add.s64 	%rd68, %rd2, %rd67;
	ld.global.u32 	%r99, [%rd68];
	ld.global.u32 	%r100, [%rd24];
	add.s32 	%r101, %r100, %r276;
	mul.wide.s32 	%rd69, %r101, 4;
	add.s64 	%rd70, %rd12, %rd69;
	st.global.u32 	[%rd70], %r99;
	ld.global.u32 	%r102, [%rd25];
	mul.wide.s32 	%rd71, %r102, 4;
	add.s64 	%rd72, %rd6, %rd71;
	ld.global.u32 	%r103, [%rd72];
	add.s32 	%r104, %r103, %r276;
	mul.wide.s32 	%rd73, %r104, 4;
	add.s64 	%rd74, %rd1, %rd73;
	ld.global.f32 	%f5, [%rd74];
	ld.global.u32 	%r105, [%rd24];
	add.s32 	%r106, %r105, %r276;
	mul.wide.s32 	%rd75, %r106, 4;
	add.s64 	%rd76, %rd11, %rd75;
	st.global.f32 	[%rd76], %f5;
	add.s32 	%r276, %r276, 1;
	ld.global.u32 	%r277, [%rd24+4];
	ld.global.u32 	%r275, [%rd24];
	not.b32 	%r107, %r275;
	add.s32 	%r108, %r277, %r107;
	setp.lt.s32 	%p4, %r276, %r108;
	@%p4 bra 	$L__BB12_19;
$L__BB12_20:
	add.s32 	%r109, %r277, -1;
	mul.wide.s32 	%rd77, %r109, 4;
	add.s64 	%rd78, %rd15, %rd77;
	st.global.u32 	[%rd78], %r28;
	ld.global.u32 	%r110, [%rd24+4];
	add.s32 	%r111, %r110, -1;
	mul.wide.s32 	%rd79, %r111, 4;
	add.s64 	%rd80, %rd14, %rd79;
	st.global.u32 	[%rd80], %r29;
	ld.global.u32 	%r112, [%rd24+4];
	add.s32 	%r113, %r112, -1;
	cvt.s64.s32 	%rd81, %r113;
	add.s64 	%rd82, %rd13, %rd81;
	mov.b16 	%rs2, 1;
	st.global.u8 	[%rd82], %rs2;
	add.s32 	%r114, %r3, %r267;
	ld.global.u32 	%r115, [%rd24+4];
	add.s32 	%r116, %r115, -1;
	mul.wide.s32 	%rd83, %r116, 4;
	add.s64 	%rd84, %rd12, %rd83;
	st.global.u32 	[%rd84], %r114;
	ld.global.v2.u32 	{%r117, %r118}, [%rd23];
	shr.u32 	%r119, %r118, 2;
	xor.b32  	%r120, %r119, %r118;
	ld.global.v2.u32 	{%r121, %r122}, [%rd23+8];
	ld.global.v2.u32 	{%r123, %r124}, [%rd23+16];
	st.global.v2.u32 	[%rd23+8], {%r122, %r123};
	shl.b32 	%r125, %r124, 4;
	shl.b32 	%r126, %r120, 1;
	xor.b32  	%r127, %r126, %r125;
	xor.b32  	%r128, %r127, %r120;
	xor.b32  	%r129, %r128, %r124;
	st.global.v2.u32 	[%rd23+16], {%r124, %r129};
	add.s32 	%r130, %r117, 362437;
	st.global.v2.u32 	[%rd23], {%r130, %r121};
	add.s32 	%r131, %r129, %r130;
	cvt.rn.f32.u32 	%f6, %r131;
	fma.rn.f32 	%f7, %f6, 0f2F800000, 0f2F000000;
	cvt.f64.f32 	%fd9, %f7;
	mov.f64 	%fd10, 0d3FF0000000000000;
	sub.f64 	%fd11, %fd10, %fd9;
	add.f64 	%fd12, %fd11, 0dBFE0000000000000;
	cvt.rn.f32.f64 	%f8, %fd12;
	ld.global.u32 	%r132, [%rd24+4];
	add.s32 	%r133, %r132, -1;
	mul.wide.s32 	%rd85, %r133, 4;
	add.s64 	%rd86, %rd11, %rd85;
	st.global.f32 	[%rd86], %f8;
	setp.gt.s32 	%p5, %r28, -1;
	@%p5 bra 	$L__BB12_22;
	mov.u64 	%rd87, $str$1;
	cvta.global.u64 	%rd88, %rd87;
	{ // callseq 5, 0
	.param .b64 param0;
	st.param.b64 	[param0], %rd88;
	.param .b64 param1;
	st.param.b64 	[param1], 0;
	.param .b32 retval0;
	call.uni (retval0), 
	vprintf, 
	(
	param0, 
	param1
	);
	ld.param.b32 	%r134, [retval0];
	} // callseq 5
$L__BB12_22:
	ld.global.u32 	%r136, [%rd22+4];
	ld.global.u32 	%r278, [%rd22];
	setp.le.s32 	%p6, %r136, %r278;
	@%p6 bra 	$L__BB12_25;
	mov.b32 	%r279, 0;
$L__BB12_24:
	ld.global.u32 	%r138, [%rd25];
	mul.wide.s32 	%rd89, %r138, 4;
	add.s64 	%rd90, %rd9, %rd89;
	ld.global.u32 	%r139, [%rd90];
	add.s32 	%r140, %r139, %r279;
	mul.wide.s32 	%rd91, %r140, 4;
	add.s64 	%rd92, %rd8, %rd91;
	ld.global.u32 	%r141, [%rd92];
	add.s32 	%r142, %r278, %r279;
	mul.wide.s32 	%rd93, %r142, 4;
	add.s64 	%rd94, %rd7, %rd93;
	st.global.u32 	[%rd94], %r141;
	add.s32 	%r279, %r279, 1;
	ld.global.u32 	%r143, [%rd22+4];
	ld.global.u32 	%r278, [%rd22];
	sub.s32 	%r144, %r143, %r278;
	setp.lt.s32 	%p7, %r279, %r144;
	@%p7 bra 	$L__BB12_24;
$L__BB12_25:
	add.s32 	%r267, %r267, %r4;
	setp.lt.s32 	%p15, %r267, 47;
	@%p15 bra 	$L__BB12_2;
$L__BB12_26:
	ret;

}


// ===== COMPILED SASS (sm_100) =====

	.target	sm_100

	.elftype	@"ET_EXEC"


//--------------------- .note.nv.tkinfo           --------------------------
	.section	.note.nv.tkinfo,"",@"SHT_NOTE"
	.sectionflags	@"SHF_NOTE_NV_TKINFO"
	.tkinfo
        /*0018*/ 	.word	0x00000002
        /*0030*/ 	.string	""
        /*0030*/ 	.string	"ptxas"
        /*0030*/ 	.string	"Cuda compilation tools, release 13.0, V13.0.88"
        /*0030*/ 	.string	"Build cuda_13.0.r13.0/compiler.36424714_0"
        /*0030*/ 	.string	"-arch sm_100 -m 64 "



//--------------------- .note.nv.cuinfo           --------------------------
	.section	.note.nv.cuinfo,"",@"SHT_NOTE"
	.sectionflags	@"SHF_NOTE_NV_CUINFO"
        /*0018*/ 	.short	0x0002
        /*001a*/ 	.short	0x0064
        /*001c*/ 	.short	0x0082
	.zero		2


//--------------------- .nv.info                  --------------------------
	.section	.nv.info,"",@"SHT_CUDA_INFO"
	.align	4


	//----- nvinfo : EIATTR_REGCOUNT
	.align		4
        /*0000*/ 	.byte	0x04, 0x2f
        /*0002*/ 	.short	(.L_12 - .L_11)
	.align		4
.L_11:
        /*0004*/ 	.word	index@(_Z11scanKernelXPiS_S_i)
        /*0008*/ 	.word	0x0000000e


	//----- nvinfo : EIATTR_FRAME_SIZE
	.align		4
.L_12:
        /*000c*/ 	.byte	0x04, 0x11
        /*000e*/ 	.short	(.L_14 - .L_13)
	.align		4
.L_13:
        /*0010*/ 	.word	index@(_Z11scanKernelXPiS_S_i)
        /*0014*/ 	.word	0x00000000


	//----- nvinfo : EIATTR_REGCOUNT
	.align		4
.L_14:
        /*0018*/ 	.byte	0x04, 0x2f
        /*001a*/ 	.short	(.L_16 - .L_15)
	.align		4
.L_15:
        /*001c*/ 	.word	index@(_Z11scanKernelSPii)
        /*0020*/ 	.word	0x0000000a


	//----- nvinfo : EIATTR_FRAME_SIZE
	.align		4
.L_16:
        /*0024*/ 	.byte	0x04, 0x11
        /*0026*/ 	.short	(.L_18 - .L_17)
	.align		4
.L_17:
        /*0028*/ 	.word	index@(_Z11scanKernelSPii)
        /*002c*/ 	.word	0x00000000


	//----- nvinfo : EIATTR_REGCOUNT
	.align		4
.L_18:
        /*0030*/ 	.byte	0x04, 0x2f
        /*0032*/ 	.short	(.L_20 - .L_19)
	.align		4
.L_19:
        /*0034*/ 	.word	index@(_Z13updateYKernelPiS_i)
        /*0038*/ 	.word	0x0000000c


	//----- nvinfo : EIATTR_FRAME_SIZE
	.align		4
.L_20:
        /*003c*/ 	.byte	0x04, 0x11
        /*003e*/ 	.short	(.L_22 - .L_21)
	.align		4
.L_21:
        /*0040*/ 	.word	index@(_Z13updateYKernelPiS_i)
        /*0044*/ 	.word	0x00000000


	//----- nvinfo : EIATTR_REGCOUNT
	.align		4
.L_22:
        /*0048*/ 	.byte	0x04, 0x2f
        /*004a*/ 	.short	(.L_24 - .L_23)
	.align		4
.L_23:
        /*004c*/ 	.word	index@(_Z15countOffspringsPiS_iS_S_iS_i)
        /*0050*/ 	.word	0x00000013


	//----- nvinfo : EIATTR_FRAME_SIZE
	.align		4
.L_24:
        /*0054*/ 	.byte	0x04, 0x11
        /*0056*/ 	.short	(.L_26 - .L_25)
	.align		4
.L_25:
        /*0058*/ 	.word	index@(_Z15countOffspringsPiS_iS_S_iS_i)
        /*005c*/ 	.word	0x00000000


	//----- nvinfo : EIATTR_REGCOUNT
	.align		4
.L_26:
        /*0060*/ 	.byte	0x04, 0x2f
        /*0062*/ 	.short	(.L_28 - .L_27)
	.align		4
.L_27:
        /*0064*/ 	.word	index@(_Z20countOffspringsNodesPiS_iS_S_iS_i)
        /*0068*/ 	.word	0x00000013


	//----- nvinfo : EIATTR_FRAME_SIZE
	.align		4
.L_28:
        /*006c*/ 	.byte	0x04, 0x11
        /*006e*/ 	.short	(.L_30 - .L_29)
	.align		4
.L_29:
        /*0070*/ 	.word	index@(_Z20countOffspringsNodesPiS_iS_S_iS_i)
        /*0074*/ 	.word	0x00000000


	//----- nvinfo : EIATTR_REGCOUNT
	.align		4
.L_30:
        /*0078*/ 	.byte	0x04, 0x2f
        /*007a*/ 	.short	(.L_32 - .L_31)
	.align		4
.L_31:
        /*007c*/ 	.word	index@(_Z14countSurvivorsPiS_S_S_iS_)
        /*0080*/ 	.word	0x00000010


	//----- nvinfo : EIATTR_FRAME_SIZE
	.align		4
.L_32:
        /*0084*/ 	.byte	0x04, 0x11
        /*0086*/ 	.short	(.L_34 - .L_33)
	.align		4
.L_33:
        /*0088*/ 	.word	index@(_Z14countSurvivorsPiS_S_S_iS_)
        /*008c*/ 	.word	0x00000000


	//----- nvinfo : EIATTR_REGCOUNT
	.align		4
.L_34:
        /*0090*/ 	.byte	0x04, 0x2f
        /*0092*/ 	.short	(.L_36 - .L_35)
	.align		4
.L_35:
        /*0094*/ 	.word	index@(_Z13copySurvivorsPiS_S_S_S_iS_S_PfPbS_S_S_S_S0_S1_S_S_)
        /*0098*/ 	.word	0x0000001a


	//----- nvinfo : EIATTR_FRAME_SIZE
	.align		4
.L_36:
        /*009c*/ 	.byte	0x04, 0x11
        /*009e*/ 	.short	(.L_38 - .L_37)
	.align		4
.L_37:
        /*00a0*/ 	.word	index@(_Z13copySurvivorsPiS_S_S_S_iS_S_PfPbS_S_S_S_S0_S1_S_S_)
        /*00a4*/ 	.word	0x00000000


	//----- nvinfo : EIATTR_REGCOUNT
	.align		4
.L_38:
        /*00a8*/ 	.byte	0x04, 0x2f
        /*00aa*/ 	.short	(.L_40 - .L_39)
	.align		4
.L_39:
        /*00ac*/ 	.word	index@(_Z9crossoverPiS_S_S_iS_S_PfPbS_S_S_iS_S_S0_S1_S_S_S_S_S_)
        /*00b0*/ 	.word	0x00000026


	//----- nvinfo : EIATTR_FRAME_SIZE
	.align		4
.L_40:
        /*00b4*/ 	.byte	0x04, 0x11
        /*00b6*/ 	.short	(.L_42 - .L_41)
	.align		4
.L_41:
        /*00b8*/ 	.word	index@(_Z9crossoverPiS_S_S_iS_S_PfPbS_S_S_iS_S_S0_S1_S_S_S_S_S_)
        /*00bc*/ 	.word	0x00000010


	//----- nvinfo : EIATTR_REGCOUNT
	.align		4
.L_42:
        /*00c0*/ 	.byte	0x04, 0x2f
        /*00c2*/ 	.short	(.L_44 - .L_43)
	.align		4
.L_43:
        /*00c4*/ 	.word	index@(_Z14initialize_rngP17curandStateXORWOWm)
        /*00c8*/ 	.word	0x0000001f


	//----- nvinfo : EIATTR_FRAME_SIZE
	.align		4
.L_44:
        /*00cc*/ 	.byte	0x04, 0x11
        /*00ce*/ 	.short	(.L_46 - .L_45)
	.align		4
.L_45:
        /*00d0*/ 	.word	index@(_Z14initialize_rngP17curandStateXORWOWm)
        /*00d4*/ 	.word	0x00000000


	//----- nvinfo : EIATTR_REGCOUNT
	.align		4
.L_46:
        /*00d8*/ 	.byte	0x04, 0x2f
        /*00da*/ 	.short	(.L_48 - .L_47)
	.align		4
.L_47:
        /*00dc*/ 	.word	index@(_Z14selection_stepP17curandStateXORWOWPiS1_i)
        /*00e0*/ 	.word	0x00000020


	//----- nvinfo : EIATTR_FRAME_SIZE
	.align		4
.L_48:
        /*00e4*/ 	.byte	0x04, 0x11
        /*00e6*/ 	.short	(.L_50 - .L_49)
	.align		4
.L_49:
        /*00e8*/ 	.word	index@(_Z14selection_stepP17curandStateXORWOWPiS1_i)
        /*00ec*/ 	.word	0x00000000


	//----- nvinfo : EIATTR_REGCOUNT
	.align		4
.L_50:
        /*00f0*/ 	.byte	0x04, 0x2f
        /*00f2*/ 	.short	(.L_52 - .L_51)
	.align		4
.L_51:
        /*00f4*/ 	.word	index@(_Z24selection_crossover_stepP17curandStateXORWOWPiS1_S1_ii)
        /*00f8*/ 	.word	0x00000020


	//----- nvinfo : EIATTR_FRAME_SIZE
	.align		4
.L_52:
        /*00fc*/ 	.byte	0x04, 0x11
        /*00fe*/ 	.short	(.L_54 - .L_53)
	.align		4
.L_53:
        /*0100*/ 	.word	index@(_Z24selection_crossover_stepP17curandStateXORWOWPiS1_S1_ii)
        /*0104*/ 	.word	0x00000000


	//----- nvinfo : EIATTR_REGCOUNT
	.align		4
.L_54:
        /*0108*/ 	.byte	0x04, 0x2f
        /*010a*/ 	.short	(.L_56 - .L_55)
	.align		4
.L_55:
        /*010c*/ 	.word	index@(_Z14countMutationsP17curandStateXORWOWPiS1_S1_S1_S1_S1_ii)
        /*0110*/ 	.word	0x00000020


	//----- nvinfo : EIATTR_FRAME_SIZE
	.align		4
.L_56:
        /*0114*/ 	.byte	0x04, 0x11
        /*0116*/ 	.short	(.L_58 - .L_57)
	.align		4
.L_57:
        /*0118*/ 	.word	index@(_Z14countMutationsP17curandStateXORWOWPiS1_S1_S1_S1_S1_ii)
        /*011c*/ 	.word	0x00000000


	//----- nvinfo : EIATTR_REGCOUNT
	.align		4
.L_58:
        /*0120*/ 	.byte	0x04, 0x2f
        /*0122*/ 	.short	(.L_60 - .L_59)
	.align		4
.L_59:
        /*0124*/ 	.word	index@(_Z10MutateT1T2P17curandStateXORWOWPiS1_S1_S1_S1_iS1_S1_PfPbS1_S1_S1_S2_S3_S1_S1_S1_ii)
        /*0128*/ 	.word	0x00000020


	//----- nvinfo : EIATTR_FRAME_SIZE
	.align		4
.L_60:
        /*012c*/ 	.byte	0x04, 0x11
        /*012e*/ 	.short	(.L_62 - .L_61)
	.align		4
.L_61:
        /*0130*/ 	.word	index@(_Z10MutateT1T2P17curandStateXORWOWPiS1_S1_S1_S1_iS1_S1_PfPbS1_S1_S1_S2_S3_S1_S1_S1_ii)
        /*0134*/ 	.word	0x00000000


	//----- nvinfo : EIATTR_MIN_STACK_SIZE
	.align		4
.L_62:
        /*0138*/ 	.byte	0x04, 0x12
        /*013a*/ 	.short	(.L_64 - .L_63)
	.align		4
.L_63:
        /*013c*/ 	.word	index@(_Z10MutateT1T2P17curandStateXORWOWPiS1_S1_S1_S1_iS1_S1_PfPbS1_S1_S1_S2_S3_S1_S1_S1_ii)
        /*0140*/ 	.word	0x00000000


	//----- nvinfo : EIATTR_MIN_STACK_SIZE
	.align		4
.L_64:
        /*0144*/ 	.byte	0x04, 0x12
        /*0146*/ 	.short	(.L_66 - .L_65)
	.align		4
.L_65:
        /*0148*/ 	.word	index@(_Z14countMutationsP17curandStateXORWOWPiS1_S1_S1_S1_S1_ii)
        /*014c*/ 	.word	0x00000000


	//----- nvinfo : EIATTR_MIN_STACK_SIZE
	.align		4
.L_66:
        /*0150*/ 	.byte	0x04, 0x12
        /*0152*/ 	.short	(.L_68 - .L_67)
	.align		4
.L_67:
        /*0154*/ 	.word	index@(_Z24selection_crossover_stepP17curandStateXORWOWPiS1_S1_ii)
        /*0158*/ 	.word	0x00000000


	//----- nvinfo : EIATTR_MIN_STACK_SIZE
	.align		4
.L_68:
        /*015c*/ 	.byte	0x04, 0x12
        /*015e*/ 	.short	(.L_70 - .L_69)
	.align		4
.L_69:
        /*0160*/ 	.word	index@(_Z14selection_stepP17curandStateXORWOWPiS1_i)
        /*0164*/ 	.word	0x00000000


	//----- nvinfo : EIATTR_MIN_STACK_SIZE
	.align		4
.L_70:
        /*0168*/ 	.byte	0x04, 0x12
        /*016a*/ 	.short	(.L_72 - .L_71)
	.align		4
.L_71:
        /*016c*/ 	.word	index@(_Z14initialize_rngP17curandStateXORWOWm)
        /*0170*/ 	.word	0x00000000


	//----- nvinfo : EIATTR_MIN_STACK_SIZE
	.align		4
.L_72:
        /*0174*/ 	.byte	0x04, 0x12
        /*0176*/ 	.short	(.L_74 - .L_73)
	.align		4
.L_73:
        /*0178*/ 	.word	index@(_Z9crossoverPiS_S_S_iS_S_PfPbS_S_S_iS_S_S0_S1_S_S_S_S_S_)
        /*017c*/ 	.word	0x00000010


	//----- nvinfo : EIATTR_MIN_STACK_SIZE
	.align		4
.L_74:
        /*0180*/ 	.byte	0x04, 0x12
        /*0182*/ 	.short	(.L_76 - .L_75)
	.align		4
.L_75:
        /*0184*/ 	.word	index@(_Z13copySurvivorsPiS_S_S_S_iS_S_PfPbS_S_S_S_S0_S1_S_S_)
        /*0188*/ 	.word	0x00000000


	//----- nvinfo : EIATTR_MIN_STACK_SIZE
	.align		4
.L_76:
        /*018c*/ 	.byte	0x04, 0x12
        /*018e*/ 	.short	(.L_78 - .L_77)
	.align		4
.L_77:
        /*0190*/ 	.word	index@(_Z14countSurvivorsPiS_S_S_iS_)
        /*0194*/ 	.word	0x00000000


	//----- nvinfo : EIATTR_MIN_STACK_SIZE
	.align		4
.L_78:
        /*0198*/ 	.byte	0x04, 0x12
        /*019a*/ 	.short	(.L_80 - .L_79)
	.align		4
.L_79:
        /*019c*/ 	.word	index@(_Z20countOffspringsNodesPiS_iS_S_iS_i)
        /*01a0*/ 	.word	0x00000000


	//----- nvinfo : EIATTR_MIN_STACK_SIZE
	.align		4
.L_80:
        /*01a4*/ 	.byte	0x04, 0x12
        /*01a6*/ 	.short	(.L_82 - .L_81)
	.align		4
.L_81:
        /*01a8*/ 	.word	index@(_Z15countOffspringsPiS_iS_S_iS_i)
        /*01ac*/ 	.word	0x00000000


	//----- nvinfo : EIATTR_MIN_STACK_SIZE
	.align		4
.L_82:
        /*01b0*/ 	.byte	0x04, 0x12
        /*01b2*/ 	.short	(.L_84 - .L_83)
	.align		4
.L_83:
        /*01b4*/ 	.word	index@(_Z13updateYKernelPiS_i)
        /*01b8*/ 	.word	0x00000000


	//----- nvinfo : EIATTR_MIN_STACK_SIZE
	.align		4
.L_84:
        /*01bc*/ 	.byte	0x04, 0x12
        /*01be*/ 	.short	(.L_86 - .L_85)
	.align		4
.L_85:
        /*01c0*/ 	.word	index@(_Z11scanKernelSPii)
        /*01c4*/ 	.word	0x00000000


	//----- nvinfo : EIATTR_MIN_STACK_SIZE
	.align		4
.L_86:
        /*01c8*/ 	.byte	0x04, 0x12
        /*01ca*/ 	.short	(.L_88 - .L_87)
	.align		4
.L_87:
        /*01cc*/ 	.word	index@(_Z11scanKernelXPiS_S_i)
        /*01d0*/ 	.word	0x00000000
.L_88:


//--------------------- .nv.compat                --------------------------
	.section	.nv.compat,"",@"SHT_CUDA_COMPAT_INFO"
	.align	4
        /*0000*/ 	.byte	0x02, 0x09, 0x00, 0x00, 0x02, 0x02, 0x01, 0x00, 0x02, 0x05, 0x05, 0x00, 0x03, 0x07, 0x01, 0x01
        /*0010*/ 	.byte	0x02, 0x03, 0x00, 0x00, 0x02, 0x06, 0x01, 0x00, 0x04, 0x0b, 0x08, 0x00, 0x01, 0x00, 0x00, 0x00
        /*0020*/ 	.byte	0x00, 0x00, 0x00, 0x00


//--------------------- .nv.info._Z10MutateT1T2P17curandStateXORWOWPiS1_S1_S1_S1_iS1_S1_PfPbS1_S1_S1_S2_S3_S1_S1_S1_ii --------------------------
	.section	.nv.info._Z10MutateT1T2P17curandStateXORWOWPiS1_S1_S1_S1_iS1_S1_PfPbS1_S1_S1_S2_S3_S1_S1_S1_ii,"",@"SHT_CUDA_INFO"
	.sectionflags	@""
	.align	4


	//----- nvinfo : EIATTR_CUDA_API_VERSION
	.align		4
        /*0000*/ 	.byte	0x04, 0x37
        /*0002*/ 	.short	(.L_90 - .L_89)
.L_89:
        /*0004*/ 	.word	0x00000082


	//----- nvinfo : EIATTR_KPARAM_INFO
	.align		4
.L_90:
        /*0008*/ 	.byte	0x04, 0x17
        /*000a*/ 	.short	(.L_92 - .L_91)
.L_91:
        /*000c*/ 	.word	0x00000000
        /*0010*/ 	.short	0x0014
        /*0012*/ 	.short	0x009c
        /*0014*/ 	.byte	0x00, 0xf0, 0x11, 0x00


	//----- nvinfo : EIATTR_KPARAM_INFO
	.align		4
.L_92:
        /*0018*/ 	.byte	0x04, 0x17
        /*001a*/ 	.short	(.L_94 - .L_93)
.L_93:
        /*001c*/ 	.word	0x00000000
        /*0020*/ 	.short	0x0013
        /*0022*/ 	.short	0x0098
        /*0024*/ 	.byte	0x00, 0xf0, 0x11, 0x00


	//----- nvinfo : EIATTR_KPARAM_INFO
	.align		4
.L_94:
        /*0028*/ 	.byte	0x04, 0x17
        /*002a*/ 	.short	(.L_96 - .L_95)
.L_95:
        /*002c*/ 	.word	0x00000000
        /*0030*/ 	.short	0x0012
        /*0032*/ 	.short	0x0090
        /*0034*/ 	.byte	0x00, 0xf5, 0x21, 0x00


	//----- nvinfo : EIATTR_KPARAM_INFO
	.align		4
.L_96:
        /*0038*/ 	.byte	0x04, 0x17
        /*003a*/ 	.short	(.L_98 - .L_97)
.L_97:
        /*003c*/ 	.word	0x00000000
        /*0040*/ 	.short	0x0011
        /*0042*/ 	.short	0x0088
        /*0044*/ 	.byte	0x00, 0xf5, 0x21, 0x00


	//----- nvinfo : EIATTR_KPARAM_INFO
	.align		4
.L_98:
        /*0048*/ 	.byte	0x04, 0x17
        /*004a*/ 	.short	(.L_100 - .L_99)
.L_99:
        /*004c*/ 	.word	0x00000000
        /*0050*/ 	.short	0x0010
        /*0052*/ 	.short	0x0080
        /*0054*/ 	.byte	0x00, 0xf5, 0x21, 0x00


	//----- nvinfo : EIATTR_KPARAM_INFO
	.align		4
.L_100:
        /*0058*/ 	.byte	0x04, 0x17
        /*005a*/ 	.short	(.L_102 - .L_101)
.L_101:
        /*005c*/ 	.word	0x00000000
        /*0060*/ 	.short	0x000f
        /*0062*/ 	.short	0x0078
        /*0064*/ 	.byte	0x00, 0xf5, 0x21, 0x00


	//----- nvinfo : EIATTR_KPARAM_INFO
	.align		4
.L_102:
        /*0068*/ 	.byte	0x04, 0x17
        /*006a*/ 	.short	(.L_104 - .L_103)
.L_103:
        /*006c*/ 	.word	0x00000000
        /*0070*/ 	.short	0x000e
        /*0072*/ 	.short	0x0070
        /*0074*/ 	.byte	0x00, 0xf5, 0x21, 0x00


	//----- nvinfo : EIATTR_KPARAM_INFO
	.align		4
.L_104:
        /*0078*/ 	.byte	0x04, 0x17
        /*007a*/ 	.short	(.L_106 - .L_105)
.L_105:
        /*007c*/ 	.word	0x00000000
        /*0080*/ 	.short	0x000d
        /*0082*/ 	.short	0x0068
        /*0084*/ 	.byte	0x00, 0xf5, 0x21, 0x00


	//----- nvinfo : EIATTR_KPARAM_INFO
	.align		4
.L_106:
        /*0088*/ 	.byte	0x04, 0x17
        /*008a*/ 	.short	(.L_108 - .L_107)
.L_107:
        /*008c*/ 	.word	0x00000000
        /*0090*/ 	.short	0x000c
        /*0092*/ 	.short	0x0060
        /*0094*/ 	.byte	0x00, 0xf5, 0x21, 0x00


	//----- nvinfo : EIATTR_KPARAM_INFO
	.align		4
.L_108:
        /*0098*/ 	.byte	0x04, 0x17
        /*009a*/ 	.short	(.L_110 - .L_109)
.L_109:
        /*009c*/ 	.word	0x00000000
        /*00a0*/ 	.short	0x000b
        /*00a2*/ 	.short	0x0058
        /*00a4*/ 	.byte	0x00, 0xf5, 0x21, 0x00


	//----- nvinfo : EIATTR_KPARAM_INFO
	.align		4
.L_110:
        /*00a8*/ 	.byte	0x04, 0x17
        /*00aa*/ 	.short	(.L_112 - .L_111)
.L_111:
        /*00ac*/ 	.word	0x00000000
        /*00b0*/ 	.short	0x000a
        /*00b2*/ 	.short	0x0050
        /*00b4*/ 	.byte	0x00, 0xf5, 0x21, 0x00


	//----- nvinfo : EIATTR_KPARAM_INFO
	.align		4
.L_112:
        /*00b8*/ 	.byte	0x04, 0x17
        /*00ba*/ 	.short	(.L_114 - .L_113)
.L_113:
        /*00bc*/ 	.word	0x00000000
        /*00c0*/ 	.short	0x0009
        /*00c2*/ 	.short	0x0048
        /*00c4*/ 	.byte	0x00, 0xf5, 0x21, 0x00


	//----- nvinfo : EIATTR_KPARAM_INFO
	.align		4
.L_114:
        /*00c8*/ 	.byte	0x04, 0x17
        /*00ca*/ 	.short	(.L_116 - .L_115)
.L_115:
        /*00cc*/ 	.word	0x00000000
        /*00d0*/ 	.short	0x0008
        /*00d2*/ 	.short	0x0040
        /*00d4*/ 	.byte	0x00, 0xf5, 0x21, 0x00


	//----- nvinfo : EIATTR_KPARAM_INFO
	.align		4
.L_116:
        /*00d8*/ 	.byte	0x04, 0x17
        /*00da*/ 	.short	(.L_118 - .L_117)
.L_117:
        /*00dc*/ 	.word	0x00000000
        /*00e0*/ 	.short	0x0007
        /*00e2*/ 	.short	0x0038
        /*00e4*/ 	.byte	0x00, 0xf5, 0x21, 0x00


	//----- nvinfo : EIATTR_KPARAM_INFO
	.align		4
.L_118:
        /*00e8*/ 	.byte	0x04, 0x17
        /*00ea*/ 	.short	(.L_120 - .L_119)
.L_119:
        /*00ec*/ 	.word	0x00000000
        /*00f0*/ 	.short	0x0006
        /*00f2*/ 	.short	0x0030
        /*00f4*/ 	.byte	0x00, 0xf0, 0x11, 0x00


	//----- nvinfo : EIATTR_KPARAM_INFO
	.align		4
.L_120:
        /*00f8*/ 	.byte	0x04, 0x17
        /*00fa*/ 	.short	(.L_122 - .L_121)
.L_121:
        /*00fc*/ 	.word	0x00000000
        /*0100*/ 	.short	0x0005
        /*0102*/ 	.short	0x0028
        /*0104*/ 	.byte	0x00, 0xf5, 0x21, 0x00


	//----- nvinfo : EIATTR_KPARAM_INFO
	.align		4
.L_122:
        /*0108*/ 	.byte	0x04, 0x17
        /*010a*/ 	.short	(.L_124 - .L_123)
.L_123:
        /*010c*/ 	.word	0x00000000
        /*0110*/ 	.short	0x0004
        /*0112*/ 	.short	0x0020
        /*0114*/ 	.byte	0x00, 0xf5, 0x21, 0x00


	//----- nvinfo : EIATTR_KPARAM_INFO
	.align		4
.L_124:
        /*0118*/ 	.byte	0x04, 0x17
        /*011a*/ 	.short	(.L_126 - .L_125)
.L_125:
        /*011c*/ 	.word	0x00000000
        /*0120*/ 	.short	0x0003
        /*0122*/ 	.short	0x0018
        /*0124*/ 	.byte	0x00, 0xf5, 0x21, 0x00


	//----- nvinfo : EIATTR_KPARAM_INFO
	.align		4
.L_126:
        /*0128*/ 	.byte	0x04, 0x17
        /*012a*/ 	.short	(.L_128 - .L_127)
.L_127:
        /*012c*/ 	.word	0x00000000
        /*0130*/ 	.short	0x0002
        /*0132*/ 	.short	0x0010
        /*0134*/ 	.byte	0x00, 0xf5, 0x21, 0x00


	//----- nvinfo : EIATTR_KPARAM_INFO
	.align		4
.L_128:
        /*0138*/ 	.byte	0x04, 0x17
        /*013a*/ 	.short	(.L_130 - .L_129)
.L_129:
        /*013c*/ 	.word	0x00000000
        /*0140*/ 	.short	0x0001
        /*0142*/ 	.short	0x0008
        /*0144*/ 	.byte	0x00, 0xf5, 0x21, 0x00


	//----- nvinfo : EIATTR_KPARAM_INFO
	.align		4
.L_130:
        /*0148*/ 	.byte	0x04, 0x17
        /*014a*/ 	.short	(.L_132 - .L_131)
.L_131:
        /*014c*/ 	.word	0x00000000
        /*0150*/ 	.short	0x0000
        /*0152*/ 	.short	0x0000
        /*0154*/ 	.byte	0x00, 0xf5, 0x21, 0x00


	//----- nvinfo : EIATTR_SPARSE_MMA_MASK
	.align		4
.L_132:
        /*0158*/ 	.byte	0x03, 0x50
        /*015a*/ 	.short	0x0000


	//----- nvinfo : EIATTR_MAXREG_COUNT
	.align		4
        /*015c*/ 	.byte	0x03, 0x1b
        /*015e*/ 	.short	0x00ff


	//----- nvinfo : EIATTR_EXTERNS
	.align		4
        /*0160*/ 	.byte	0x04, 0x0f
        /*0162*/ 	.short	(.L_134 - .L_133)


	//   ....[0]....
	.align		4
.L_133:
        /*0164*/ 	.word	index@(vprintf)


	//----- nvinfo : EIATTR_MERCURY_ISA_VERSION
	.align		4
.L_134:
        /*0168*/ 	.byte	0x03, 0x5f
        /*016a*/ 	.short	0x0101


	//----- nvinfo : EIATTR_VRC_CTA_INIT_COUNT
	.align		4
        /*016c*/ 	.byte	0x02, 0x4a
	.zero		1
	.zero		1


	//----- nvinfo : EIATTR_SYSCALL_OFFSETS
	.align		4
        /*0170*/ 	.byte	0x04, 0x46
        /*0172*/ 	.short	(.L_136 - .L_135)


	//   ....[0]....
.L_135:
        /*0174*/ 	.word	0x00000600


	//   ....[1]....
        /*0178*/ 	.word	0x00000e30


	//   ....[2]....
        /*017c*/ 	.word	0x00001f50


	//----- nvinfo : EIATTR_EXIT_INSTR_OFFSETS
	.align		4
.L_136:
        /*0180*/ 	.byte	0x04, 0x1c
        /*0182*/ 	.short	(.L_138 - .L_137)


	//   ....[0]....
.L_137:
        /*0184*/ 	.word	0x00000060


	//   ....[1]....
        /*0188*/ 	.word	0x00002120


	//----- nvinfo : EIATTR_CRS_STACK_SIZE
	.align		4
.L_138:
        /*018c*/ 	.byte	0x04, 0x1e
        /*018e*/ 	.short	(.L_140 - .L_139)
.L_139:
        /*0190*/ 	.word	0x00000000


	//----- nvinfo : EIATTR_CBANK_PARAM_SIZE
	.align		4
.L_140:
        /*0194*/ 	.byte	0x03, 0x19
        /*0196*/ 	.short	0x00a0


	//----- nvinfo : EIATTR_PARAM_CBANK
	.align		4
        /*0198*/ 	.byte	0x04, 0x0a
        /*019a*/ 	.short	(.L_142 - .L_141)
	.align		4
.L_141:
        /*019c*/ 	.word	index@(.nv.constant0._Z10MutateT1T2P17curandStateXORWOWPiS1_S1_S1_S1_iS1_S1_PfPbS1_S1_S1_S2_S3_S1_S1_S1_ii)
        /*01a0*/ 	.short	0x0380
        /*01a2*/ 	.short	0x00a0


	//----- nvinfo : EIATTR_SW_WAR
	.align		4
.L_142:
        /*01a4*/ 	.byte	0x04, 0x36
        /*01a6*/ 	.short	(.L_144 - .L_143)
.L_143:
        /*01a8*/ 	.word	0x00000008
.L_144:


//--------------------- .nv.info._Z14countMutationsP17curandStateXORWOWPiS1_S1_S1_S1_S1_ii --------------------------
	.section	.nv.info._Z14countMutationsP17curandStateXORWOWPiS1_S1_S1_S1_S1_ii,"",@"SHT_CUDA_INFO"
	.sectionflags	@""
	.align	4


	//----- nvinfo : EIATTR_CUDA_API_VERSION
	.align		4
        /*0000*/ 	.byte	0x04, 0x37
        /*0002*/ 	.short	(.L_146 - .L_145)
.L_145:
        /*0004*/ 	.word	0x00000082


	//----- nvinfo : EIATTR_KPARAM_INFO
	.align		4
.L_146:
        /*0008*/ 	.byte	0x04, 0x17
        /*000a*/ 	.short	(.L_148 - .L_147)
.L_147:
        /*000c*/ 	.word	0x00000000
        /*0010*/ 	.short	0x0008
        /*0012*/ 	.short	0x003c
        /*0014*/ 	.byte	0x00, 0xf0, 0x11, 0x00


	//----- nvinfo : EIATTR_KPARAM_INFO
	.align		4
.L_148:
        /*0018*/ 	.byte	0x04, 0x17
        /*001a*/ 	.short	(.L_150 - .L_149)
.L_149:
        /*001c*/ 	.word	0x00000000
        /*0020*/ 	.short	0x0007
        /*0022*/ 	.short	0x0038
        /*0024*/ 	.byte	0x00, 0xf0, 0x11, 0x00


	//----- nvinfo : EIATTR_KPARAM_INFO
	.align		4
.L_150:
        /*0028*/ 	.byte	0x04, 0x17
        /*002a*/ 	.short	(.L_152 - .L_151)
.L_151:
        /*002c*/ 	.word	0x00000000
        /*0030*/ 	.short	0x0006
        /*0032*/ 	.short	0x0030
        /*0034*/ 	.byte	0x00, 0xf5, 0x21, 0x00


	//----- nvinfo : EIATTR_KPARAM_INFO
	.align		4
.L_152:
        /*0038*/ 	.byte	0x04, 0x17
        /*003a*/ 	.short	(.L_154 - .L_153)
.L_153:
        /*003c*/ 	.word	0x00000000
        /*0040*/ 	.short	0x0005
        /*0042*/ 	.short	0x0028
        /*0044*/ 	.byte	0x00, 0xf5, 0x21, 0x00


	//----- nvinfo : EIATTR_KPARAM_INFO
	.align		4
.L_154:
        /*0048*/ 	.byte	0x04, 0x17
        /*004a*/ 	.short	(.L_156 - .L_155)
.L_155:
        /*004c*/ 	.word	0x00000000
        /*0050*/ 	.short	0x0004
        /*0052*/ 	.short	0x0020
        /*0054*/ 	.byte	0x00, 0xf5, 0x21, 0x00


	//----- nvinfo : EIATTR_KPARAM_INFO
	.align		4
.L_156:
        /*0058*/ 	.byte	0x04, 0x17
        /*005a*/ 	.short	(.L_158 - .L_157)
.L_157:
        /*005c*/ 	.word	0x00000000
        /*0060*/ 	.short	0x0003
        /*0062*/ 	.short	0x0018
        /*0064*/ 	.byte	0x00, 0xf5, 0x21, 0x00


	//----- nvinfo : EIATTR_KPARAM_INFO
	.align		4
.L_158:
        /*0068*/ 	.byte	0x04, 0x17
        /*006a*/ 	.short	(.L_160 - .L_159)
.L_159:
        /*006c*/ 	.word	0x00000000
        /*0070*/ 	.short	0x0002
        /*0072*/ 	.short	0x0010
        /*0074*/ 	.byte	0x00, 0xf5, 0x21, 0x00


	//----- nvinfo : EIATTR_KPARAM_INFO
	.align		4
.L_160:
        /*0078*/ 	.byte	0x04, 0x17
        /*007a*/ 	.short	(.L_162 - .L_161)
.L_161:
        /*007c*/ 	.word	0x00000000
        /*0080*/ 	.short	0x0001
        /*0082*/ 	.short	0x0008
        /*0084*/ 	.byte	0x00, 0xf5, 0x21, 0x00


	//----- nvinfo : EIATTR_KPARAM_INFO
	.align		4
.L_162:
        /*0088*/ 	.byte	0x04, 0x17
        /*008a*/ 	.short	(.L_164 - .L_163)
.L_163:
        /*008c*/ 	.word	0x00000000
        /*0090*/ 	.short	0x0000
        /*0092*/ 	.short	0x0000
        /*0094*/ 	.byte	0x00, 0xf5, 0x21, 0x00


	//----- nvinfo : EIATTR_SPARSE_MMA_MASK
	.align		4
.L_164:
        /*0098*/ 	.byte	0x03, 0x50
        /*009a*/ 	.short	0x0000


	//----- nvinfo : EIATTR_MAXREG_COUNT
	.align		4
        /*009c*/ 	.byte	0x03, 0x1b
        /*009e*/ 	.short	0x00ff


	//----- nvinfo : EIATTR_MERCURY_ISA_VERSION
	.align		4
        /*00a0*/ 	.byte	0x03, 0x5f
        /*00a2*/ 	.short	0x0101


	//----- nvinfo : EIATTR_VRC_CTA_INIT_COUNT
	.align		4
        /*00a4*/ 	.byte	0x02, 0x4a
	.zero		1
	.zero		1


	//----- nvinfo : EIATTR_EXIT_INSTR_OFFSETS
	.align		4
        /*00a8*/ 	.byte	0x04, 0x1c
        /*00aa*/ 	.short	(.L_166 - .L_165)


	//   ....[0]....
.L_165:
        /*00ac*/ 	.word	0x00000060


	//   ....[1]....
        /*00b0*/ 	.word	0x000007e0


	//----- nvinfo : EIATTR_CRS_STACK_SIZE
	.align		4
.L_166:
        /*00b4*/ 	.byte	0x04, 0x1e
        /*00b6*/ 	.short	(.L_168 - .L_167)
.L_167:
        /*00b8*/ 	.word	0x00000000


	//----- nvinfo : EIATTR_CBANK_PARAM_SIZE
	.align		4
.L_168:
        /*00bc*/ 	.byte	0x03, 0x19
        /*00be*/ 	.short	0x0040


	//----- nvinfo : EIATTR_PARAM_CBANK
	.align		4
        /*00c0*/ 	.byte	0x04, 0x0a
        /*00c2*/ 	.short	(.L_170 - .L_169)
	.align		4
.L_169:
        /*00c4*/ 	.word	index@(.nv.constant0._Z14countMutationsP17curandStateXORWOWPiS1_S1_S1_S1_S1_ii)
        /*00c8*/ 	.short	0x0380
        /*00ca*/ 	.short	0x0040


	//----- nvinfo : EIATTR_SW_WAR
	.align		4
.L_170:
        /*00cc*/ 	.byte	0x04, 0x36
        /*00ce*/ 	.short	(.L_172 - .L_171)
.L_171:
        /*00d0*/ 	.word	0x00000008
.L_172:


//--------------------- .nv.info._Z24selection_crossover_stepP17curandStateXORWOWPiS1_S1_ii --------------------------
	.section	.nv.info._Z24selection_crossover_stepP17curandStateXORWOWPiS1_S1_ii,"",@"SHT_CUDA_INFO"
	.sectionflags	@""
	.align	4


	//----- nvinfo : EIATTR_CUDA_API_VERSION
	.align		4
        /*0000*/ 	.byte	0x04, 0x37
        /*0002*/ 	.short	(.L_174 - .L_173)
.L_173:
        /*0004*/ 	.word	0x00000082


	//----- nvinfo : EIATTR_KPARAM_INFO
	.align		4
.L_174:
        /*0008*/ 	.byte	0x04, 0x17
        /*000a*/ 	.short	(.L_176 - .L_175)
.L_175:
        /*000c*/ 	.word	0x00000000
        /*0010*/ 	.short	0x0005
        /*0012*/ 	.short	0x0024
        /*0014*/ 	.byte	0x00, 0xf0, 0x11, 0x00


	//----- nvinfo : EIATTR_KPARAM_INFO
	.align		4
.L_176:
        /*0018*/ 	.byte	0x04, 0x17
        /*001a*/ 	.short	(.L_178 - .L_177)
.L_177:
        /*001c*/ 	.word	0x00000000
        /*0020*/ 	.short	0x0004
        /*0022*/ 	.short	0x0020
        /*0024*/ 	.byte	0x00, 0xf0, 0x11, 0x00


	//----- nvinfo : EIATTR_KPARAM_INFO
	.align		4
.L_178:
        /*0028*/ 	.byte	0x04, 0x17
        /*002a*/ 	.short	(.L_180 - .L_179)
.L_179:
        /*002c*/ 	.word	0x00000000
        /*0030*/ 	.short	0x0003
        /*0032*/ 	.short	0x0018
        /*0034*/ 	.byte	0x00, 0xf5, 0x21, 0x00


	//----- nvinfo : EIATTR_KPARAM_INFO
	.align		4
.L_180:
        /*0038*/ 	.byte	0x04, 0x17
        /*003a*/ 	.short	(.L_182 - .L_181)
.L_181:
        /*003c*/ 	.word	0x00000000
        /*0040*/ 	.short	0x0002
        /*0042*/ 	.short	0x0010
        /*0044*/ 	.byte	0x00, 0xf5, 0x21, 0x00


	//----- nvinfo : EIATTR_KPARAM_INFO
	.align		4
.L_182:
        /*0048*/ 	.byte	0x04, 0x17
        /*004a*/ 	.short	(.L_184 - .L_183)
.L_183:
        /*004c*/ 	.word	0x00000000
        /*0050*/ 	.short	0x0001
        /*0052*/ 	.short	0x0008
        /*0054*/ 	.byte	0x00, 0xf5, 0x21, 0x00


	//----- nvinfo : EIATTR_KPARAM_INFO
	.align		4
.L_184:
        /*0058*/ 	.byte	0x04, 0x17
        /*005a*/ 	.short	(.L_186 - .L_185)
.L_185:
        /*005c*/ 	.word	0x00000000
        /*0060*/ 	.short	0x0000
        /*0062*/ 	.short	0x0000
        /*0064*/ 	.byte	0x00, 0xf5, 0x21, 0x00


	//----- nvinfo : EIATTR_SPARSE_MMA_MASK
	.align		4
.L_186:
        /*0068*/ 	.byte	0x03, 0x50
        /*006a*/ 	.short	0x0000


	//----- nvinfo : EIATTR_MAXREG_COUNT
	.align		4
        /*006c*/ 	.byte	0x03, 0x1b
        /*006e*/ 	.short	0x00ff


	//----- nvinfo : EIATTR_MERCURY_ISA_VERSION
	.align		4
        /*0070*/ 	.byte	0x03, 0x5f
        /*0072*/ 	.short	0x0101


	//----- nvinfo : EIATTR_VRC_CTA_INIT_COUNT
	.align		4
        /*0074*/ 	.byte	0x02, 0x4a
	.zero		1
	.zero		1


	//----- nvinfo : EIATTR_EXIT_INSTR_OFFSETS
	.align		4
        /*0078*/ 	.byte	0x04, 0x1c
        /*007a*/ 	.short	(.L_188 - .L_187)


	//   ....[0]....
.L_187:
        /*007c*/ 	.word	0x00000070


	//   ....[1]....
        /*0080*/ 	.word	0x00000b00


	//----- nvinfo : EIATTR_CRS_STACK_SIZE
	.align		4
.L_188:
        /*0084*/ 	.byte	0x04, 0x1e
        /*0086*/ 	.short	(.L_190 - .L_189)
.L_189:
        /*0088*/ 	.word	0x00000000


	//----- nvinfo : EIATTR_CBANK_PARAM_SIZE
	.align		4
.L_190:
        /*008c*/ 	.byte	0x03, 0x19
        /*008e*/ 	.short	0x0028


	//----- nvinfo : EIATTR_PARAM_CBANK
	.align		4
        /*0090*/ 	.byte	0x04, 0x0a
        /*0092*/ 	.short	(.L_192 - .L_191)
	.align		4
.L_191:
        /*0094*/ 	.word	index@(.nv.constant0._Z24selection_crossover_stepP17curandStateXORWOWPiS1_S1_ii)
        /*0098*/ 	.short	0x0380
        /*009a*/ 	.short	0x0028


	//----- nvinfo : EIATTR_SW_WAR
	.align		4
.L_192:
        /*009c*/ 	.byte	0x04, 0x36
        /*009e*/ 	.short	(.L_194 - .L_193)
.L_193:
        /*00a0*/ 	.word	0x00000008
.L_194:


//--------------------- .nv.info._Z14selection_stepP17curandStateXORWOWPiS1_i --------------------------
	.section	.nv.info._Z14selection_stepP17curandStateXORWOWPiS1_i,"",@"SHT_CUDA_INFO"
	.sectionflags	@""
	.align	4


	//----- nvinfo : EIATTR_CUDA_API_VERSION
	.align		4
        /*0000*/ 	.byte	0x04, 0x37
        /*0002*/ 	.short	(.L_196 - .L_195)
.L_195:
        /*0004*/ 	.word	0x00000082


	//----- nvinfo : EIATTR_KPARAM_INFO
	.align		4
.L_196:
        /*0008*/ 	.byte	0x04, 0x17
        /*000a*/ 	.short	(.L_198 - .L_197)
.L_197:
        /*000c*/ 	.word	0x00000000
        /*0010*/ 	.short	0x0003
        /*0012*/ 	.short	0x0018
        /*0014*/ 	.byte	0x00, 0xf0, 0x11, 0x00


	//----- nvinfo : EIATTR_KPARAM_INFO
	.align		4
.L_198:
        /*0018*/ 	.byte	0x04, 0x17
        /*001a*/ 	.short	(.L_200 - .L_199)
.L_199:
        /*001c*/ 	.word	0x00000000
        /*0020*/ 	.short	0x0002
        /*0022*/ 	.short	0x0010
        /*0024*/ 	.byte	0x00, 0xf5, 0x21, 0x00


	//----- nvinfo : EIATTR_KPARAM_INFO
	.align		4
.L_200:
        /*0028*/ 	.byte	0x04, 0x17
        /*002a*/ 	.short	(.L_202 - .L_201)
.L_201:
        /*002c*/ 	.word	0x00000000
        /*0030*/ 	.short	0x0001
        /*0032*/ 	.short	0x0008
        /*0034*/ 	.byte	0x00, 0xf5, 0x21, 0x00


	//----- nvinfo : EIATTR_KPARAM_INFO
	.align		4
.L_202:
        /*0038*/ 	.byte	0x04, 0x17
        /*003a*/ 	.short	(.L_204 - .L_203)
.L_203:
        /*003c*/ 	.word	0x00000000
        /*0040*/ 	.short	0x0000
        /*0042*/ 	.short	0x0000
        /*0044*/ 	.byte	0x00, 0xf5, 0x21, 0x00


	//----- nvinfo : EIATTR_SPARSE_MMA_MASK
	.align		4
.L_204:
        /*0048*/ 	.byte	0x03, 0x50
        /*004a*/ 	.short	0x0000


	//----- nvinfo : EIATTR_MAXREG_COUNT
	.align		4
        /*004c*/ 	.byte	0x03, 0x1b
        /*004e*/ 	.short	0x00ff


	//----- nvinfo : EIATTR_MERCURY_ISA_VERSION
	.align		4
        /*0050*/ 	.byte	0x03, 0x5f
        /*0052*/ 	.short	0x0101


	//----- nvinfo : EIATTR_VRC_CTA_INIT_COUNT
	.align		4
        /*0054*/ 	.byte	0x02, 0x4a
	.zero		1
	.zero		1


	//----- nvinfo : EIATTR_EXIT_INSTR_OFFSETS
	.align		4
        /*0058*/ 	.byte	0x04, 0x1c
        /*005a*/ 	.short	(.L_206 - .L_205)


	//   ....[0]....
.L_205:
        /*005c*/ 	.word	0x00000060


	//   ....[1]....
        /*0060*/ 	.word	0x00000610


	//----- nvinfo : EIATTR_CRS_STACK_SIZE
	.align		4
.L_206:
        /*0064*/ 	.byte	0x04, 0x1e
        /*0066*/ 	.short	(.L_208 - .L_207)
.L_207:
        /*0068*/ 	.word	0x00000000


	//----- nvinfo : EIATTR_CBANK_PARAM_SIZE
	.align		4
.L_208:
        /*006c*/ 	.byte	0x03, 0x19
        /*006e*/ 	.short	0x001c


	//----- nvinfo : EIATTR_PARAM_CBANK
	.align		4
        /*0070*/ 	.byte	0x04, 0x0a
        /*0072*/ 	.short	(.L_210 - .L_209)
	.align		4
.L_209:
        /*0074*/ 	.word	index@(.nv.constant0._Z14selection_stepP17curandStateXORWOWPiS1_i)
        /*0078*/ 	.short	0x0380
        /*007a*/ 	.short	0x001c


	//----- nvinfo : EIATTR_SW_WAR
	.align		4
.L_210:
        /*007c*/ 	.byte	0x04, 0x36
        /*007e*/ 	.short	(.L_212 - .L_211)
.L_211:
        /*0080*/ 	.word	0x00000008
.L_212:


//--------------------- .nv.info._Z14initialize_rngP17curandStateXORWOWm --------------------------
	.section	.nv.info._Z14initialize_rngP17curandStateXORWOWm,"",@"SHT_CUDA_INFO"
	.sectionflags	@""
	.align	4


	//----- nvinfo : EIATTR_CUDA_API_VERSION
	.align		4
        /*0000*/ 	.byte	0x04, 0x37
        /*0002*/ 	.short	(.L_214 - .L_213)
.L_213:
        /*0004*/ 	.word	0x00000082


	//----- nvinfo : EIATTR_KPARAM_INFO
	.align		4
.L_214:
        /*0008*/ 	.byte	0x04, 0x17
        /*000a*/ 	.short	(.L_216 - .L_215)
.L_215:
        /*000c*/ 	.word	0x00000000
        /*0010*/ 	.short	0x0001
        /*0012*/ 	.short	0x0008
        /*0014*/ 	.byte	0x00, 0xf0, 0x21, 0x00


	//----- nvinfo : EIATTR_KPARAM_INFO
	.align		4
.L_216:
        /*0018*/ 	.byte	0x04, 0x17
        /*001a*/ 	.short	(.L_218 - .L_217)
.L_217:
        /*001c*/ 	.word	0x00000000
        /*0020*/ 	.short	0x0000
        /*0022*/ 	.short	0x0000
        /*0024*/ 	.byte	0x00, 0xf5, 0x21, 0x00


	//----- nvinfo : EIATTR_SPARSE_MMA_MASK
	.align		4
.L_218:
        /*0028*/ 	.byte	0x03, 0x50
        /*002a*/ 	.short	0x0000


	//----- nvinfo : EIATTR_MAXREG_COUNT
	.align		4
        /*002c*/ 	.byte	0x03, 0x1b
        /*002e*/ 	.short	0x00ff


	//----- nvinfo : EIATTR_MERCURY_ISA_VERSION
	.align		4
        /*0030*/ 	.byte	0x03, 0x5f
        /*0032*/ 	.short	0x0101


	//----- nvinfo : EIATTR_VRC_CTA_INIT_COUNT
	.align		4
        /*0034*/ 	.byte	0x02, 0x4a
	.zero		1
	.zero		1


	//----- nvinfo : EIATTR_EXIT_INSTR_OFFSETS
	.align		4
        /*0038*/ 	.byte	0x04, 0x1c
        /*003a*/ 	.short	(.L_220 - .L_219)


	//   ....[0]....
.L_219:
        /*003c*/ 	.word	0x00000f00


	//----- nvinfo : EIATTR_CRS_STACK_SIZE
	.align		4
.L_220:
        /*0040*/ 	.byte	0x04, 0x1e
        /*0042*/ 	.short	(.L_222 - .L_221)
.L_221:
        /*0044*/ 	.word	0x00000000


	//----- nvinfo : EIATTR_CBANK_PARAM_SIZE
	.align		4
.L_222:
        /*0048*/ 	.byte	0x03, 0x19
        /*004a*/ 	.short	0x0010


	//----- nvinfo : EIATTR_PARAM_CBANK
	.align		4
        /*004c*/ 	.byte	0x04, 0x0a
        /*004e*/ 	.short	(.L_224 - .L_223)
	.align		4
.L_223:
        /*0050*/ 	.word	index@(.nv.constant0._Z14initialize_rngP17curandStateXORWOWm)
        /*0054*/ 	.short	0x0380
        /*0056*/ 	.short	0x0010


	//----- nvinfo : EIATTR_SW_WAR
	.align		4
.L_224:
        /*0058*/ 	.byte	0x04, 0x36
        /*005a*/ 	.short	(.L_226 - .L_225)
.L_225:
        /*005c*/ 	.word	0x00000008
.L_226:


//--------------------- .nv.info._Z9crossoverPiS_S_S_iS_S_PfPbS_S_S_iS_S_S0_S1_S_S_S_S_S_ --------------------------
	.section	.nv.info._Z9crossoverPiS_S_S_iS_S_PfPbS_S_S_iS_S_S0_S1_S_S_S_S_S_,"",@"SHT_CUDA_INFO"
	.sectionflags	@""
	.align	4


	//----- nvinfo : EIATTR_CUDA_API_VERSION
	.align		4
        /*0000*/ 	.byte	0x04, 0x37
        /*0002*/ 	.short	(.L_228 - .L_227)
.L_227:
        /*0004*/ 	.word	0x00000082


	//----- nvinfo : EIATTR_KPARAM_INFO
	.align		4
.L_228:
        /*0008*/ 	.byte	0x04, 0x17
        /*000a*/ 	.short	(.L_230 - .L_229)
.L_229:
        /*000c*/ 	.word	0x00000000
        /*0010*/ 	.short	0x0015
        /*0012*/ 	.short	0x00a8
        /*0014*/ 	.byte	0x00, 0xf5, 0x21, 0x00


	//----- nvinfo : EIATTR_KPARAM_INFO
	.align		4
.L_230:
        /*0018*/ 	.byte	0x04, 0x17
        /*001a*/ 	.short	(.L_232 - .L_231)
.L_231:
        /*001c*/ 	.word	0x00000000
        /*0020*/ 	.short	0x0014
        /*0022*/ 	.short	0x00a0
        /*0024*/ 	.byte	0x00, 0xf5, 0x21, 0x00


	//----- nvinfo : EIATTR_KPARAM_INFO
	.align		4
.L_232:
        /*0028*/ 	.byte	0x04, 0x17
        /*002a*/ 	.short	(.L_234 - .L_233)
.L_233:
        /*002c*/ 	.word	0x00000000
        /*0030*/ 	.short	0x0013
        /*0032*/ 	.short	0x0098
        /*0034*/ 	.byte	0x00, 0xf5, 0x21, 0x00


	//----- nvinfo : EIATTR_KPARAM_INFO
	.align		4
.L_234:
        /*0038*/ 	.byte	0x04, 0x17
        /*003a*/ 	.short	(.L_236 - .L_235)
.L_235:
        /*003c*/ 	.word	0x00000000
        /*0040*/ 	.short	0x0012
        /*0042*/ 	.short	0x0090
        /*0044*/ 	.byte	0x00, 0xf5, 0x21, 0x00


	//----- nvinfo : EIATTR_KPARAM_INFO
	.align		4
.L_236:
        /*0048*/ 	.byte	0x04, 0x17
        /*004a*/ 	.short	(.L_238 - .L_237)
.L_237:
        /*004c*/ 	.word	0x00000000
        /*0050*/ 	.short	0x0011
        /*0052*/ 	.short	0x0088
        /*0054*/ 	.byte	0x00, 0xf5, 0x21, 0x00


	//----- nvinfo : EIATTR_KPARAM_INFO
	.align		4
.L_238:
        /*0058*/ 	.byte	0x04, 0x17
        /*005a*/ 	.short	(.L_240 - .L_239)
.L_239:
        /*005c*/ 	.word	0x00000000
        /*0060*/ 	.short	0x0010
        /*0062*/ 	.short	0x0080
        /*0064*/ 	.byte	0x00, 0xf5, 0x21, 0x00


	//----- nvinfo : EIATTR_KPARAM_INFO
	.align		4
.L_240:
        /*0068*/ 	.byte	0x04, 0x17
        /*006a*/ 	.short	(.L_242 - .L_241)
.L_241:
        /*006c*/ 	.word	0x00000000
        /*0070*/ 	.short	0x000f
        /*0072*/ 	.short	0x0078
        /*0074*/ 	.byte	0x00, 0xf5, 0x21, 0x00


	//----- nvinfo : EIATTR_KPARAM_INFO
	.align		4
.L_242:
        /*0078*/ 	.byte	0x04, 0x17
        /*007a*/ 	.short	(.L_244 - .L_243)
.L_243:
        /*007c*/ 	.word	0x00000000
        /*0080*/ 	.short	0x000e
        /*0082*/ 	.short	0x0070
        /*0084*/ 	.byte	0x00, 0xf5, 0x21, 0x00


	//----- nvinfo : EIATTR_KPARAM_INFO
	.align		4
.L_244:
        /*0088*/ 	.byte	0x04, 0x17
        /*008a*/ 	.short	(.L_246 - .L_245)
.L_245:
        /*008c*/ 	.word	0x00000000
        /*0090*/ 	.short	0x000d
        /*0092*/ 	.short	0x0068
        /*0094*/ 	.byte	0x00, 0xf5, 0x21, 0x00


	//----- nvinfo : EIATTR_KPARAM_INFO
	.align		4
.L_246:
        /*0098*/ 	.byte	0x04, 0x17
        /*009a*/ 	.short	(.L_248 - .L_247)
.L_247:
        /*009c*/ 	.word	0x00000000
        /*00a0*/ 	.short	0x000c
        /*00a2*/ 	.short	0x0060
        /*00a4*/ 	.byte	0x00, 0xf0, 0x11, 0x00


	//----- nvinfo : EIATTR_KPARAM_INFO
	.align		4
.L_248:
        /*00a8*/ 	.byte	0x04, 0x17
        /*00aa*/ 	.short	(.L_250 - .L_249)
.L_249:
        /*00ac*/ 	.word	0x00000000
        /*00b0*/ 	.short	0x000b
        /*00b2*/ 	.short	0x0058
        /*00b4*/ 	.byte	0x00, 0xf5, 0x21, 0x00


	//----- nvinfo : EIATTR_KPARAM_INFO
	.align		4
.L_250:
        /*00b8*/ 	.byte	0x04, 0x17
        /*00ba*/ 	.short	(.L_252 - .L_251)
.L_251:
        /*00bc*/ 	.word	0x00000000
        /*00c0*/ 	.short	0x000a
        /*00c2*/ 	.short	0x0050
        /*00c4*/ 	.byte	0x00, 0xf5, 0x21, 0x00


	//----- nvinfo : EIATTR_KPARAM_INFO
	.align		4
.L_252:
        /*00c8*/ 	.byte	0x04, 0x17
        /*00ca*/ 	.short	(.L_254 - .L_253)
.L_253:
        /*00cc*/ 	.word	0x00000000
        /*00d0*/ 	.short	0x0009
        /*00d2*/ 	.short	0x0048
        /*00d4*/ 	.byte	0x00, 0xf5, 0x21, 0x00


	//----- nvinfo : EIATTR_KPARAM_INFO
	.align		4
.L_254:
        /*00d8*/ 	.byte	0x04, 0x17
        /*00da*/ 	.short	(.L_256 - .L_255)
.L_255:
        /*00dc*/ 	.word	0x00000000
        /*00e0*/ 	.short	0x0008
        /*00e2*/ 	.short	0x0040
        /*00e4*/ 	.byte	0x00, 0xf5, 0x21, 0x00


	//----- nvinfo : EIATTR_KPARAM_INFO
	.align		4
.L_256:
        /*00e8*/ 	.byte	0x04, 0x17
        /*00ea*/ 	.short	(.L_258 - .L_257)
.L_257:
        /*00ec*/ 	.word	0x00000000
        /*00f0*/ 	.short	0x0007
        /*00f2*/ 	.short	0x0038
        /*00f4*/ 	.byte	0x00, 0xf5, 0x21, 0x00


	//----- nvinfo : EIATTR_KPARAM_INFO
	.align		4
.L_258:
        /*00f8*/ 	.byte	0x04, 0x17
        /*00fa*/ 	.short	(.L_260 - .L_259)
.L_259:
        /*00fc*/ 	.word	0x00000000
        /*0100*/ 	.short	0x0006
        /*0102*/ 	.short	0x0030
        /*0104*/ 	.byte	0x00, 0xf5, 0x21, 0x00


	//----- nvinfo : EIATTR_KPARAM_INFO
	.align		4
.L_260:
        /*0108*/ 	.byte	0x04, 0x17
        /*010a*/ 	.short	(.L_262 - .L_261)
.L_261:
        /*010c*/ 	.word	0x00000000
        /*0110*/ 	.short	0x0005
        /*0112*/ 	.short	0x0028
        /*0114*/ 	.byte	0x00, 0xf5, 0x21, 0x00


	//----- nvinfo : EIATTR_KPARAM_INFO
	.align		4
.L_262:
        /*0118*/ 	.byte	0x04, 0x17
        /*011a*/ 	.short	(.L_264 - .L_263)
.L_263:
        /*011c*/ 	.word	0x00000000
        /*0120*/ 	.short	0x0004
        /*0122*/ 	.short	0x0020
        /*0124*/ 	.byte	0x00, 0xf0, 0x11, 0x00


	//----- nvinfo : EIATTR_KPARAM_INFO
	.align		4
.L_264:
        /*0128*/ 	.byte	0x04, 0x17
        /*012a*/ 	.short	(.L_266 - .L_265)
.L_265:
        /*012c*/ 	.word	0x00000000
        /*0130*/ 	.short	0x0003
        /*0132*/ 	.short	0x0018
        /*0134*/ 	.byte	0x00, 0xf5, 0x21, 0x00


	//----- nvinfo : EIATTR_KPARAM_INFO
	.align		4
.L_266:
        /*0138*/ 	.byte	0x04, 0x17
        /*013a*/ 	.short	(.L_268 - .L_267)
.L_267:
        /*013c*/ 	.word	0x00000000
        /*0140*/ 	.short	0x0002
        /*0142*/ 	.short	0x0010
        /*0144*/ 	.byte	0x00, 0xf5, 0x21, 0x00


	//----- nvinfo : EIATTR_KPARAM_INFO
	.align		4
.L_268:
        /*0148*/ 	.byte	0x04, 0x17
        /*014a*/ 	.short	(.L_270 - .L_269)
.L_269:
        /*014c*/ 	.word	0x00000000
        /*0150*/ 	.short	0x0001
        /*0152*/ 	.short	0x0008
        /*0154*/ 	.byte	0x00, 0xf5, 0x21, 0x00


	//----- nvinfo : EIATTR_KPARAM_INFO
	.align		4
.L_270:
        /*0158*/ 	.byte	0x04, 0x17
        /*015a*/ 	.short	(.L_272 - .L_271)
.L_271:
        /*015c*/ 	.word	0x00000000
        /*0160*/ 	.short	0x0000
        /*0162*/ 	.short	0x0000
        /*0164*/ 	.byte	0x00, 0xf5, 0x21, 0x00


	//----- nvinfo : EIATTR_SPARSE_MMA_MASK
	.align		4
.L_272:
        /*0168*/ 	.byte	0x03, 0x50
        /*016a*/ 	.short	0x0000


	//----- nvinfo : EIATTR_MAXREG_COUNT
	.align		4
        /*016c*/ 	.byte	0x03, 0x1b
        /*016e*/ 	.short	0x00ff


	//----- nvinfo : EIATTR_EXTERNS
	.align		4
        /*0170*/ 	.byte	0x04, 0x0f
        /*0172*/ 	.short	(.L_274 - .L_273)


	//   ....[0]....
	.align		4
.L_273:
        /*0174*/ 	.word	index@(vprintf)


	//----- nvinfo : EIATTR_MERCURY_ISA_VERSION
	.align		4
.L_274:
        /*0178*/ 	.byte	0x03, 0x5f
        /*017a*/ 	.short	0x0101


	//----- nvinfo : EIATTR_VRC_CTA_INIT_COUNT
	.align		4
        /*017c*/ 	.byte	0x02, 0x4a
	.zero		1
	.zero		1


	//----- nvinfo : EIATTR_SYSCALL_OFFSETS
	.align		4
        /*0180*/ 	.byte	0x04, 0x46
        /*0182*/ 	.short	(.L_276 - .L_275)


	//   ....[0]....
.L_275:
        /*0184*/ 	.word	0x00000ff0


	//   ....[1]....
        /*0188*/ 	.word	0x00001410


	//   ....[2]....
        /*018c*/ 	.word	0x000018d0


	//   ....[3]....
        /*0190*/ 	.word	0x00001e70


	//   ....[4]....
        /*0194*/ 	.word	0x000023f0


	//----- nvinfo : EIATTR_EXIT_INSTR_OFFSETS
	.align		4
.L_276:
        /*0198*/ 	.byte	0x04, 0x1c
        /*019a*/ 	.short	(.L_278 - .L_277)


	//   ....[0]....
.L_277:
        /*019c*/ 	.word	0x000000c0


	//   ....[1]....
        /*01a0*/ 	.word	0x000025a0


	//----- nvinfo : EIATTR_CRS_STACK_SIZE
	.align		4
.L_278:
        /*01a4*/ 	.byte	0x04, 0x1e
        /*01a6*/ 	.short	(.L_280 - .L_279)
.L_279:
        /*01a8*/ 	.word	0x00000000


	//----- nvinfo : EIATTR_CBANK_PARAM_SIZE
	.align		4
.L_280:
        /*01ac*/ 	.byte	0x03, 0x19
        /*01ae*/ 	.short	0x00b0


	//----- nvinfo : EIATTR_PARAM_CBANK
	.align		4
        /*01b0*/ 	.byte	0x04, 0x0a
        /*01b2*/ 	.short	(.L_282 - .L_281)
	.align		4
.L_281:
        /*01b4*/ 	.word	index@(.nv.constant0._Z9crossoverPiS_S_S_iS_S_PfPbS_S_S_iS_S_S0_S1_S_S_S_S_S_)
        /*01b8*/ 	.short	0x0380
        /*01ba*/ 	.short	0x00b0


	//----- nvinfo : EIATTR_SW_WAR
	.align		4
.L_282:
        /*01bc*/ 	.byte	0x04, 0x36
        /*01be*/ 	.short	(.L_284 - .L_283)
.L_283:
        /*01c0*/ 	.word	0x00000008
.L_284:


//--------------------- .nv.info._Z13copySurvivorsPiS_S_S_S_iS_S_PfPbS_S_S_S_S0_S1_S_S_ --------------------------
	.section	.nv.info._Z13copySurvivorsPiS_S_S_S_iS_S_PfPbS_S_S_S_S0_S1_S_S_,"",@"SHT_CUDA_INFO"
	.sectionflags	@""
	.align	4


	//----- nvinfo : EIATTR_CUDA_API_VERSION
	.align		4
        /*0000*/ 	.byte	0x04, 0x37
        /*0002*/ 	.short	(.L_286 - .L_285)
.L_285:
        /*0004*/ 	.word	0x00000082


	//----- nvinfo : EIATTR_KPARAM_INFO
	.align		4
.L_286:
        /*0008*/ 	.byte	0x04, 0x17
        /*000a*/ 	.short	(.L_288 - .L_287)
.L_287:
        /*000c*/ 	.word	0x00000000
        /*0010*/ 	.short	0x0011
        /*0012*/ 	.short	0x0088
        /*0014*/ 	.byte	0x00, 0xf5, 0x21, 0x00


	//----- nvinfo : EIATTR_KPARAM_INFO
	.align		4
.L_288:
        /*0018*/ 	.byte	0x04, 0x17
        /*001a*/ 	.short	(.L_290 - .L_289)
.L_289:
        /*001c*/ 	.word	0x00000000
        /*0020*/ 	.short	0x0010
        /*0022*/ 	.short	0x0080
        /*0024*/ 	.byte	0x00, 0xf5, 0x21, 0x00


	//----- nvinfo : EIATTR_KPARAM_INFO
	.align		4
.L_290:
        /*0028*/ 	.byte	0x04, 0x17
        /*002a*/ 	.short	(.L_292 - .L_291)
.L_291:
        /*002c*/ 	.word	0x00000000
        /*0030*/ 	.short	0x000f
        /*0032*/ 	.short	0x0078
        /*0034*/ 	.byte	0x00, 0xf5, 0x21, 0x00


	//----- nvinfo : EIATTR_KPARAM_INFO
	.align		4
.L_292:
        /*0038*/ 	.byte	0x04, 0x17
        /*003a*/ 	.short	(.L_294 - .L_293)
.L_293:
        /*003c*/ 	.word	0x00000000
        /*0040*/ 	.short	0x000e
        /*0042*/ 	.short	0x0070
        /*0044*/ 	.byte	0x00, 0xf5, 0x21, 0x00


	//----- nvinfo : EIATTR_KPARAM_INFO
	.align		4
.L_294:
        /*0048*/ 	.byte	0x04, 0x17
        /*004a*/ 	.short	(.L_296 - .L_295)
.L_295:
        /*004c*/ 	.word	0x00000000
        /*0050*/ 	.short	0x000d
        /*0052*/ 	.short	0x0068
        /*0054*/ 	.byte	0x00, 0xf5, 0x21, 0x00


	//----- nvinfo : EIATTR_KPARAM_INFO
	.align		4
.L_296:
        /*0058*/ 	.byte	0x04, 0x17
        /*005a*/ 	.short	(.L_298 - .L_297)
.L_297:
        /*005c*/ 	.word	0x00000000
        /*0060*/ 	.short	0x000c
        /*0062*/ 	.short	0x0060
        /*0064*/ 	.byte	0x00, 0xf5, 0x21, 0x00


	//----- nvinfo : EIATTR_KPARAM_INFO
	.align		4
.L_298:
        /*0068*/ 	.byte	0x04, 0x17
        /*006a*/ 	.short	(.L_300 - .L_299)
.L_299:
        /*006c*/ 	.word	0x00000000
        /*0070*/ 	.short	0x000b
        /*0072*/ 	.short	0x0058
        /*0074*/ 	.byte	0x00, 0xf5, 0x21, 0x00


	//----- nvinfo : EIATTR_KPARAM_INFO
	.align		4
.L_300:
        /*0078*/ 	.byte	0x04, 0x17
        /*007a*/ 	.short	(.L_302 - .L_301)
.L_301:
        /*007c*/ 	.word	0x00000000
        /*0080*/ 	.short	0x000a
        /*0082*/ 	.short	0x0050
        /*0084*/ 	.byte	0x00, 0xf5, 0x21, 0x00


	//----- nvinfo : EIATTR_KPARAM_INFO
	.align		4
.L_302:
        /*0088*/ 	.byte	0x04, 0x17
        /*008a*/ 	.short	(.L_304 - .L_303)
.L_303:
        /*008c*/ 	.word	0x00000000
        /*0090*/ 	.short	0x0009
        /*0092*/ 	.short	0x0048
        /*0094*/ 	.byte	0x00, 0xf5, 0x21, 0x00


	//----- nvinfo : EIATTR_KPARAM_INFO
	.align		4
.L_304:
        /*0098*/ 	.byte	0x04, 0x17
        /*009a*/ 	.short	(.L_306 - .L_305)
.L_305:
        /*009c*/ 	.word	0x00000000
        /*00a0*/ 	.short	0x0008
        /*00a2*/ 	.short	0x0040
        /*00a4*/ 	.byte	0x00, 0xf5, 0x21, 0x00


	//----- nvinfo : EIATTR_KPARAM_INFO
	.align		4
.L_306:
        /*00a8*/ 	.byte	0x04, 0x17
        /*00aa*/ 	.short	(.L_308 - .L_307)
.L_307:
        /*00ac*/ 	.word	0x00000000
        /*00b0*/ 	.short	0x0007
        /*00b2*/ 	.short	0x0038
        /*00b4*/ 	.byte	0x00, 0xf5, 0x21, 0x00


	//----- nvinfo : EIATTR_KPARAM_INFO
	.align		4
.L_308:
        /*00b8*/ 	.byte	0x04, 0x17
        /*00ba*/ 	.short	(.L_310 - .L_309)
.L_309:
        /*00bc*/ 	.word	0x00000000
        /*00c0*/ 	.short	0x0006
        /*00c2*/ 	.short	0x0030
        /*00c4*/ 	.byte	0x00, 0xf5, 0x21, 0x00


	//----- nvinfo : EIATTR_KPARAM_INFO
	.align		4
.L_310:
        /*00c8*/ 	.byte	0x04, 0x17
        /*00ca*/ 	.short	(.L_312 - .L_311)
.L_311:
        /*00cc*/ 	.word	0x00000000
        /*00d0*/ 	.short	0x0005
        /*00d2*/ 	.short	0x0028
        /*00d4*/ 	.byte	0x00, 0xf0, 0x11, 0x00


	//----- nvinfo : EIATTR_KPARAM_INFO
	.align		4
.L_312:
        /*00d8*/ 	.byte	0x04, 0x17
        /*00da*/ 	.short	(.L_314 - .L_313)
.L_313:
        /*00dc*/ 	.word	0x00000000
        /*00e0*/ 	.short	0x0004
        /*00e2*/ 	.short	0x0020
        /*00e4*/ 	.byte	0x00, 0xf5, 0x21, 0x00


	//----- nvinfo : EIATTR_KPARAM_INFO
	.align		4
.L_314:
        /*00e8*/ 	.byte	0x04, 0x17
        /*00ea*/ 	.short	(.L_316 - .L_315)
.L_315:
        /*00ec*/ 	.word	0x00000000
        /*00f0*/ 	.short	0x0003
        /*00f2*/ 	.short	0x0018
        /*00f4*/ 	.byte	0x00, 0xf5, 0x21, 0x00


	//----- nvinfo : EIATTR_KPARAM_INFO
	.align		4
.L_316:
        /*00f8*/ 	.byte	0x04, 0x17
        /*00fa*/ 	.short	(.L_318 - .L_317)
.L_317:
        /*00fc*/ 	.word	0x00000000
        /*0100*/ 	.short	0x0002
        /*0102*/ 	.short	0x0010
        /*0104*/ 	.byte	0x00, 0xf5, 0x21, 0x00


	//----- nvinfo : EIATTR_KPARAM_INFO
	.align		4
.L_318:
        /*0108*/ 	.byte	0x04, 0x17
        /*010a*/ 	.short	(.L_320 - .L_319)
.L_319:
        /*010c*/ 	.word	0x00000000
        /*0110*/ 	.short	0x0001
        /*0112*/ 	.short	0x0008
        /*0114*/ 	.byte	0x00, 0xf5, 0x21, 0x00


	//----- nvinfo : EIATTR_KPARAM_INFO
	.align		4
.L_320:
        /*0118*/ 	.byte	0x04, 0x17
        /*011a*/ 	.short	(.L_322 - .L_321)
.L_321:
        /*011c*/ 	.word	0x00000000
        /*0120*/ 	.short	0x0000
        /*0122*/ 	.short	0x0000
        /*0124*/ 	.byte	0x00, 0xf5, 0x21, 0x00


	//----- nvinfo : EIATTR_SPARSE_MMA_MASK
	.align		4
.L_322:
        /*0128*/ 	.byte	0x03, 0x50
        /*012a*/ 	.short	0x0000


	//----- nvinfo : EIATTR_MAXREG_COUNT
	.align		4
        /*012c*/ 	.byte	0x03, 0x1b
        /*012e*/ 	.short	0x00ff


	//----- nvinfo : EIATTR_MERCURY_ISA_VERSION
	.align		4
        /*0130*/ 	.byte	0x03, 0x5f
        /*0132*/ 	.short	0x0101


	//----- nvinfo : EIATTR_VRC_CTA_INIT_COUNT
	.align		4
        /*0134*/ 	.byte	0x02, 0x4a
	.zero		1
	.zero		1


	//----- nvinfo : EIATTR_EXIT_INSTR_OFFSETS
	.align		4
        /*0138*/ 	.byte	0x04, 0x1c
        /*013a*/ 	.short	(.L_324 - .L_323)


	//   ....[0]....
.L_323:
        /*013c*/ 	.word	0x00000070


	//   ....[1]....
        /*0140*/ 	.word	0x000007b0


	//----- nvinfo : EIATTR_CRS_STACK_SIZE
	.align		4
.L_324:
        /*0144*/ 	.byte	0x04, 0x1e
        /*0146*/ 	.short	(.L_326 - .L_325)
.L_325:
        /*0148*/ 	.word	0x00000000


	//----- nvinfo : EIATTR_CBANK_PARAM_SIZE
	.align		4
.L_326:
        /*014c*/ 	.byte	0x03, 0x19
        /*014e*/ 	.short	0x0090


	//----- nvinfo : EIATTR_PARAM_CBANK
	.align		4
        /*0150*/ 	.byte	0x04, 0x0a
        /*0152*/ 	.short	(.L_328 - .L_327)
	.align		4
.L_327:
        /*0154*/ 	.word	index@(.nv.constant0._Z13copySurvivorsPiS_S_S_S_iS_S_PfPbS_S_S_S_S0_S1_S_S_)
        /*0158*/ 	.short	0x0380
        /*015a*/ 	.short	0x0090


	//----- nvinfo : EIATTR_SW_WAR
	.align		4
.L_328:
        /*015c*/ 	.byte	0x04, 0x36
        /*015e*/ 	.short	(.L_330 - .L_329)
.L_329:
        /*0160*/ 	.word	0x00000008
.L_330:


//--------------------- .nv.info._Z14countSurvivorsPiS_S_S_iS_ --------------------------
	.section	.nv.info._Z14countSurvivorsPiS_S_S_iS_,"",@"SHT_CUDA_INFO"
	.sectionflags	@""
	.align	4


	//----- nvinfo : EIATTR_CUDA_API_VERSION
	.align		4
        /*0000*/ 	.byte	0x04, 0x37
        /*0002*/ 	.short	(.L_332 - .L_331)
.L_331:
        /*0004*/ 	.word	0x00000082


	//----- nvinfo : EIATTR_KPARAM_INFO
	.align		4
.L_332:
        /*0008*/ 	.byte	0x04, 0x17
        /*000a*/ 	.short	(.L_334 - .L_333)
.L_333:
        /*000c*/ 	.word	0x00000000
        /*0010*/ 	.short	0x0005
        /*0012*/ 	.short	0x0028
        /*0014*/ 	.byte	0x00, 0xf5, 0x21, 0x00


	//----- nvinfo : EIATTR_KPARAM_INFO
	.align		4
.L_334:
        /*0018*/ 	.byte	0x04, 0x17
        /*001a*/ 	.short	(.L_336 - .L_335)
.L_335:
        /*001c*/ 	.word	0x00000000
        /*0020*/ 	.short	0x0004
        /*0022*/ 	.short	0x0020
        /*0024*/ 	.byte	0x00, 0xf0, 0x11, 0x00


	//----- nvinfo : EIATTR_KPARAM_INFO
	.align		4
.L_336:
        /*0028*/ 	.byte	0x04, 0x17
        /*002a*/ 	.short	(.L_338 - .L_337)
.L_337:
        /*002c*/ 	.word	0x00000000
        /*0030*/ 	.short	0x0003
        /*0032*/ 	.short	0x0018
        /*0034*/ 	.byte	0x00, 0xf5, 0x21, 0x00


	//----- nvinfo : EIATTR_KPARAM_INFO
	.align		4
.L_338:
        /*0038*/ 	.byte	0x04, 0x17
        /*003a*/ 	.short	(.L_340 - .L_339)
.L_339:
        /*003c*/ 	.word	0x00000000
        /*0040*/ 	.short	0x0002
        /*0042*/ 	.short	0x0010
        /*0044*/ 	.byte	0x00, 0xf5, 0x21, 0x00


	//----- nvinfo : EIATTR_KPARAM_INFO
	.align		4
.L_340:
        /*0048*/ 	.byte	0x04, 0x17
        /*004a*/ 	.short	(.L_342 - .L_341)
.L_341:
        /*004c*/ 	.word	0x00000000
        /*0050*/ 	.short	0x0001
        /*0052*/ 	.short	0x0008
        /*0054*/ 	.byte	0x00, 0xf5, 0x21, 0x00


	//----- nvinfo : EIATTR_KPARAM_INFO
	.align		4
.L_342:
        /*0058*/ 	.byte	0x04, 0x17
        /*005a*/ 	.short	(.L_344 - .L_343)
.L_343:
        /*005c*/ 	.word	0x00000000
        /*0060*/ 	.short	0x0000
        /*0062*/ 	.short	0x0000
        /*0064*/ 	.byte	0x00, 0xf5, 0x21, 0x00


	//----- nvinfo : EIATTR_SPARSE_MMA_MASK
	.align		4
.L_344:
        /*0068*/ 	.byte	0x03, 0x50
        /*006a*/ 	.short	0x0000


	//----- nvinfo : EIATTR_MAXREG_COUNT
	.align		4
        /*006c*/ 	.byte	0x03, 0x1b
        /*006e*/ 	.short	0x00ff


	//----- nvinfo : EIATTR_MERCURY_ISA_VERSION
	.align		4
        /*0070*/ 	.byte	0x03, 0x5f
        /*0072*/ 	.short	0x0101


	//----- nvinfo : EIATTR_VRC_CTA_INIT_COUNT
	.align		4
        /*0074*/ 	.byte	0x02, 0x4a
	.zero		1
	.zero		1


	//----- nvinfo : EIATTR_EXIT_INSTR_OFFSETS
	.align		4
        /*0078*/ 	.byte	0x04, 0x1c
        /*007a*/ 	.short	(.L_346 - .L_345)


	//   ....[0]....
.L_345:
        /*007c*/ 	.word	0x00000070


	//   ....[1]....
        /*0080*/ 	.word	0x00000210


	//----- nvinfo : EIATTR_CRS_STACK_SIZE
	.align		4
.L_346:
        /*0084*/ 	.byte	0x04, 0x1e
        /*0086*/ 	.short	(.L_348 - .L_347)
.L_347:
        /*0088*/ 	.word	0x00000000


	//----- nvinfo : EIATTR_CBANK_PARAM_SIZE
	.align		4
.L_348:
        /*008c*/ 	.byte	0x03, 0x19
        /*008e*/ 	.short	0x0030


	//----- nvinfo : EIATTR_PARAM_CBANK
	.align		4
        /*0090*/ 	.byte	0x04, 0x0a
        /*0092*/ 	.short	(.L_350 - .L_349)
	.align		4
.L_349:
        /*0094*/ 	.word	index@(.nv.constant0._Z14countSurvivorsPiS_S_S_iS_)
        /*0098*/ 	.short	0x0380
        /*009a*/ 	.short	0x0030


	//----- nvinfo : EIATTR_SW_WAR
	.align		4
.L_350:
        /*009c*/ 	.byte	0x04, 0x36
        /*009e*/ 	.short	(.L_352 - .L_351)
.L_351:
        /*00a0*/ 	.word	0x00000008
.L_352:


//--------------------- .nv.info._Z20countOffspringsNodesPiS_iS_S_iS_i --------------------------
	.section	.nv.info._Z20countOffspringsNodesPiS_iS_S_iS_i,"",@"SHT_CUDA_INFO"
	.sectionflags	@""
	.align	4


	//----- nvinfo : EIATTR_CUDA_API_VERSION
	.align		4
        /*0000*/ 	.byte	0x04, 0x37
        /*0002*/ 	.short	(.L_354 - .L_353)
.L_353:
        /*0004*/ 	.word	0x00000082


	//----- nvinfo : EIATTR_KPARAM_INFO
	.align		4
.L_354:
        /*0008*/ 	.byte	0x04, 0x17
        /*000a*/ 	.short	(.L_356 - .L_355)
.L_355:
        /*000c*/ 	.word	0x00000000
        /*0010*/ 	.short	0x0007
        /*0012*/ 	.short	0x0038
        /*0014*/ 	.byte	0x00, 0xf0, 0x11, 0x00


	//----- nvinfo : EIATTR_KPARAM_INFO
	.align		4
.L_356:
        /*0018*/ 	.byte	0x04, 0x17
        /*001a*/ 	.short	(.L_358 - .L_357)
.L_357:
        /*001c*/ 	.word	0x00000000
        /*0020*/ 	.short	0x0006
        /*0022*/ 	.short	0x0030
        /*0024*/ 	.byte	0x00, 0xf5, 0x21, 0x00


	//----- nvinfo : EIATTR_KPARAM_INFO
	.align		4
.L_358:
        /*0028*/ 	.byte	0x04, 0x17
        /*002a*/ 	.short	(.L_360 - .L_359)
.L_359:
        /*002c*/ 	.word	0x00000000
        /*0030*/ 	.short	0x0005
        /*0032*/ 	.short	0x0028
        /*0034*/ 	.byte	0x00, 0xf0, 0x11, 0x00


	//----- nvinfo : EIATTR_KPARAM_INFO
	.align		4
.L_360:
        /*0038*/ 	.byte	0x04, 0x17
        /*003a*/ 	.short	(.L_362 - .L_361)
.L_361:
        /*003c*/ 	.word	0x00000000
        /*0040*/ 	.short	0x0004
        /*0042*/ 	.short	0x0020
        /*0044*/ 	.byte	0x00, 0xf5, 0x21, 0x00


	//----- nvinfo : EIATTR_KPARAM_INFO
	.align		4
.L_362:
        /*0048*/ 	.byte	0x04, 0x17
        /*004a*/ 	.short	(.L_364 - .L_363)
.L_363:
        /*004c*/ 	.word	0x00000000
        /*0050*/ 	.short	0x0003
        /*0052*/ 	.short	0x0018
        /*0054*/ 	.byte	0x00, 0xf5, 0x21, 0x00


	//----- nvinfo : EIATTR_KPARAM_INFO
	.align		4
.L_364:
        /*0058*/ 	.byte	0x04, 0x17
        /*005a*/ 	.short	(.L_366 - .L_365)
.L_365:
        /*005c*/ 	.word	0x00000000
        /*0060*/ 	.short	0x0002
        /*0062*/ 	.short	0x0010
        /*0064*/ 	.byte	0x00, 0xf0, 0x11, 0x00


	//----- nvinfo : EIATTR_KPARAM_INFO
	.align		4
.L_366:
        /*0068*/ 	.byte	0x04, 0x17
        /*006a*/ 	.short	(.L_368 - .L_367)
.L_367:
        /*006c*/ 	.word	0x00000000
        /*0070*/ 	.short	0x0001
        /*0072*/ 	.short	0x0008
        /*0074*/ 	.byte	0x00, 0xf5, 0x21, 0x00


	//----- nvinfo : EIATTR_KPARAM_INFO
	.align		4
.L_368:
        /*0078*/ 	.byte	0x04, 0x17
        /*007a*/ 	.short	(.L_370 - .L_369)
.L_369:
        /*007c*/ 	.word	0x00000000
        /*0080*/ 	.short	0x0000
        /*0082*/ 	.short	0x0000
        /*0084*/ 	.byte	0x00, 0xf5, 0x21, 0x00


	//----- nvinfo : EIATTR_SPARSE_MMA_MASK
	.align		4
.L_370:
        /*0088*/ 	.byte	0x03, 0x50
        /*008a*/ 	.short	0x0000


	//----- nvinfo : EIATTR_MAXREG_COUNT
	.align		4
        /*008c*/ 	.byte	0x03, 0x1b
        /*008e*/ 	.short	0x00ff


	//----- nvinfo : EIATTR_MERCURY_ISA_VERSION
	.align		4
        /*0090*/ 	.byte	0x03, 0x5f
        /*0092*/ 	.short	0x0101


	//----- nvinfo : EIATTR_VRC_CTA_INIT_COUNT
	.align		4
        /*0094*/ 	.byte	0x02, 0x4a
	.zero		1
	.zero		1


	//----- nvinfo : EIATTR_EXIT_INSTR_OFFSETS
	.align		4
        /*0098*/ 	.byte	0x04, 0x1c
        /*009a*/ 	.short	(.L_372 - .L_371)


	//   ....[0]....
.L_371:
        /*009c*/ 	.word	0x00000070


	//   ....[1]....
        /*00a0*/ 	.word	0x00000480


	//----- nvinfo : EIATTR_CRS_STACK_SIZE
	.align		4
.L_372:
        /*00a4*/ 	.byte	0x04, 0x1e
        /*00a6*/ 	.short	(.L_374 - .L_373)
.L_373:
        /*00a8*/ 	.word	0x00000000


	//----- nvinfo : EIATTR_CBANK_PARAM_SIZE
	.align		4
.L_374:
        /*00ac*/ 	.byte	0x03, 0x19
        /*00ae*/ 	.short	0x003c


	//----- nvinfo : EIATTR_PARAM_CBANK
	.align		4
        /*00b0*/ 	.byte	0x04, 0x0a
        /*00b2*/ 	.short	(.L_376 - .L_375)
	.align		4
.L_375:
        /*00b4*/ 	.word	index@(.nv.constant0._Z20countOffspringsNodesPiS_iS_S_iS_i)
        /*00b8*/ 	.short	0x0380
        /*00ba*/ 	.short	0x003c


	//----- nvinfo : EIATTR_SW_WAR
	.align		4
.L_376:
        /*00bc*/ 	.byte	0x04, 0x36
        /*00be*/ 	.short	(.L_378 - .L_377)
.L_377:
        /*00c0*/ 	.word	0x00000008
.L_378:


//--------------------- .nv.info._Z15countOffspringsPiS_iS_S_iS_i --------------------------
	.section	.nv.info._Z15countOffspringsPiS_iS_S_iS_i,"",@"SHT_CUDA_INFO"
	.sectionflags	@""
	.align	4


	//----- nvinfo : EIATTR_CUDA_API_VERSION
	.align		4
        /*0000*/ 	.byte	0x04, 0x37
        /*0002*/ 	.short	(.L_380 - .L_379)
.L_379:
        /*0004*/ 	.word	0x00000082


	//----- nvinfo : EIATTR_KPARAM_INFO
	.align		4
.L_380:
        /*0008*/ 	.byte	0x04, 0x17
        /*000a*/ 	.short	(.L_382 - .L_381)
.L_381:
        /*000c*/ 	.word	0x00000000
        /*0010*/ 	.short	0x0007
        /*0012*/ 	.short	0x0038
        /*0014*/ 	.byte	0x00, 0xf0, 0x11, 0x00


	//----- nvinfo : EIATTR_KPARAM_INFO
	.align		4
.L_382:
        /*0018*/ 	.byte	0x04, 0x17
        /*001a*/ 	.short	(.L_384 - .L_383)
.L_383:
        /*001c*/ 	.word	0x00000000
        /*0020*/ 	.short	0x0006
        /*0022*/ 	.short	0x0030
        /*0024*/ 	.byte	0x00, 0xf5, 0x21, 0x00


	//----- nvinfo : EIATTR_KPARAM_INFO
	.align		4
.L_384:
        /*0028*/ 	.byte	0x04, 0x17
        /*002a*/ 	.short	(.L_386 - .L_385)
.L_385:
        /*002c*/ 	.word	0x00000000
        /*0030*/ 	.short	0x0005
        /*0032*/ 	.short	0x0028
        /*0034*/ 	.byte	0x00, 0xf0, 0x11, 0x00


	//----- nvinfo : EIATTR_KPARAM_INFO
	.align		4
.L_386:
        /*0038*/ 	.byte	0x04, 0x17
        /*003a*/ 	.short	(.L_388 - .L_387)
.L_387:
        /*003c*/ 	.word	0x00000000
        /*0040*/ 	.short	0x0004
        /*0042*/ 	.short	0x0020
        /*0044*/ 	.byte	0x00, 0xf5, 0x21, 0x00


	//----- nvinfo : EIATTR_KPARAM_INFO
	.align		4
.L_388:
        /*0048*/ 	.byte	0x04, 0x17
        /*004a*/ 	.short	(.L_390 - .L_389)
.L_389:
        /*004c*/ 	.word	0x00000000
        /*0050*/ 	.short	0x0003
        /*0052*/ 	.short	0x0018
        /*0054*/ 	.byte	0x00, 0xf5, 0x21, 0x00


	//----- nvinfo : EIATTR_KPARAM_INFO
	.align		4
.L_390:
        /*0058*/ 	.byte	0x04, 0x17
        /*005a*/ 	.short	(.L_392 - .L_391)
.L_391:
        /*005c*/ 	.word	0x00000000
        /*0060*/ 	.short	0x0002
        /*0062*/ 	.short	0x0010
        /*0064*/ 	.byte	0x00, 0xf0, 0x11, 0x00


	//----- nvinfo : EIATTR_KPARAM_INFO
	.align		4
.L_392:
        /*0068*/ 	.byte	0x04, 0x17
        /*006a*/ 	.short	(.L_394 - .L_393)
.L_393:
        /*006c*/ 	.word	0x00000000
        /*0070*/ 	.short	0x0001
        /*0072*/ 	.short	0x0008
        /*0074*/ 	.byte	0x00, 0xf5, 0x21, 0x00


	//----- nvinfo : EIATTR_KPARAM_INFO
	.align		4
.L_394:
        /*0078*/ 	.byte	0x04, 0x17
        /*007a*/ 	.short	(.L_396 - .L_395)
.L_395:
        /*007c*/ 	.word	0x00000000
        /*0080*/ 	.short	0x0000
        /*0082*/ 	.short	0x0000
        /*0084*/ 	.byte	0x00, 0xf5, 0x21, 0x00


	//----- nvinfo : EIATTR_SPARSE_MMA_MASK
	.align		4
.L_396:
        /*0088*/ 	.byte	0x03, 0x50
        /*008a*/ 	.short	0x0000


	//----- nvinfo : EIATTR_MAXREG_COUNT
	.align		4
        /*008c*/ 	.byte	0x03, 0x1b
        /*008e*/ 	.short	0x00ff


	//----- nvinfo : EIATTR_MERCURY_ISA_VERSION
	.align		4
        /*0090*/ 	.byte	0x03, 0x5f
        /*0092*/ 	.short	0x0101


	//----- nvinfo : EIATTR_VRC_CTA_INIT_COUNT
	.align		4
        /*0094*/ 	.byte	0x02, 0x4a
	.zero		1
	.zero		1


	//----- nvinfo : EIATTR_EXIT_INSTR_OFFSETS
	.align		4
        /*0098*/ 	.byte	0x04, 0x1c
        /*009a*/ 	.short	(.L_398 - .L_397)


	//   ....[0]....
.L_397:
        /*009c*/ 	.word	0x00000070


	//   ....[1]....
        /*00a0*/ 	.word	0x00000480


	//----- nvinfo : EIATTR_CRS_STACK_SIZE
	.align		4
.L_398:
        /*00a4*/ 	.byte	0x04, 0x1e
        /*00a6*/ 	.short	(.L_400 - .L_399)
.L_399:
        /*00a8*/ 	.word	0x00000000


	//----- nvinfo : EIATTR_CBANK_PARAM_SIZE
	.align		4
.L_400:
        /*00ac*/ 	.byte	0x03, 0x19
        /*00ae*/ 	.short	0x003c


	//----- nvinfo : EIATTR_PARAM_CBANK
	.align		4
        /*00b0*/ 	.byte	0x04, 0x0a
        /*00b2*/ 	.short	(.L_402 - .L_401)
	.align		4
.L_401:
        /*00b4*/ 	.word	index@(.nv.constant0._Z15countOffspringsPiS_iS_S_iS_i)
        /*00b8*/ 	.short	0x0380
        /*00ba*/ 	.short	0x003c


	//----- nvinfo : EIATTR_SW_WAR
	.align		4
.L_402:
        /*00bc*/ 	.byte	0x04, 0x36
        /*00be*/ 	.short	(.L_404 - .L_403)
.L_403:
        /*00c0*/ 	.word	0x00000008
.L_404:


//--------------------- .nv.info._Z13updateYKernelPiS_i --------------------------
	.section	.nv.info._Z13updateYKernelPiS_i,"",@"SHT_CUDA_INFO"
	.sectionflags	@""
	.align	4


	//----- nvinfo : EIATTR_CUDA_API_VERSION
	.align		4
        /*0000*/ 	.byte	0x04, 0x37
        /*0002*/ 	.short	(.L_406 - .L_405)
.L_405:
        /*0004*/ 	.word	0x00000082


	//----- nvinfo : EIATTR_KPARAM_INFO
	.align		4
.L_406:
        /*0008*/ 	.byte	0x04, 0x17
        /*000a*/ 	.short	(.L_408 - .L_407)
.L_407:
        /*000c*/ 	.word	0x00000000
        /*0010*/ 	.short	0x0002
        /*0012*/ 	.short	0x0010
        /*0014*/ 	.byte	0x00, 0xf0, 0x11, 0x00


	//----- nvinfo : EIATTR_KPARAM_INFO
	.align		4
.L_408:
        /*0018*/ 	.byte	0x04, 0x17
        /*001a*/ 	.short	(.L_410 - .L_409)
.L_409:
        /*001c*/ 	.word	0x00000000
        /*0020*/ 	.short	0x0001
        /*0022*/ 	.short	0x0008
        /*0024*/ 	.byte	0x00, 0xf5, 0x21, 0x00


	//----- nvinfo : EIATTR_KPARAM_INFO
	.align		4
.L_410:
        /*0028*/ 	.byte	0x04, 0x17
        /*002a*/ 	.short	(.L_412 - .L_411)
.L_411:
        /*002c*/ 	.word	0x00000000
        /*0030*/ 	.short	0x0000
        /*0032*/ 	.short	0x0000
        /*0034*/ 	.byte	0x00, 0xf5, 0x21, 0x00


	//----- nvinfo : EIATTR_SPARSE_MMA_MASK
	.align		4
.L_412:
        /*0038*/ 	.byte	0x03, 0x50
        /*003a*/ 	.short	0x0000


	//----- nvinfo : EIATTR_MAXREG_COUNT
	.align		4
        /*003c*/ 	.byte	0x03, 0x1b
        /*003e*/ 	.short	0x00ff


	//----- nvinfo : EIATTR_MERCURY_ISA_VERSION
	.align		4
        /*0040*/ 	.byte	0x03, 0x5f
        /*0042*/ 	.short	0x0101


	//----- nvinfo : EIATTR_VRC_CTA_INIT_COUNT
	.align		4
        /*0044*/ 	.byte	0x02, 0x4a
	.zero		1
	.zero		1


	//----- nvinfo : EIATTR_EXIT_INSTR_OFFSETS
	.align		4
        /*0048*/ 	.byte	0x04, 0x1c
        /*004a*/ 	.short	(.L_414 - .L_413)


	//   ....[0]....
.L_413:
        /*004c*/ 	.word	0x00000030


	//   ....[1]....
        /*0050*/ 	.word	0x00000090


	//   ....[2]....
        /*0054*/ 	.word	0x00000140


	//----- nvinfo : EIATTR_CBANK_PARAM_SIZE
	.align		4
.L_414:
        /*0058*/ 	.byte	0x03, 0x19
        /*005a*/ 	.short	0x0014


	//----- nvinfo : EIATTR_PARAM_CBANK
	.align		4
        /*005c*/ 	.byte	0x04, 0x0a
        /*005e*/ 	.short	(.L_416 - .L_415)
	.align		4
.L_415:
        /*0060*/ 	.word	index@(.nv.constant0._Z13updateYKernelPiS_i)
        /*0064*/ 	.short	0x0380
        /*0066*/ 	.short	0x0014


	//----- nvinfo : EIATTR_SW_WAR
	.align		4
.L_416:
        /*0068*/ 	.byte	0x04, 0x36
        /*006a*/ 	.short	(.L_418 - .L_417)
.L_417:
        /*006c*/ 	.word	0x00000008
.L_418:


//--------------------- .nv.info._Z11scanKernelSPii --------------------------
	.section	.nv.info._Z11scanKernelSPii,"",@"SHT_CUDA_INFO"
	.sectionflags	@""
	.align	4


	//----- nvinfo : EIATTR_CUDA_API_VERSION
	.align		4
        /*0000*/ 	.byte	0x04, 0x37
        /*0002*/ 	.short	(.L_420 - .L_419)
.L_419:
        /*0004*/ 	.word	0x00000082


	//----- nvinfo : EIATTR_KPARAM_INFO
	.align		4
.L_420:
        /*0008*/ 	.byte	0x04, 0x17
        /*000a*/ 	.short	(.L_422 - .L_421)
.L_421:
        /*000c*/ 	.word	0x00000000
        /*0010*/ 	.short	0x0001
        /*0012*/ 	.short	0x0008
        /*0014*/ 	.byte	0x00, 0xf0, 0x11, 0x00


	//----- nvinfo : EIATTR_KPARAM_INFO
	.align		4
.L_422:
        /*0018*/ 	.byte	0x04, 0x17
        /*001a*/ 	.short	(.L_424 - .L_423)
.L_423:
        /*001c*/ 	.word	0x00000000
        /*0020*/ 	.short	0x0000
        /*0022*/ 	.short	0x0000
        /*0024*/ 	.byte	0x00, 0xf5, 0x21, 0x00


	//----- nvinfo : EIATTR_SPARSE_MMA_MASK
	.align		4
.L_424:
        /*0028*/ 	.byte	0x03, 0x50
        /*002a*/ 	.short	0x0000


	//----- nvinfo : EIATTR_MAXREG_COUNT
	.align		4
        /*002c*/ 	.byte	0x03, 0x1b
        /*002e*/ 	.short	0x00ff


	//----- nvinfo : EIATTR_NUM_BARRIERS
	.align		4
        /*0030*/ 	.byte	0x02, 0x4c
        /*0032*/ 	.byte	0x01
	.zero		1


	//----- nvinfo : EIATTR_MERCURY_ISA_VERSION
	.align		4
        /*0034*/ 	.byte	0x03, 0x5f
        /*0036*/ 	.short	0x0101


	//----- nvinfo : EIATTR_VRC_CTA_INIT_COUNT
	.align		4
        /*0038*/ 	.byte	0x02, 0x4a
	.zero		1
	.zero		1


	//----- nvinfo : EIATTR_EXIT_INSTR_OFFSETS
	.align		4
        /*003c*/ 	.byte	0x04, 0x1c
        /*003e*/ 	.short	(.L_426 - .L_425)


	//   ....[0]....
.L_425:
        /*0040*/ 	.word	0x00000240


	//   ....[1]....
        /*0044*/ 	.word	0x00000290


	//----- nvinfo : EIATTR_CBANK_PARAM_SIZE
	.align		4
.L_426:
        /*0048*/ 	.byte	0x03, 0x19
        /*004a*/ 	.short	0x000c


	//----- nvinfo : EIATTR_PARAM_CBANK
	.align		4
        /*004c*/ 	.byte	0x04, 0x0a
        /*004e*/ 	.short	(.L_428 - .L_427)
	.align		4
.L_427:
        /*0050*/ 	.word	index@(.nv.constant0._Z11scanKernelSPii)
        /*0054*/ 	.short	0x0380
        /*0056*/ 	.short	0x000c


	//----- nvinfo : EIATTR_SW_WAR
	.align		4
.L_428:
        /*0058*/ 	.byte	0x04, 0x36
        /*005a*/ 	.short	(.L_430 - .L_429)
.L_429:
        /*005c*/ 	.word	0x00000008
.L_430:


//--------------------- .nv.info._Z11scanKernelXPiS_S_i --------------------------
	.section	.nv.info._Z11scanKernelXPiS_S_i,"",@"SHT_CUDA_INFO"
	.sectionflags	@""
	.align	4


	//----- nvinfo : EIATTR_CUDA_API_VERSION
	.align		4
        /*0000*/ 	.byte	0x04, 0x37
        /*0002*/ 	.short	(.L_432 - .L_431)
.L_431:
        /*0004*/ 	.word	0x00000082


	//----- nvinfo : EIATTR_KPARAM_INFO
	.align		4
.L_432:
        /*0008*/ 	.byte	0x04, 0x17
        /*000a*/ 	.short	(.L_434 - .L_433)
.L_433:
        /*000c*/ 	.word	0x00000000
        /*0010*/ 	.short	0x0003
        /*0012*/ 	.short	0x0018
        /*0014*/ 	.byte	0x00, 0xf0, 0x11, 0x00


	//----- nvinfo : EIATTR_KPARAM_INFO
	.align		4
.L_434:
        /*0018*/ 	.byte	0x04, 0x17
        /*001a*/ 	.short	(.L_436 - .L_435)
.L_435:
        /*001c*/ 	.word	0x00000000
        /*0020*/ 	.short	0x0002
        /*0022*/ 	.short	0x0010
        /*0024*/ 	.byte	0x00, 0xf5, 0x21, 0x00


	//----- nvinfo : EIATTR_KPARAM_INFO
	.align		4
.L_436:
        /*0028*/ 	.byte	0x04, 0x17
        /*002a*/ 	.short	(.L_438 - .L_437)
.L_437:
        /*002c*/ 	.word	0x00000000
        /*0030*/ 	.short	0x0001
        /*0032*/ 	.short	0x0008
        /*0034*/ 	.byte	0x00, 0xf5, 0x21, 0x00


	//----- nvinfo : EIATTR_KPARAM_INFO
	.align		4
.L_438:
        /*0038*/ 	.byte	0x04, 0x17
        /*003a*/ 	.short	(.L_440 - .L_439)
.L_439:
        /*003c*/ 	.word	0x00000000
        /*0040*/ 	.short	0x0000
        /*0042*/ 	.short	0x0000
        /*0044*/ 	.byte	0x00, 0xf5, 0x21, 0x00


	//----- nvinfo : EIATTR_SPARSE_MMA_MASK
	.align		4
.L_440:
        /*0048*/ 	.byte	0x03, 0x50
        /*004a*/ 	.short	0x0000


	//----- nvinfo : EIATTR_MAXREG_COUNT
	.align		4
        /*004c*/ 	.byte	0x03, 0x1b
        /*004e*/ 	.short	0x00ff


	//----- nvinfo : EIATTR_NUM_BARRIERS
	.align		4
        /*0050*/ 	.byte	0x02, 0x4c
        /*0052*/ 	.byte	0x01
	.zero		1


	//----- nvinfo : EIATTR_MERCURY_ISA_VERSION
	.align		4
        /*0054*/ 	.byte	0x03, 0x5f
        /*0056*/ 	.short	0x0101


	//----- nvinfo : EIATTR_VRC_CTA_INIT_COUNT
	.align		4
        /*0058*/ 	.byte	0x02, 0x4a
	.zero		1
	.zero		1


	//----- nvinfo : EIATTR_EXIT_INSTR_OFFSETS
	.align		4
        /*005c*/ 	.byte	0x04, 0x1c
        /*005e*/ 	.short	(.L_442 - .L_441)


	//   ....[0]....
.L_441:
        /*0060*/ 	.word	0x000002a0


	//   ....[1]....
        /*0064*/ 	.word	0x00000310


	//   ....[2]....
        /*0068*/ 	.word	0x00000350


	//----- nvinfo : EIATTR_CBANK_PARAM_SIZE
	.align		4
.L_442:
        /*006c*/ 	.byte	0x03, 0x19
        /*006e*/ 	.short	0x001c


	//----- nvinfo : EIATTR_PARAM_CBANK
	.align		4
        /*0070*/ 	.byte	0x04, 0x0a
        /*0072*/ 	.short	(.L_444 - .L_443)
	.align		4
.L_443:
        /*0074*/ 	.word	index@(.nv.constant0._Z11scanKernelXPiS_S_i)
        /*0078*/ 	.short	0x0380
        /*007a*/ 	.short	0x001c


	//----- nvinfo : EIATTR_SW_WAR
	.align		4
.L_444:
        /*007c*/ 	.byte	0x04, 0x36
        /*007e*/ 	.short	(.L_446 - .L_445)
.L_445:
        /*0080*/ 	.word	0x00000008
.L_446:


//--------------------- .nv.callgraph             --------------------------
	.section	.nv.callgraph,"",@"SHT_CUDA_CALLGRAPH"
	.align	4
	.sectionentsize	8
	.align		4
        /*0000*/ 	.word	0x00000000
	.align		4
        /*0004*/ 	.word	0xffffffff
	.align		4
        /*0008*/ 	.word	index@(_Z10MutateT1T2P17curandStateXORWOWPiS1_S1_S1_S1_iS1_S1_PfPbS1_S1_S1_S2_S3_S1_S1_S1_ii)
	.align		4
        /*000c*/ 	.word	index@(vprintf)
	.align		4
        /*0010*/ 	.word	index@(_Z9crossoverPiS_S_S_iS_S_PfPbS_S_S_iS_S_S0_S1_S_S_S_S_S_)
	.align		4
        /*0014*/ 	.word	index@(vprintf)
	.align		4
        /*0018*/ 	.word	0x00000000
	.align		4
        /*001c*/ 	.word	0xfffffffe
	.align		4
        /*0020*/ 	.word	0x00000000
	.align		4
        /*0024*/ 	.word	0xfffffffd
	.align		4
        /*0028*/ 	.word	0x00000000
	.align		4
        /*002c*/ 	.word	0xfffffffc


//--------------------- .nv.constant4             --------------------------
	.section	.nv.constant4,"a",@progbits
	.align	8
	.align		8
.nv.constant4:
        /*0000*/ 	.dword	vprintf
	.align		8
        /*0008*/ 	.dword	precalc_xorwow_matrix
	.align		8
        /*0010*/ 	.dword	precalc_xorwow_offset_matrix
	.align		8
        /*0018*/ 	.dword	mrg32k3aM1
	.align		8
        /*0020*/ 	.dword	mrg32k3aM2
	.align		8
        /*0028*/ 	.dword	mrg32k3aM1SubSeq
	.align		8
        /*0030*/ 	.dword	mrg32k3aM2SubSeq
	.align		8
        /*0038*/ 	.dword	mrg32k3aM1Seq
	.align		8
        /*0040*/ 	.dword	mrg32k3aM2Seq
	.align		8
        /*0048*/ 	.dword	$str
	.align		8
        /*0050*/ 	.dword	$str$1


//--------------------- .nv.constant3             --------------------------
	.section	.nv.constant3,"a",@progbits
	.align	8
.nv.constant3:
	.type		__cr_lgamma_table,@object
	.size		__cr_lgamma_table,(.L_8 - __cr_lgamma_table)
__cr_lgamma_table:
        /*0000*/ 	.byte	0x00, 0x00, 0x00, 0x00, 0x00, 0x00, 0x00, 0x00, 0x00, 0x00, 0x00, 0x00, 0x00, 0x00, 0x00, 0x00
        /*0010*/ 	.byte	0xef, 0x39, 0xfa, 0xfe, 0x42, 0x2e, 0xe6, 0x3f, 0x02, 0x20, 0x2a, 0xfa, 0x0b, 0xab, 0xfc, 0x3f
        /*0020*/ 	.byte	0xf9, 0x2c, 0x92, 0x7c, 0xa7, 0x6c, 0x09, 0x40, 0xc9, 0x79, 0x44, 0x3c, 0x64, 0x26, 0x13, 0x40
        /*0030*/ 	.byte	0xca, 0x01, 0xcf, 0x3a, 0x27, 0x51, 0x1a, 0x40, 0x30, 0xcc, 0x2d, 0xf3, 0xe1, 0x0c, 0x21, 0x40
        /*0040*/ 	.byte	0x0d, 0xb7, 0xfc, 0x82, 0x8e, 0x35, 0x25, 0x40
.L_8:


//--------------------- .text._Z10MutateT1T2P17curandStateXORWOWPiS1_S1_S1_S1_iS1_S1_PfPbS1_S1_S1_S2_S3_S1_S1_S1_ii --------------------------
	.section	.text._Z10MutateT1T2P17curandStateXORWOWPiS1_S1_S1_S1_iS1_S1_PfPbS1_S1_S1_S2_S3_S1_S1_S1_ii,"ax",@progbits
	.align	128
        .global         _Z10MutateT1T2P17curandStateXORWOWPiS1_S1_S1_S1_iS1_S1_PfPbS1_S1_S1_S2_S3_S1_S1_S1_ii
        .type           _Z10MutateT1T2P17curandStateXORWOWPiS1_S1_S1_S1_iS1_S1_PfPbS1_S1_S1_S2_S3_S1_S1_S1_ii,@function
        .size           _Z10MutateT1T2P17curandStateXORWOWPiS1_S1_S1_S1_iS1_S1_PfPbS1_S1_S1_S2_S3_S1_S1_S1_ii,(.L_x_106 - _Z10MutateT1T2P17curandStateXORWOWPiS1_S1_S1_S1_iS1_S1_PfPbS1_S1_S1_S2_S3_S1_S1_S1_ii)
        .other          _Z10MutateT1T2P17curandStateXORWOWPiS1_S1_S1_S1_iS1_S1_PfPbS1_S1_S1_S2_S3_S1_S1_S1_ii,@"STO_CUDA_ENTRY STV_DEFAULT"
_Z10MutateT1T2P17curandStateXORWOWPiS1_S1_S1_S1_iS1_S1_PfPbS1_S1_S1_S2_S3_S1_S1_S1_ii:
.text._Z10MutateT1T2P17curandStateXORWOWPiS1_S1_S1_S1_iS1_S1_PfPbS1_S1_S1_S2_S3_S1_S1_S1_ii:
[----:B------:R-:W0:Y:S01]  /*0000*/  LDC R1, c[0x0][0x37c] ;  /* 0x0000df00ff017b82 */ /* 0x000e220000000800 */
[----:B------:R-:W1:Y:S01]  /*0010*/  S2R R2, SR_TID.X ;  /* 0x0000000000027919 */ /* 0x000e620000002100 */
[----:B------:R-:W1:Y:S01]  /*0020*/  LDCU UR40, c[0x0][0x360] ;  /* 0x00006c00ff2877ac */ /* 0x000e620008000800 */
[----:B------:R-:W1:Y:S02]  /*0030*/  S2R R3, SR_CTAID.X ;  /* 0x0000000000037919 */ /* 0x000e640000002500 */
[----:B-1----:R-:W-:-:S05]  /*0040*/  IMAD R2, R3, UR40, R2 ;  /* 0x0000002803027c24 */ /* 0x002fca000f8e0202 */
[----:B------:R-:W-:-:S13]  /*0050*/  ISETP.GT.AND P0, PT, R2, 0x2e, PT ;  /* 0x0000002e0200780c */ /* 0x000fda0003f04270 */
[----:B0-----:R-:W-:Y:S05]  /*0060*/  @P0 EXIT ;  /* 0x000000000000094d */ /* 0x001fea0003800000 */
[----:B------:R-:W0:Y:S01]  /*0070*/  LDCU UR4, c[0x0][0x370] ;  /* 0x00006e00ff0477ac */ /* 0x000e220008000800 */
[----:B------:R-:W1:Y:S01]  /*0080*/  LDCU.64 UR38, c[0x0][0x358] ;  /* 0x00006b00ff2677ac */ /* 0x000e620008000a00 */
[----:B------:R-:W2:Y:S01]  /*0090*/  LDCU.64 UR36, c[0x0][0x398] ;  /* 0x00007300ff2477ac */ /* 0x000ea20008000a00 */
[----:B------:R-:W3:Y:S01]  /*00a0*/  LDCU.64 UR42, c[0x0][0x3f8] ;  /* 0x00007f00ff2a77ac */ /* 0x000ee20008000a00 */
[----:B------:R-:W4:Y:S01]  /*00b0*/  LDCU.64 UR44, c[0x0][0x3f8] ;  /* 0x00007f00ff2c77ac */ /* 0x000f220008000a00 */
[----:B------:R-:W1:Y:S01]  /*00c0*/  LDCU.64 UR46, c[0x0][0x3d0] ;  /* 0x00007a00ff2e77ac */ /* 0x000e620008000a00 */
[----:B0-----:R-:W-:-:S12]  /*00d0*/  UIMAD UR40, UR40, UR4, URZ ;  /* 0x00000004282872a4 */ /* 0x001fd8000f8e02ff */
.L_x_21:
[----:B------:R-:W-:Y:S01]  /*00e0*/  ISETP.GT.AND P0, PT, R2, 0xb, PT ;  /* 0x0000000b0200780c */ /* 0x000fe20003f04270 */
[----:B------:R-:W-:-:S12]  /*00f0*/  BSSY.RECONVERGENT B9, `(.L_x_0) ;  /* 0x00001ff000097945 */ /* 0x000fd80003800200 */
[----:B0-----:R-:W-:Y:S05]  /*0100*/  @P0 BRA `(.L_x_1) ;  /* 0x0000001000a00947 */ /* 0x001fea0003800000 */
[----:B------:R-:W0:Y:S01]  /*0110*/  LDC.64 R22, c[0x0][0x388] ;  /* 0x0000e200ff167b82 */ /* 0x000e220000000a00 */
[----:B------:R-:W5:Y:S07]  /*0120*/  LDCU.64 UR4, c[0x0][0x398] ;  /* 0x00007300ff0477ac */ /* 0x000f6e0008000a00 */
[----:B------:R-:W2:Y:S08]  /*0130*/  LDC.64 R10, c[0x0][0x380] ;  /* 0x0000e000ff0a7b82 */ /* 0x000eb00000000a00 */
[----:B------:R-:W3:Y:S01]  /*0140*/  LDC.64 R18, c[0x0][0x3a8] ;  /* 0x0000ea00ff127b82 */ /* 0x000ee20000000a00 */
[----:B0-----:R-:W-:-:S05]  /*0150*/  IMAD.WIDE R22, R2, 0x4, R22 ;  /* 0x0000000402167825 */ /* 0x001fca00078e0216 */
[----:B-1----:R-:W4:Y:S01]  /*0160*/  LDG.E R25, desc[UR38][R22.64] ;  /* 0x0000002616197981 */ /* 0x002f22000c1e1900 */
[----:B--2---:R-:W-:-:S05]  /*0170*/  IMAD.WIDE R10, R2, 0x30, R10 ;  /* 0x00000030020a7825 */ /* 0x004fca00078e020a */
[----:B------:R-:W2:Y:S04]  /*0180*/  LDG.E.64 R8, desc[UR38][R10.64] ;  /* 0x000000260a087981 */ /* 0x000ea8000c1e1b00 */
[----:B------:R-:W2:Y:S04]  /*0190*/  LDG.E.64 R12, desc[UR38][R10.64+0x10] ;  /* 0x000010260a0c7981 */ /* 0x000ea8000c1e1b00 */
[----:B------:R-:W2:Y:S01]  /*01a0*/  LDG.E.64 R14, desc[UR38][R10.64+0x8] ;  /* 0x000008260a0e7981 */ /* 0x000ea2000c1e1b00 */
[----:B-----5:R-:W-:Y:S01]  /*01b0*/  MOV R4, UR4 ;  /* 0x0000000400047c02 */ /* 0x020fe20008000f00 */
[----:B------:R-:W0:Y:S01]  /*01c0*/  LDCU UR4, c[0x0][0x3b0] ;  /* 0x00007600ff0477ac */ /* 0x000e220008000800 */
[----:B------:R-:W-:Y:S01]  /*01d0*/  MOV R5, UR5 ;  /* 0x0000000500057c02 */ /* 0x000fe20008000f00 */
[----:B0-----:R-:W-:-:S04]  /*01e0*/  VIADD R16, R2, UR4 ;  /* 0x0000000402107c36 */ /* 0x001fc80008000000 */
[----:B---3--:R-:W-:-:S04]  /*01f0*/  IMAD.WIDE R18, R16, 0x4, R18 ;  /* 0x0000000410127825 */ /* 0x008fc800078e0212 */
[----:B----4-:R-:W-:-:S05]  /*0200*/  IMAD.WIDE R24, R25, 0x4, R4 ;  /* 0x0000000419187825 */ /* 0x010fca00078e0204 */
[----:B------:R-:W3:Y:S01]  /*0210*/  LDG.E R0, desc[UR38][R24.64+0x4] ;  /* 0x0000042618007981 */ /* 0x000ee2000c1e1900 */
[----:B--2---:R-:W-:-:S03]  /*0220*/  SHF.R.U32.HI R6, RZ, 0x2, R9 ;  /* 0x00000002ff067819 */ /* 0x004fc60000011609 */
[----:B------:R-:W3:Y:S01]  /*0230*/  LDG.E R17, desc[UR38][R24.64] ;  /* 0x0000002618117981 */ /* 0x000ee2000c1e1900 */
[----:B------:R-:W-:Y:S01]  /*0240*/  LOP3.LUT R6, R6, R9, RZ, 0x3c, !PT ;  /* 0x0000000906067212 */ /* 0x000fe200078e3cff */
[----:B------:R-:W-:-:S03]  /*0250*/  IMAD.SHL.U32 R3, R13, 0x10, RZ ;  /* 0x000000100d037824 */ /* 0x000fc600078e00ff */
[----:B------:R-:W-:-:S04]  /*0260*/  SHF.L.U32 R7, R6, 0x1, RZ ;  /* 0x0000000106077819 */ /* 0x000fc800000006ff */
[----:B------:R-:W-:Y:S01]  /*0270*/  LOP3.LUT R6, R6, R7, R3, 0x96, !PT ;  /* 0x0000000706067212 */ /* 0x000fe200078e9603 */
[----:B------:R-:W-:Y:S01]  /*0280*/  IMAD.MOV.U32 R21, RZ, RZ, R12 ;  /* 0x000000ffff157224 */ /* 0x000fe200078e000c */
[----:B------:R-:W-:Y:S01]  /*0290*/  IADD3 R8, PT, PT, R8, 0x587c5, RZ ;  /* 0x000587c508087810 */ /* 0x000fe20007ffe0ff */
[----:B------:R-:W-:Y:S01]  /*02a0*/  IMAD.MOV.U32 R20, RZ, RZ, R15 ;  /* 0x000000ffff147224 */ /* 0x000fe200078e000f */
[-C--:B------:R-:W-:Y:S02]  /*02b0*/  LOP3.LUT R7, R6, R13.reuse, RZ, 0x3c, !PT ;  /* 0x0000000d06077212 */ /* 0x080fe400078e3cff */
[----:B------:R-:W-:Y:S02]  /*02c0*/  MOV R6, R13 ;  /* 0x0000000d00067202 */ /* 0x000fe40000000f00 */
[----:B------:R-:W-:Y:S01]  /*02d0*/  MOV R9, R14 ;  /* 0x0000000e00097202 */ /* 0x000fe20000000f00 */
[----:B------:R-:W-:Y:S04]  /*02e0*/  STG.E.64 desc[UR38][R10.64+0x8], R20 ;  /* 0x000008140a007986 */ /* 0x000fe8000c101b26 */
[----:B------:R0:W-:Y:S04]  /*02f0*/  STG.E.64 desc[UR38][R10.64+0x10], R6 ;  /* 0x000010060a007986 */ /* 0x0001e8000c101b26 */
[----:B------:R1:W-:Y:S04]  /*0300*/  STG.E.64 desc[UR38][R10.64], R8 ;  /* 0x000000080a007986 */ /* 0x0003e8000c101b26 */
[----:B------:R-:W1:Y:S04]  /*0310*/  LDG.E R3, desc[UR38][R18.64+0x4] ;  /* 0x0000042612037981 */ /* 0x000e68000c1e1900 */
[----:B------:R-:W1:Y:S01]  /*0320*/  LDG.E R26, desc[UR38][R18.64] ;  /* 0x00000026121a7981 */ /* 0x000e62000c1e1900 */
[----:B------:R-:W-:-:S02]  /*0330*/  IMAD.IADD R12, R7, 0x1, R8 ;  /* 0x00000001070c7824 */ /* 0x000fc400078e0208 */
[----:B------:R-:W-:-:S03]  /*0340*/  HFMA2 R13, -RZ, RZ, 0.1171875, 0 ;  /* 0x2f800000ff0d7431 */ /* 0x000fc600000001ff */
[----:B------:R-:W-:-:S05]  /*0350*/  I2FP.F32.U32 R12, R12 ;  /* 0x0000000c000c7245 */ /* 0x000fca0000201000 */
[----:B------:R-:W-:-:S04]  /*0360*/  FFMA R14, R12, R13, 1.1641532182693481445e-10 ;  /* 0x2f0000000c0e7423 */ /* 0x000fc8000000000d */
[----:B------:R-:W2:Y:S02]  /*0370*/  F2F.F64.F32 R12, R14 ;  /* 0x0000000e000c7310 */ /* 0x000ea40000201800 */
[----:B--2---:R-:W-:Y:S01]  /*0380*/  DADD R12, -R12, 1 ;  /* 0x3ff000000c0c7429 */ /* 0x004fe20000000100 */
[----:B------:R-:W-:Y:S01]  /*0390*/  BSSY.RECONVERGENT B8, `(.L_x_2) ;  /* 0x0000069000087945 */ /* 0x000fe20003800200 */
[----:B---3--:R-:W-:-:S04]  /*03a0*/  IMAD.IADD R0, R0, 0x1, -R17 ;  /* 0x0000000100007824 */ /* 0x008fc800078e0a11 */
[----:B0-----:R-:W0:Y:S02]  /*03b0*/  I2F.F64 R6, R0 ;  /* 0x0000000000067312 */ /* 0x001e240000201c00 */
[----:B0-----:R-:W-:-:S06]  /*03c0*/  DMUL R6, R12, R6 ;  /* 0x000000060c067228 */ /* 0x001fcc0000000000 */
[----:B------:R0:W2:Y:S01]  /*03d0*/  F2I.F64.TRUNC R24, R6 ;  /* 0x0000000600187311 */ /* 0x0000a2000030d100 */
[----:B-1----:R-:W-:-:S04]  /*03e0*/  IADD3 R8, PT, PT, R3, -0x2, -R26 ;  /* 0xfffffffe03087810 */ /* 0x002fc80007ffe81a */
[----:B------:R-:W-:-:S13]  /*03f0*/  ISETP.GE.AND P0, PT, R8, 0x1, PT ;  /* 0x000000010800780c */ /* 0x000fda0003f06270 */
[----:B0-2---:R-:W-:Y:S05]  /*0400*/  @!P0 BRA `(.L_x_3) ;  /* 0x0000000400848947 */ /* 0x005fea0003800000 */
[----:B------:R-:W-:Y:S01]  /*0410*/  BSSY.RECONVERGENT B7, `(.L_x_3) ;  /* 0x0000060000077945 */ /* 0x000fe20003800200 */
[----:B------:R-:W-:-:S07]  /*0420*/  MOV R17, RZ ;  /* 0x000000ff00117202 */ /* 0x000fce0000000f00 */
.L_x_7:
[----:B------:R-:W2:Y:S01]  /*0430*/  LDG.E R9, desc[UR38][R22.64] ;  /* 0x0000002616097981 */ /* 0x000ea2000c1e1900 */
[----:B------:R-:W-:Y:S01]  /*0440*/  MOV R5, UR37 ;  /* 0x0000002500057c02 */ /* 0x000fe20008000f00 */
[----:B------:R-:W-:Y:S01]  /*0450*/  IMAD.U32 R4, RZ, RZ, UR36 ;  /* 0x00000024ff047e24 */ /* 0x000fe2000f8e00ff */
[----:B------:R-:W0:Y:S08]  /*0460*/  LDC.64 R6, c[0x0][0x3b8] ;  /* 0x0000ee00ff067b82 */ /* 0x000e300000000a00 */
[----:B------:R-:W1:Y:S01]  /*0470*/  LDC.64 R12, c[0x0][0x3e0] ;  /* 0x0000f800ff0c7b82 */ /* 0x000e620000000a00 */
[----:B--2---:R-:W-:-:S06]  /*0480*/  IMAD.WIDE R8, R9, 0x4, R4 ;  /* 0x0000000409087825 */ /* 0x004fcc00078e0204 */
[----:B------:R-:W2:Y:S02]  /*0490*/  LDG.E R8, desc[UR38][R8.64] ;  /* 0x0000002608087981 */ /* 0x000ea4000c1e1900 */
[----:B--2---:R-:W-:-:S04]  /*04a0*/  IMAD.IADD R11, R8, 0x1, R17 ;  /* 0x00000001080b7824 */ /* 0x004fc800078e0211 */
[----:B0-----:R-:W-:-:S06]  /*04b0*/  IMAD.WIDE R10, R11, 0x4, R6 ;  /* 0x000000040b0a7825 */ /* 0x001fcc00078e0206 */
[----:B------:R-:W2:Y:S01]  /*04c0*/  LDG.E R11, desc[UR38][R10.64] ;  /* 0x000000260a0b7981 */ /* 0x000ea2000c1e1900 */
[----:B------:R-:W-:-:S05]  /*04d0*/  IADD3 R3, PT, PT, R17, R26, RZ ;  /* 0x0000001a11037210 */ /* 0x000fca0007ffe0ff */
[----:B-1----:R-:W-:-:S05]  /*04e0*/  IMAD.WIDE R12, R3, 0x4, R12 ;  /* 0x00000004030c7825 */ /* 0x002fca00078e020c */
[----:B--2---:R0:W-:Y:S04]  /*04f0*/  STG.E desc[UR38][R12.64], R11 ;  /* 0x0000000b0c007986 */ /* 0x0041e8000c101926 */
[----:B------:R-:W2:Y:S02]  /*0500*/  LDG.E R15, desc[UR38][R22.64] ;  /* 0x00000026160f7981 */ /* 0x000ea4000c1e1900 */
[----:B--2---:R-:W-:-:S06]  /*0510*/  IMAD.WIDE R14, R15, 0x4, R4 ;  /* 0x000000040f0e7825 */ /* 0x004fcc00078e0204 */
[----:B------:R-:W2:Y:S02]  /*0520*/  LDG.E R14, desc[UR38][R14.64] ;  /* 0x000000260e0e7981 */ /* 0x000ea4000c1e1900 */
[----:B--2---:R-:W-:-:S04]  /*0530*/  IMAD.IADD R3, R14, 0x1, R17 ;  /* 0x000000010e037824 */ /* 0x004fc800078e0211 */
[----:B------:R-:W-:-:S06]  /*0540*/  IMAD.WIDE R6, R3, 0x4, R6 ;  /* 0x0000000403067825 */ /* 0x000fcc00078e0206 */
[----:B------:R-:W2:Y:S01]  /*0550*/  LDG.E R6, desc[UR38][R6.64] ;  /* 0x0000002606067981 */ /* 0x000ea2000c1e1900 */
[----:B------:R-:W-:Y:S01]  /*0560*/  BSSY.RECONVERGENT B6, `(.L_x_4) ;  /* 0x0000010000067945 */ /* 0x000fe20003800200 */
[----:B--2---:R-:W-:-:S13]  /*0570*/  ISETP.GT.AND P0, PT, R6, -0x1, PT ;  /* 0xffffffff0600780c */ /* 0x004fda0003f04270 */
[----:B0-----:R-:W-:Y:S05]  /*0580*/  @P0 BRA `(.L_x_5) ;  /* 0x0000000000340947 */ /* 0x001fea0003800000 */
[----:B------:R-:W-:Y:S01]  /*0590*/  MOV R0, 0x0 ;  /* 0x0000000000007802 */ /* 0x000fe20000000f00 */
[----:B------:R-:W0:Y:S01]  /*05a0*/  LDCU.64 UR4, c[0x4][0x50] ;  /* 0x01000a00ff0477ac */ /* 0x000e220008000a00 */
[----:B------:R-:W-:Y:S02]  /*05b0*/  CS2R R6, SRZ ;  /* 0x0000000000067805 */ /* 0x000fe4000001ff00 */
[----:B------:R1:W2:Y:S01]  /*05c0*/  LDC.64 R8, c[0x4][R0] ;  /* 0x0100000000087b82 */ /* 0x0002a20000000a00 */
[----:B0-----:R-:W-:Y:S01]  /*05d0*/  MOV R4, UR4 ;  /* 0x0000000400047c02 */ /* 0x001fe20008000f00 */
[----:B-1----:R-:W-:-:S07]  /*05e0*/  IMAD.U32 R5, RZ, RZ, UR5 ;  /* 0x00000005ff057e24 */ /* 0x002fce000f8e00ff */
[----:B------:R-:W-:-:S07]  /*05f0*/  LEPC R20, `(.L_x_6) ;  /* 0x000000001014794e */ /* 0x000fce0000000000 */
[----:B--2---:R-:W-:Y:S05]  /*0600*/  CALL.ABS.NOINC R8 ;  /* 0x0000000008007343 */ /* 0x004fea0003c00000 */
.L_x_6:
[----:B------:R-:W2:Y:S01]  /*0610*/  LDG.E R7, desc[UR38][R22.64] ;  /* 0x0000002616077981 */ /* 0x000ea2000c1e1900 */
[----:B------:R-:W-:Y:S01]  /*0620*/  MOV R4, UR36 ;  /* 0x0000002400047c02 */ /* 0x000fe20008000f00 */
[----:B------:R-:W-:-:S04]  /*0630*/  IMAD.U32 R5, RZ, RZ, UR37 ;  /* 0x00000025ff057e24 */ /* 0x000fc8000f8e00ff */
[----:B--2---:R-:W-:-:S05]  /*0640*/  IMAD.WIDE R6, R7, 0x4, R4 ;  /* 0x0000000407067825 */ /* 0x004fca00078e0204 */
[----:B------:R0:W5:Y:S02]  /*0650*/  LDG.E R14, desc[UR38][R6.64] ;  /* 0x00000026060e7981 */ /* 0x000164000c1e1900 */
.L_x_5:
[----:B------:R-:W-:Y:S05]  /*0660*/  BSYNC.RECONVERGENT B6 ;  /* 0x0000000000067941 */ /* 0x000fea0003800200 */
.L_x_4:
[----:B0-----:R-:W0:Y:S01]  /*0670*/  LDC.64 R6, c[0x0][0x3c0] ;  /* 0x0000f000ff067b82 */ /* 0x001e220000000a00 */
[----:B-----5:R-:W-:Y:S01]  /*0680*/  IADD3 R3, PT, PT, R14, R17, RZ ;  /* 0x000000110e037210 */ /* 0x020fe20007ffe0ff */
[----:B------:R-:W2:Y:S06]  /*0690*/  LDG.E R0, desc[UR38][R18.64] ;  /* 0x0000002612007981 */ /* 0x000eac000c1e1900 */
[----:B------:R-:W1:Y:S01]  /*06a0*/  LDC.64 R8, c[0x0][0x3e8] ;  /* 0x0000fa00ff087b82 */ /* 0x000e620000000a00 */
[----:B0-----:R-:W-:-:S05]  /*06b0*/  IMAD.WIDE R6, R3, 0x4, R6 ;  /* 0x0000000403067825 */ /* 0x001fca00078e0206 */
[----:B------:R-:W3:Y:S01]  /*06c0*/  LDG.E R3, desc[UR38][R6.64] ;  /* 0x0000002606037981 */ /* 0x000ee2000c1e1900 */
[----:B------:R-:W-:-:S13]  /*06d0*/  ISETP.NE.AND P0, PT, R24, R17, PT ;  /* 0x000000111800720c */ /* 0x000fda0003f05270 */
[----:B------:R-:W0:Y:S01]  /*06e0*/  @P0 LDC.64 R14, c[0x0][0x3d0] ;  /* 0x0000f400ff0e0b82 */ /* 0x000e220000000a00 */
[----:B--2---:R-:W-:-:S04]  /*06f0*/  IMAD.IADD R11, R0, 0x1, R17 ;  /* 0x00000001000b7824 */ /* 0x004fc800078e0211 */
[----:B-1----:R-:W-:-:S05]  /*0700*/  IMAD.WIDE R8, R11, 0x4, R8 ;  /* 0x000000040b087825 */ /* 0x002fca00078e0208 */
[----:B---3--:R1:W-:Y:S04]  /*0710*/  STG.E desc[UR38][R8.64], R3 ;  /* 0x0000000308007986 */ /* 0x0083e8000c101926 */
[----:B------:R-:W2:Y:S04]  /*0720*/  @P0 LDG.E R11, desc[UR38][R22.64] ;  /* 0x00000026160b0981 */ /* 0x000ea8000c1e1900 */
[----:B------:R-:W3:Y:S01]  /*0730*/  @P0 LDG.E R12, desc[UR38][R18.64] ;  /* 0x00000026120c0981 */ /* 0x000ee2000c1e1900 */
[----:B--2---:R-:W-:-:S06]  /*0740*/  @P0 IMAD.WIDE R10, R11, 0x4, R4 ;  /* 0x000000040b0a0825 */ /* 0x004fcc00078e0204 */
[----:B------:R-:W2:Y:S01]  /*0750*/  @P0 LDG.E R10, desc[UR38][R10.64] ;  /* 0x000000260a0a0981 */ /* 0x000ea2000c1e1900 */
[----:B---3--:R-:W-:Y:S01]  /*0760*/  @P0 IMAD.IADD R12, R12, 0x1, R17 ;  /* 0x000000010c0c0824 */ /* 0x008fe200078e0211 */
[----:B--2---:R-:W-:-:S04]  /*0770*/  @P0 IADD3 R0, PT, PT, R10, R17, RZ ;  /* 0x000000110a000210 */ /* 0x004fc80007ffe0ff */
[----:B0-----:R-:W-:-:S04]  /*0780*/  @P0 IADD3 R6, P1, PT, R0, R14, RZ ;  /* 0x0000000e00060210 */ /* 0x001fc80007f3e0ff */
[----:B------:R-:W-:-:S05]  /*0790*/  @P0 LEA.HI.X.SX32 R7, R0, R15, 0x1, P1 ;  /* 0x0000000f00070211 */ /* 0x000fca00008f0eff */
[----:B------:R-:W2:Y:S01]  /*07a0*/  @P0 LDG.E.U8 R15, desc[UR38][R6.64] ;  /* 0x00000026060f0981 */ /* 0x000ea2000c1e1100 */
[----:B-1----:R-:W-:-:S04]  /*07b0*/  @P0 IADD3 R8, P1, PT, R12, UR42, RZ ;  /* 0x0000002a0c080c10 */ /* 0x002fc8000ff3e0ff */
[----:B------:R-:W-:Y:S02]  /*07c0*/  @P0 LEA.HI.X.SX32 R9, R12, UR43, 0x1, P1 ;  /* 0x0000002b0c090c11 */ /* 0x000fe400088f0eff */
[----:B------:R-:W0:Y:S03]  /*07d0*/  LDC.64 R12, c[0x0][0x3d8] ;  /* 0x0000f600ff0c7b82 */ /* 0x000e260000000a00 */
[----:B--2---:R1:W-:Y:S04]  /*07e0*/  @P0 STG.E.U8 desc[UR38][R8.64], R15 ;  /* 0x0000000f08000986 */ /* 0x0043e8000c101126 */
[----:B------:R-:W2:Y:S02]  /*07f0*/  @!P0 LDG.E R3, desc[UR38][R18.64] ;  /* 0x0000002612038981 */ /* 0x000ea4000c1e1900 */
[----:B--2---:R-:W-:-:S04]  /*0800*/  @!P0 IADD3 R3, PT, PT, R24, R3, RZ ;  /* 0x0000000318038210 */ /* 0x004fc80007ffe0ff */
[----:B------:R-:W-:-:S04]  /*0810*/  @!P0 IADD3 R10, P1, PT, R3, UR42, RZ ;  /* 0x0000002a030a8c10 */ /* 0x000fc8000ff3e0ff */
[----:B------:R-:W-:-:S05]  /*0820*/  @!P0 LEA.HI.X.SX32 R11, R3, UR43, 0x1, P1 ;  /* 0x0000002b030b8c11 */ /* 0x000fca00088f0eff */
[----:B------:R2:W-:Y:S04]  /*0830*/  @!P0 STG.E.U8 desc[UR38][R10.64], RZ ;  /* 0x000000ff0a008986 */ /* 0x0005e8000c101126 */
[----:B------:R-:W3:Y:S04]  /*0840*/  LDG.E R3, desc[UR38][R22.64] ;  /* 0x0000002616037981 */ /* 0x000ee8000c1e1900 */
[----:B------:R-:W1:Y:S01]  /*0850*/  LDG.E R0, desc[UR38][R18.64] ;  /* 0x0000002612007981 */ /* 0x000e62000c1e1900 */
[----:B---3--:R-:W-:-:S06]  /*0860*/  IMAD.WIDE R6, R3, 0x4, R4 ;  /* 0x0000000403067825 */ /* 0x008fcc00078e0204 */
[----:B------:R-:W3:Y:S01]  /*0870*/  LDG.E R6, desc[UR38][R6.64] ;  /* 0x0000002606067981 */ /* 0x000ee2000c1e1900 */
[----:B-1----:R-:W-:Y:S01]  /*0880*/  IADD3 R15, PT, PT, R0, R17, RZ ;  /* 0x00000011000f7210 */ /* 0x002fe20007ffe0ff */
[----:B---3--:R-:W-:-:S04]  /*0890*/  IMAD.IADD R9, R6, 0x1, R17 ;  /* 0x0000000106097824 */ /* 0x008fc800078e0211 */
[----:B0-----:R-:W-:Y:S02]  /*08a0*/  IMAD.WIDE R8, R9, 0x4, R12 ;  /* 0x0000000409087825 */ /* 0x001fe400078e020c */
[----:B------:R-:W2:Y:S03]  /*08b0*/  LDC.64 R12, c[0x0][0x400] ;  /* 0x00010000ff0c7b82 */ /* 0x000ea60000000a00 */
[----:B------:R-:W3:Y:S01]  /*08c0*/  LDG.E R3, desc[UR38][R8.64] ;  /* 0x0000002608037981 */ /* 0x000ee2000c1e1900 */
[----:B--2---:R-:W-:-:S05]  /*08d0*/  IMAD.WIDE R10, R15, 0x4, R12 ;  /* 0x000000040f0a7825 */ /* 0x004fca00078e020c */
[----:B---3--:R0:W-:Y:S04]  /*08e0*/  STG.E desc[UR38][R10.64], R3 ;  /* 0x000000030a007986 */ /* 0x0081e8000c101926 */
[----:B------:R-:W2:Y:S04]  /*08f0*/  LDG.E R13, desc[UR38][R22.64] ;  /* 0x00000026160d7981 */ /* 0x000ea8000c1e1900 */
[----:B------:R-:W3:Y:S01]  /*0900*/  LDG.E R0, desc[UR38][R18.64] ;  /* 0x0000002612007981 */ /* 0x000ee2000c1e1900 */
[----:B--2---:R-:W-:Y:S02]  /*0910*/  IMAD.WIDE R6, R13, 0x4, R4 ;  /* 0x000000040d067825 */ /* 0x004fe400078e0204 */
[----:B------:R-:W1:Y:S04]  /*0920*/  LDC.64 R12, c[0x0][0x3c8] ;  /* 0x0000f200ff0c7b82 */ /* 0x000e680000000a00 */
[----:B------:R-:W2:Y:S02]  /*0930*/  LDG.E R6, desc[UR38][R6.64] ;  /* 0x0000002606067981 */ /* 0x000ea4000c1e1900 */
[----:B--2---:R-:W-:-:S04]  /*0940*/  IMAD.IADD R15, R6, 0x1, R17 ;  /* 0x00000001060f7824 */ /* 0x004fc800078e0211 */
[----:B-1----:R-:W-:Y:S02]  /*0950*/  IMAD.WIDE R8, R15, 0x4, R12 ;  /* 0x000000040f087825 */ /* 0x002fe400078e020c */
[----:B------:R-:W0:Y:S04]  /*0960*/  LDC.64 R12, c[0x0][0x3f0] ;  /* 0x0000fc00ff0c7b82 */ /* 0x000e280000000a00 */
[----:B------:R-:W2:Y:S01]  /*0970*/  LDG.E R9, desc[UR38][R8.64] ;  /* 0x0000002608097981 */ /* 0x000ea2000c1e1900 */
[----:B---3--:R-:W-:-:S05]  /*0980*/  IADD3 R15, PT, PT, R0, R17, RZ ;  /* 0x00000011000f7210 */ /* 0x008fca0007ffe0ff */
[----:B0-----:R-:W-:-:S05]  /*0990*/  IMAD.WIDE R10, R15, 0x4, R12 ;  /* 0x000000040f0a7825 */ /* 0x001fca00078e020c */
[----:B--2---:R0:W-:Y:S04]  /*09a0*/  STG.E desc[UR38][R10.64], R9 ;  /* 0x000000090a007986 */ /* 0x0041e8000c101926 */
[----:B------:R-:W2:Y:S04]  /*09b0*/  LDG.E R3, desc[UR38][R18.64+0x4] ;  /* 0x0000042612037981 */ /* 0x000ea8000c1e1900 */
[----:B------:R-:W2:Y:S01]  /*09c0*/  LDG.E R26, desc[UR38][R18.64] ;  /* 0x00000026121a7981 */ /* 0x000ea2000c1e1900 */
[----:B------:R-:W-:Y:S01]  /*09d0*/  VIADD R17, R17, 0x1 ;  /* 0x0000000111117836 */ /* 0x000fe20000000000 */
[----:B--2---:R-:W-:-:S04]  /*09e0*/  IADD3 R0, PT, PT, R3, -0x2, -R26 ;  /* 0xfffffffe03007810 */ /* 0x004fc80007ffe81a */
[----:B------:R-:W-:-:S13]  /*09f0*/  ISETP.GE.AND P0, PT, R17, R0, PT ;  /* 0x000000001100720c */ /* 0x000fda0003f06270 */
[----:B0-----:R-:W-:Y:S05]  /*0a00*/  @!P0 BRA `(.L_x_7) ;  /* 0xfffffff800888947 */ /* 0x001fea000383ffff */
[----:B------:R-:W-:Y:S05]  /*0a10*/  BSYNC.RECONVERGENT B7 ;  /* 0x0000000000077941 */ /* 0x000fea0003800200 */
.L_x_3:
[----:B------:R-:W-:Y:S05]  /*0a20*/  BSYNC.RECONVERGENT B8 ;  /* 0x0000000000087941 */ /* 0x000fea0003800200 */
.L_x_2:
[----:B------:R-:W2:Y:S01]  /*0a30*/  LDG.E R9, desc[UR38][R22.64] ;  /* 0x0000002616097981 */ /* 0x000ea2000c1e1900 */
[----:B------:R-:W0:Y:S08]  /*0a40*/  LDC.64 R6, c[0x0][0x3b8] ;  /* 0x0000ee00ff067b82 */ /* 0x000e300000000a00 */
[----:B------:R-:W1:Y:S08]  /*0a50*/  LDC.64 R12, c[0x0][0x3e0] ;  /* 0x0000f800ff0c7b82 */ /* 0x000e700000000a00 */
[----:B------:R-:W3:Y:S01]  /*0a60*/  LDC.64 R14, c[0x0][0x3a0] ;  /* 0x0000e800ff0e7b82 */ /* 0x000ee20000000a00 */
[----:B------:R-:W-:Y:S01]  /*0a70*/  VIADD R3, R3, 0xfffffffe ;  /* 0xfffffffe03037836 */ /* 0x000fe20000000000 */
[----:B------:R-:W4:Y:S01]  /*0a80*/  LDCU.64 UR4, c[0x0][0x3f8] ;  /* 0x00007f00ff0477ac */ /* 0x000f220008000a00 */
[----:B--2---:R-:W-:-:S06]  /*0a90*/  IMAD.WIDE R8, R9, 0x4, R4 ;  /* 0x0000000409087825 */ /* 0x004fcc00078e0204 */
[----:B------:R-:W2:Y:S02]  /*0aa0*/  LDG.E R9, desc[UR38][R8.64] ;  /* 0x0000002608097981 */ /* 0x000ea4000c1e1900 */
[----:B--2---:R-:W-:Y:S01]  /*0ab0*/  IADD3 R11, PT, PT, R24, R9, RZ ;  /* 0x00000009180b7210 */ /* 0x004fe20007ffe0ff */
[----:B-1----:R-:W-:Y:S01]  /*0ac0*/  IMAD.WIDE R12, R3, 0x4, R12 ;  /* 0x00000004030c7825 */ /* 0x002fe200078e020c */
[----:B------:R-:W1:Y:S03]  /*0ad0*/  LDC.64 R8, c[0x0][0x3e8] ;  /* 0x0000fa00ff087b82 */ /* 0x000e660000000a00 */
[----:B0-----:R-:W-:-:S06]  /*0ae0*/  IMAD.WIDE R10, R11, 0x4, R6 ;  /* 0x000000040b0a7825 */ /* 0x001fcc00078e0206 */
[----:B------:R-:W2:Y:S01]  /*0af0*/  LDG.E R11, desc[UR38][R10.64] ;  /* 0x000000260a0b7981 */ /* 0x000ea2000c1e1900 */
[----:B---3--:R-:W-:-:S03]  /*0b00*/  IMAD.WIDE R16, R16, 0x4, R14 ;  /* 0x0000000410107825 */ /* 0x008fc600078e020e */
[----:B--2---:R0:W-:Y:S04]  /*0b10*/  STG.E desc[UR38][R12.64], R11 ;  /* 0x0000000b0c007986 */ /* 0x0041e8000c101926 */
[----:B------:R-:W2:Y:S04]  /*0b20*/  LDG.E R3, desc[UR38][R16.64] ;  /* 0x0000002610037981 */ /* 0x000ea8000c1e1900 */
[----:B------:R-:W3:Y:S04]  /*0b30*/  LDG.E R14, desc[UR38][R18.64+0x4] ;  /* 0x00000426120e7981 */ /* 0x000ee8000c1e1900 */
[----:B------:R-:W5:Y:S01]  /*0b40*/  LDG.E R0, desc[UR38][R16.64+0x4] ;  /* 0x0000042610007981 */ /* 0x000f62000c1e1900 */
[----:B0-----:R-:W0:Y:S01]  /*0b50*/  LDC.64 R10, c[0x0][0x400] ;  /* 0x00010000ff0a7b82 */ /* 0x001e220000000a00 */
[----:B--2---:R-:W-:-:S02]  /*0b60*/  LOP3.LUT R3, RZ, R3, RZ, 0x33, !PT ;  /* 0x00000003ff037212 */ /* 0x004fc400078e33ff */
[----:B---3--:R-:W-:-:S03]  /*0b70*/  IADD3 R15, PT, PT, R14, -0x2, RZ ;  /* 0xfffffffe0e0f7810 */ /* 0x008fc60007ffe0ff */
[----:B-----5:R-:W-:Y:S02]  /*0b80*/  IMAD.IADD R3, R0, 0x1, R3 ;  /* 0x0000000100037824 */ /* 0x020fe400078e0203 */
[----:B-1----:R-:W-:-:S05]  /*0b90*/  IMAD.WIDE R8, R15, 0x4, R8 ;  /* 0x000000040f087825 */ /* 0x002fca00078e0208 */
[----:B------:R-:W-:Y:S04]  /*0ba0*/  STG.E desc[UR38][R8.64], R3 ;  /* 0x0000000308007986 */ /* 0x000fe8000c101926 */
[----:B------:R-:W2:Y:S01]  /*0bb0*/  LDG.E R0, desc[UR38][R18.64+0x4] ;  /* 0x0000042612007981 */ /* 0x000ea2000c1e1900 */
[----:B------:R-:W-:Y:S01]  /*0bc0*/  IMAD.MOV.U32 R14, RZ, RZ, 0x1 ;  /* 0x00000001ff0e7424 */ /* 0x000fe200078e00ff */
[----:B--2---:R-:W-:-:S04]  /*0bd0*/  IADD3 R0, PT, PT, R0, -0x2, RZ ;  /* 0xfffffffe00007810 */ /* 0x004fc80007ffe0ff */
[C---:B----4-:R-:W-:Y:S01]  /*0be0*/  IADD3 R12, P0, PT, R0.reuse, UR4, RZ ;  /* 0x00000004000c7c10 */ /* 0x050fe2000ff1e0ff */
[----:B------:R-:W1:Y:S03]  /*0bf0*/  LDCU UR4, c[0x0][0x418] ;  /* 0x00008300ff0477ac */ /* 0x000e660008000800 */
[----:B------:R-:W-:-:S05]  /*0c00*/  LEA.HI.X.SX32 R13, R0, UR5, 0x1, P0 ;  /* 0x00000005000d7c11 */ /* 0x000fca00080f0eff */
[----:B------:R2:W-:Y:S04]  /*0c10*/  STG.E.U8 desc[UR38][R12.64], R14 ;  /* 0x0000000e0c007986 */ /* 0x0005e8000c101126 */
[----:B------:R-:W3:Y:S01]  /*0c20*/  LDG.E R0, desc[UR38][R18.64+0x4] ;  /* 0x0000042612007981 */ /* 0x000ee2000c1e1900 */
[----:B-1----:R-:W-:Y:S01]  /*0c30*/  LEA R25, R2, UR4, 0x1 ;  /* 0x0000000402197c11 */ /* 0x002fe2000f8e08ff */
[----:B--2---:R-:W1:Y:S08]  /*0c40*/  LDC.64 R12, c[0x0][0x3c8] ;  /* 0x0000f200ff0c7b82 */ /* 0x004e700000000a00 */
[----:B------:R-:W2:Y:S01]  /*0c50*/  LDC.64 R14, c[0x0][0x3f0] ;  /* 0x0000fc00ff0e7b82 */ /* 0x000ea20000000a00 */
[----:B---3--:R-:W-:-:S05]  /*0c60*/  IADD3 R9, PT, PT, R0, -0x2, RZ ;  /* 0xfffffffe00097810 */ /* 0x008fca0007ffe0ff */
[----:B0-----:R-:W-:-:S05]  /*0c70*/  IMAD.WIDE R8, R9, 0x4, R10 ;  /* 0x0000000409087825 */ /* 0x001fca00078e020a */
[----:B------:R2:W-:Y:S04]  /*0c80*/  STG.E desc[UR38][R8.64], R25 ;  /* 0x0000001908007986 */ /* 0x0005e8000c101926 */
[----:B------:R-:W3:Y:S04]  /*0c90*/  LDG.E R11, desc[UR38][R22.64] ;  /* 0x00000026160b7981 */ /* 0x000ee8000c1e1900 */
[----:B------:R-:W4:Y:S01]  /*0ca0*/  LDG.E R0, desc[UR38][R18.64+0x4] ;  /* 0x0000042612007981 */ /* 0x000f22000c1e1900 */
[----:B---3--:R-:W-:-:S06]  /*0cb0*/  IMAD.WIDE R10, R11, 0x4, R4 ;  /* 0x000000040b0a7825 */ /* 0x008fcc00078e0204 */
[----:B------:R-:W3:Y:S02]  /*0cc0*/  LDG.E R11, desc[UR38][R10.64] ;  /* 0x000000260a0b7981 */ /* 0x000ee4000c1e1900 */
[----:B---3--:R-:W-:-:S04]  /*0cd0*/  IMAD.IADD R3, R24, 0x1, R11 ;  /* 0x0000000118037824 */ /* 0x008fc800078e020b */
[----:B-1----:R-:W-:-:S06]  /*0ce0*/  IMAD.WIDE R12, R3, 0x4, R12 ;  /* 0x00000004030c7825 */ /* 0x002fcc00078e020c */
[----:B------:R-:W3:Y:S01]  /*0cf0*/  LDG.E R13, desc[UR38][R12.64] ;  /* 0x000000260c0d7981 */ /* 0x000ee2000c1e1900 */
[----:B----4-:R-:W-:-:S05]  /*0d00*/  IADD3 R3, PT, PT, R0, -0x2, RZ ;  /* 0xfffffffe00037810 */ /* 0x010fca0007ffe0ff */
[----:B--2---:R-:W-:-:S05]  /*0d10*/  IMAD.WIDE R8, R3, 0x4, R14 ;  /* 0x0000000403087825 */ /* 0x004fca00078e020e */
[----:B---3--:R0:W-:Y:S04]  /*0d20*/  STG.E desc[UR38][R8.64], R13 ;  /* 0x0000000d08007986 */ /* 0x0081e8000c101926 */
        /* <DEDUP_REMOVED lines=17> */
.L_x_9:
[----:B------:R-:W-:Y:S05]  /*0e40*/  BSYNC.RECONVERGENT B6 ;  /* 0x0000000000067941 */ /* 0x000fea0003800200 */
.L_x_8:
[----:B------:R-:W2:Y:S01]  /*0e50*/  LDG.E R3, desc[UR38][R16.64] ;  /* 0x0000002610037981 */ /* 0x000ea2000c1e1900 */
[----:B------:R-:W0:Y:S01]  /*0e60*/  LDC.64 R6, c[0x0][0x3e0] ;  /* 0x0000f800ff067b82 */ /* 0x000e220000000a00 */
[----:B------:R-:W1:Y:S02]  /*0e70*/  LDCU.64 UR4, c[0x0][0x3f8] ;  /* 0x00007f00ff0477ac */ /* 0x000e640008000a00 */
[----:B------:R-:W3:Y:S04]  /*0e80*/  LDG.E R4, desc[UR38][R18.64+0x4] ;  /* 0x0000042612047981 */ /* 0x000ee8000c1e1900 */
[----:B------:R-:W4:Y:S01]  /*0e90*/  LDG.E R0, desc[UR38][R16.64+0x4] ;  /* 0x0000042610007981 */ /* 0x000f22000c1e1900 */
[----:B------:R-:W5:Y:S01]  /*0ea0*/  LDC.64 R10, c[0x0][0x3c0] ;  /* 0x0000f000ff0a7b82 */ /* 0x000f620000000a00 */
[----:B--2---:R-:W-:-:S02]  /*0eb0*/  LOP3.LUT R3, RZ, R3, RZ, 0x33, !PT ;  /* 0x00000003ff037212 */ /* 0x004fc400078e33ff */
[----:B---3--:R-:W-:-:S03]  /*0ec0*/  IADD3 R5, PT, PT, R4, -0x1, RZ ;  /* 0xffffffff04057810 */ /* 0x008fc60007ffe0ff */
[----:B----4-:R-:W-:Y:S02]  /*0ed0*/  IMAD.IADD R3, R0, 0x1, R3 ;  /* 0x0000000100037824 */ /* 0x010fe400078e0203 */
[----:B0-----:R-:W-:Y:S02]  /*0ee0*/  IMAD.WIDE R6, R5, 0x4, R6 ;  /* 0x0000000405067825 */ /* 0x001fe400078e0206 */
[----:B------:R-:W0:Y:S03]  /*0ef0*/  LDC.64 R4, c[0x0][0x398] ;  /* 0x0000e600ff047b82 */ /* 0x000e260000000a00 */
[----:B------:R2:W-:Y:S04]  /*0f00*/  STG.E desc[UR38][R6.64], R3 ;  /* 0x0000000306007986 */ /* 0x0005e8000c101926 */
[----:B------:R-:W0:Y:S04]  /*0f10*/  LDG.E R9, desc[UR38][R22.64] ;  /* 0x0000002616097981 */ /* 0x000e28000c1e1900 */
[----:B------:R-:W2:Y:S01]  /*0f20*/  LDG.E R0, desc[UR38][R18.64+0x4] ;  /* 0x0000042612007981 */ /* 0x000ea2000c1e1900 */
[----:B0-----:R-:W-:-:S06]  /*0f30*/  IMAD.WIDE R8, R9, 0x4, R4 ;  /* 0x0000000409087825 */ /* 0x001fcc00078e0204 */
[----:B------:R-:W3:Y:S02]  /*0f40*/  LDG.E R9, desc[UR38][R8.64] ;  /* 0x0000002608097981 */ /* 0x000ee4000c1e1900 */
[----:B---3--:R-:W-:-:S05]  /*0f50*/  IADD3 R13, PT, PT, R24, R9, RZ ;  /* 0x00000009180d7210 */ /* 0x008fca0007ffe0ff */
[----:B-----5:R-:W-:Y:S02]  /*0f60*/  IMAD.WIDE R10, R13, 0x4, R10 ;  /* 0x000000040d0a7825 */ /* 0x020fe400078e020a */
[----:B------:R-:W0:Y:S03]  /*0f70*/  LDC.64 R12, c[0x0][0x3e8] ;  /* 0x0000fa00ff0c7b82 */ /* 0x000e260000000a00 */
[----:B------:R-:W3:Y:S01]  /*0f80*/  LDG.E R15, desc[UR38][R10.64] ;  /* 0x000000260a0f7981 */ /* 0x000ee2000c1e1900 */
[----:B--2---:R-:W-:-:S04]  /*0f90*/  VIADD R7, R0, 0xffffffff ;  /* 0xffffffff00077836 */ /* 0x004fc80000000000 */
[----:B0-----:R-:W-:-:S05]  /*0fa0*/  IMAD.WIDE R6, R7, 0x4, R12 ;  /* 0x0000000407067825 */ /* 0x001fca00078e020c */
[----:B---3--:R-:W-:Y:S04]  /*0fb0*/  STG.E desc[UR38][R6.64], R15 ;  /* 0x0000000f06007986 */ /* 0x008fe8000c101926 */
[----:B------:R-:W2:Y:S01]  /*0fc0*/  LDG.E R0, desc[UR38][R18.64+0x4] ;  /* 0x0000042612007981 */ /* 0x000ea2000c1e1900 */
[----:B------:R-:W-:-:S05]  /*0fd0*/  IMAD.MOV.U32 R3, RZ, RZ, 0x1 ;  /* 0x00000001ff037424 */ /* 0x000fca00078e00ff */
[----:B------:R-:W-:Y:S02]  /*0fe0*/  PRMT R11, R3, 0x7610, R11 ;  /* 0x00007610030b7816 */ /* 0x000fe4000000000b */
[----:B--2---:R-:W-:-:S04]  /*0ff0*/  IADD3 R0, PT, PT, R0, -0x1, RZ ;  /* 0xffffffff00007810 */ /* 0x004fc80007ffe0ff */
[----:B-1----:R-:W-:-:S04]  /*1000*/  IADD3 R8, P0, PT, R0, UR4, RZ ;  /* 0x0000000400087c10 */ /* 0x002fc8000ff1e0ff */
[----:B------:R-:W-:-:S05]  /*1010*/  LEA.HI.X.SX32 R9, R0, UR5, 0x1, P0 ;  /* 0x0000000500097c11 */ /* 0x000fca00080f0eff */
[----:B------:R0:W-:Y:S04]  /*1020*/  STG.E.U8 desc[UR38][R8.64], R11 ;  /* 0x0000000b08007986 */ /* 0x0001e8000c101126 */
[----:B------:R-:W2:Y:S01]  /*1030*/  LDG.E R0, desc[UR38][R18.64+0x4] ;  /* 0x0000042612007981 */ /* 0x000ea2000c1e1900 */
[----:B0-----:R-:W0:Y:S01]  /*1040*/  LDC.64 R10, c[0x0][0x400] ;  /* 0x00010000ff0a7b82 */ /* 0x001e220000000a00 */
[----:B------:R-:W-:Y:S01]  /*1050*/  VIADD R25, R25, 0x1 ;  /* 0x0000000119197836 */ /* 0x000fe20000000000 */
[----:B--2---:R-:W-:-:S05]  /*1060*/  IADD3 R7, PT, PT, R0, -0x1, RZ ;  /* 0xffffffff00077810 */ /* 0x004fca0007ffe0ff */
[----:B0-----:R-:W-:Y:S02]  /*1070*/  IMAD.WIDE R6, R7, 0x4, R10 ;  /* 0x0000000407067825 */ /* 0x001fe400078e020a */
[----:B------:R-:W0:Y:S03]  /*1080*/  LDC.64 R10, c[0x0][0x3c8] ;  /* 0x0000f200ff0a7b82 */ /* 0x000e260000000a00 */
[----:B------:R1:W-:Y:S04]  /*1090*/  STG.E desc[UR38][R6.64], R25 ;  /* 0x0000001906007986 */ /* 0x0003e8000c101926 */
[----:B------:R-:W2:Y:S04]  /*10a0*/  LDG.E R3, desc[UR38][R22.64] ;  /* 0x0000002616037981 */ /* 0x000ea8000c1e1900 */
[----:B------:R-:W3:Y:S01]  /*10b0*/  LDG.E R0, desc[UR38][R18.64+0x4] ;  /* 0x0000042612007981 */ /* 0x000ee2000c1e1900 */
[----:B--2---:R-:W-:-:S06]  /*10c0*/  IMAD.WIDE R4, R3, 0x4, R4 ;  /* 0x0000000403047825 */ /* 0x004fcc00078e0204 */
[----:B------:R-:W2:Y:S02]  /*10d0*/  LDG.E R5, desc[UR38][R4.64] ;  /* 0x0000002604057981 */ /* 0x000ea4000c1e1900 */
[----:B--2---:R-:W-:-:S05]  /*10e0*/  IADD3 R9, PT, PT, R24, R5, RZ ;  /* 0x0000000518097210 */ /* 0x004fca0007ffe0ff */
[----:B0-----:R-:W-:Y:S02]  /*10f0*/  IMAD.WIDE R8, R9, 0x4, R10 ;  /* 0x0000000409087825 */ /* 0x001fe400078e020a */
[----:B------:R-:W1:Y:S04]  /*1100*/  LDC.64 R10, c[0x0][0x3f0] ;  /* 0x0000fc00ff0a7b82 */ /* 0x000e680000000a00 */
[----:B------:R-:W2:Y:S01]  /*1110*/  LDG.E R9, desc[UR38][R8.64] ;  /* 0x0000002608097981 */ /* 0x000ea2000c1e1900 */
[----:B---3--:R-:W-:-:S04]  /*1120*/  VIADD R3, R0, 0xffffffff ;  /* 0xffffffff00037836 */ /* 0x008fc80000000000 */
[----:B-1----:R-:W-:-:S05]  /*1130*/  IMAD.WIDE R6, R3, 0x4, R10 ;  /* 0x0000000403067825 */ /* 0x002fca00078e020a */
[----:B--2---:R0:W-:Y:S04]  /*1140*/  STG.E desc[UR38][R6.64], R9 ;  /* 0x0000000906007986 */ /* 0x0041e8000c101926 */
[----:B------:R-:W2:Y:S04]  /*1150*/  LDG.E R11, desc[UR38][R16.64+0x4] ;  /* 0x00000426100b7981 */ /* 0x000ea8000c1e1900 */
[----:B------:R-:W2:Y:S01]  /*1160*/  LDG.E R0, desc[UR38][R16.64] ;  /* 0x0000002610007981 */ /* 0x000ea2000c1e1900 */
[----:B------:R-:W-:Y:S01]  /*1170*/  BSSY.RECONVERGENT B0, `(.L_x_10) ;  /* 0x000001a000007945 */ /* 0x000fe20003800200 */
[----:B--2---:R-:W-:-:S04]  /*1180*/  IADD3 R3, PT, PT, -R11, R0, RZ ;  /* 0x000000000b037210 */ /* 0x004fc80007ffe1ff */
[----:B------:R-:W-:-:S13]  /*1190*/  ISETP.GT.AND P0, PT, R3, -0x2, PT ;  /* 0xfffffffe0300780c */ /* 0x000fda0003f04270 */
[----:B0-----:R-:W-:Y:S05]  /*11a0*/  @P0 BRA `(.L_x_11) ;  /* 0x0000000000580947 */ /* 0x001fea0003800000 */
[----:B------:R-:W-:Y:S01]  /*11b0*/  BSSY.RECONVERGENT B1, `(.L_x_11) ;  /* 0x0000015000017945 */ /* 0x000fe20003800200 */
[----:B------:R-:W-:-:S07]  /*11c0*/  IMAD.MOV.U32 R3, RZ, RZ, RZ ;  /* 0x000000ffff037224 */ /* 0x000fce00078e00ff */
.L_x_12:
[----:B------:R-:W2:Y:S01]  /*11d0*/  LDG.E R7, desc[UR38][R22.64] ;  /* 0x0000002616077981 */ /* 0x000ea2000c1e1900 */
[----:B------:R-:W2:Y:S02]  /*11e0*/  LDC.64 R4, c[0x0][0x390] ;  /* 0x0000e400ff047b82 */ /* 0x000ea40000000a00 */
[----:B--2---:R-:W-:-:S06]  /*11f0*/  IMAD.WIDE R4, R7, 0x4, R4 ;  /* 0x0000000407047825 */ /* 0x004fcc00078e0204 */
[----:B------:R-:W0:Y:S01]  /*1200*/  LDC.64 R6, c[0x0][0x410] ;  /* 0x00010400ff067b82 */ /* 0x000e220000000a00 */
[----:B------:R-:W2:Y:S02]  /*1210*/  LDG.E R4, desc[UR38][R4.64] ;  /* 0x0000002604047981 */ /* 0x000ea4000c1e1900 */
[----:B--2---:R-:W-:-:S05]  /*1220*/  IADD3 R9, PT, PT, R4, R3, RZ ;  /* 0x0000000304097210 */ /* 0x004fca0007ffe0ff */
[----:B0-----:R-:W-:Y:S02]  /*1230*/  IMAD.WIDE R6, R9, 0x4, R6 ;  /* 0x0000000409067825 */ /* 0x001fe400078e0206 */
[----:B------:R-:W0:Y:S04]  /*1240*/  LDC.64 R8, c[0x0][0x408] ;  /* 0x00010200ff087b82 */ /* 0x000e280000000a00 */
[----:B------:R-:W2:Y:S01]  /*1250*/  LDG.E R7, desc[UR38][R6.64] ;  /* 0x0000002606077981 */ /* 0x000ea2000c1e1900 */
[----:B------:R-:W-:-:S04]  /*1260*/  IMAD.IADD R11, R3, 0x1, R0 ;  /* 0x00000001030b7824 */ /* 0x000fc800078e0200 */
[----:B0-----:R-:W-:-:S05]  /*1270*/  IMAD.WIDE R8, R11, 0x4, R8 ;  /* 0x000000040b087825 */ /* 0x001fca00078e0208 */
[----:B--2---:R0:W-:Y:S04]  /*1280*/  STG.E desc[UR38][R8.64], R7 ;  /* 0x0000000708007986 */ /* 0x0041e8000c101926 */
[----:B------:R-:W2:Y:S04]  /*1290*/  LDG.E R0, desc[UR38][R16.64] ;  /* 0x0000002610007981 */ /* 0x000ea8000c1e1900 */
[----:B------:R-:W3:Y:S01]  /*12a0*/  LDG.E R11, desc[UR38][R16.64+0x4] ;  /* 0x00000426100b7981 */ /* 0x000ee2000c1e1900 */
[----:B------:R-:W-:Y:S02]  /*12b0*/  IADD3 R3, PT, PT, R3, 0x1, RZ ;  /* 0x0000000103037810 */ /* 0x000fe40007ffe0ff */
[----:B--2---:R-:W-:-:S05]  /*12c0*/  LOP3.LUT R4, RZ, R0, RZ, 0x33, !PT ;  /* 0x00000000ff047212 */ /* 0x004fca00078e33ff */
[----:B---3--:R-:W-:-:S05]  /*12d0*/  IMAD.IADD R4, R11, 0x1, R4 ;  /* 0x000000010b047824 */ /* 0x008fca00078e0204 */
[----:B------:R-:W-:-:S13]  /*12e0*/  ISETP.GE.AND P0, PT, R3, R4, PT ;  /* 0x000000040300720c */ /* 0x000fda0003f06270 */
[----:B0-----:R-:W-:Y:S05]  /*12f0*/  @!P0 BRA `(.L_x_12) ;  /* 0xfffffffc00b48947 */ /* 0x001fea000383ffff */
[----:B------:R-:W-:Y:S05]  /*1300*/  BSYNC.RECONVERGENT B1 ;  /* 0x0000000000017941 */ /* 0x000fea0003800200 */
.L_x_11:
[----:B------:R-:W-:Y:S05]  /*1310*/  BSYNC.RECONVERGENT B0 ;  /* 0x0000000000007941 */ /* 0x000fea0003800200 */
.L_x_10:
[----:B------:R-:W0:Y:S01]  /*1320*/  LDC.64 R4, c[0x0][0x408] ;  /* 0x00010200ff047b82 */ /* 0x000e220000000a00 */
[----:B------:R-:W1:Y:S01]  /*1330*/  LDCU UR4, c[0x0][0x41c] ;  /* 0x00008380ff0477ac */ /* 0x000e620008000800 */
[----:B------:R-:W-:Y:S01]  /*1340*/  IADD3 R11, PT, PT, R11, -0x1, RZ ;  /* 0xffffffff0b0b7810 */ /* 0x000fe20007ffe0ff */
[----:B-1----:R-:W-:-:S04]  /*1350*/  VIADD R3, R2, UR4 ;  /* 0x0000000402037c36 */ /* 0x002fc80008000000 */
[----:B0-----:R-:W-:-:S05]  /*1360*/  IMAD.WIDE R4, R11, 0x4, R4 ;  /* 0x000000040b047825 */ /* 0x001fca00078e0204 */
[----:B------:R0:W-:Y:S01]  /*1370*/  STG.E desc[UR38][R4.64], R3 ;  /* 0x0000000304007986 */ /* 0x0001e2000c101926 */
[----:B------:R-:W-:Y:S05]  /*1380*/  BRA `(.L_x_13) ;  /* 0x0000000c00547947 */ /* 0x000fea0003800000 */
.L_x_1:
[----:B------:R-:W0:Y:S01]  /*1390*/  LDC.64 R4, c[0x0][0x380] ;  /* 0x0000e000ff047b82 */ /* 0x000e220000000a00 */
[----:B------:R-:W5:Y:S07]  /*13a0*/  LDCU UR4, c[0x0][0x3b0] ;  /* 0x00007600ff0477ac */ /* 0x000f6e0008000800 */
[----:B------:R-:W2:Y:S08]  /*13b0*/  LDC.64 R18, c[0x0][0x3a0] ;  /* 0x0000e800ff127b82 */ /* 0x000eb00000000a00 */
[----:B------:R-:W3:Y:S01]  /*13c0*/  LDC.64 R6, c[0x0][0x3a8] ;  /* 0x0000ea00ff067b82 */ /* 0x000ee20000000a00 */
[----:B0-----:R-:W-:-:S05]  /*13d0*/  IMAD.WIDE.U32 R4, R2, 0x30, R4 ;  /* 0x0000003002047825 */ /* 0x001fca00078e0004 */
[----:B-1----:R-:W4:Y:S04]  /*13e0*/  LDG.E.64 R8, desc[UR38][R4.64] ;  /* 0x0000002604087981 */ /* 0x002f28000c1e1b00 */
[----:B------:R-:W4:Y:S04]  /*13f0*/  LDG.E.64 R16, desc[UR38][R4.64+0x10] ;  /* 0x0000102604107981 */ /* 0x000f28000c1e1b00 */
[----:B------:R-:W4:Y:S01]  /*1400*/  LDG.E.64 R10, desc[UR38][R4.64+0x8] ;  /* 0x00000826040a7981 */ /* 0x000f22000c1e1b00 */
[----:B-----5:R-:W-:-:S05]  /*1410*/  IADD3 R3, PT, PT, R2, UR4, RZ ;  /* 0x0000000402037c10 */ /* 0x020fca000fffe0ff */
[----:B--2---:R-:W-:-:S05]  /*1420*/  IMAD.WIDE R18, R3, 0x4, R18 ;  /* 0x0000000403127825 */ /* 0x004fca00078e0212 */
[----:B------:R-:W2:Y:S04]  /*1430*/  LDG.E R20, desc[UR38][R18.64+0x4] ;  /* 0x0000042612147981 */ /* 0x000ea8000c1e1900 */
[----:B------:R-:W2:Y:S01]  /*1440*/  LDG.E R15, desc[UR38][R18.64] ;  /* 0x00000026120f7981 */ /* 0x000ea2000c1e1900 */
[----:B---3--:R-:W-:Y:S01]  /*1450*/  IMAD.WIDE R6, R3, 0x4, R6 ;  /* 0x0000000403067825 */ /* 0x008fe200078e0206 */
[----:B----4-:R-:W-:-:S04]  /*1460*/  SHF.R.U32.HI R0, RZ, 0x2, R9 ;  /* 0x00000002ff007819 */ /* 0x010fc80000011609 */
[----:B------:R-:W-:Y:S01]  /*1470*/  LOP3.LUT R0, R0, R9, RZ, 0x3c, !PT ;  /* 0x0000000900007212 */ /* 0x000fe200078e3cff */
[----:B------:R-:W-:-:S03]  /*1480*/  IMAD.SHL.U32 R9, R17, 0x10, RZ ;  /* 0x0000001011097824 */ /* 0x000fc600078e00ff */
[C---:B------:R-:W-:Y:S02]  /*1490*/  SHF.L.U32 R12, R0.reuse, 0x1, RZ ;  /* 0x00000001000c7819 */ /* 0x040fe400000006ff */
[----:B------:R-:W-:Y:S02]  /*14a0*/  SHF.R.U32.HI R13, RZ, 0x2, R10 ;  /* 0x00000002ff0d7819 */ /* 0x000fe4000001160a */
[----:B------:R-:W-:Y:S02]  /*14b0*/  LOP3.LUT R12, R0, R12, R9, 0x96, !PT ;  /* 0x0000000c000c7212 */ /* 0x000fe400078e9609 */
[----:B------:R-:W-:Y:S02]  /*14c0*/  LOP3.LUT R13, R13, R10, RZ, 0x3c, !PT ;  /* 0x0000000a0d0d7212 */ /* 0x000fe400078e3cff */
[----:B------:R-:W-:-:S03]  /*14d0*/  LOP3.LUT R12, R12, R17, RZ, 0x3c, !PT ;  /* 0x000000110c0c7212 */ /* 0x000fc600078e3cff */
[----:B------:R-:W-:Y:S01]  /*14e0*/  IMAD.SHL.U32 R9, R13, 0x2, RZ ;  /* 0x000000020d097824 */ /* 0x000fe200078e00ff */
[----:B------:R-:W-:-:S04]  /*14f0*/  SHF.L.U32 R0, R12, 0x4, RZ ;  /* 0x000000040c007819 */ /* 0x000fc800000006ff */
[----:B------:R-:W-:Y:S01]  /*1500*/  LOP3.LUT R13, R13, R9, R0, 0x96, !PT ;  /* 0x000000090d0d7212 */ /* 0x000fe200078e9600 */
[----:B------:R-:W-:-:S03]  /*1510*/  VIADD R10, R8, 0xb0f8a ;  /* 0x000b0f8a080a7836 */ /* 0x000fc60000000000 */
[----:B------:R-:W-:Y:S01]  /*1520*/  LOP3.LUT R13, R13, R12, RZ, 0x3c, !PT ;  /* 0x0000000c0d0d7212 */ /* 0x000fe200078e3cff */
[----:B------:R0:W-:Y:S04]  /*1530*/  STG.E.64 desc[UR38][R4.64+0x8], R16 ;  /* 0x0000081004007986 */ /* 0x0001e8000c101b26 */
[----:B------:R2:W-:Y:S04]  /*1540*/  STG.E.64 desc[UR38][R4.64], R10 ;  /* 0x0000000a04007986 */ /* 0x0005e8000c101b26 */
[----:B------:R1:W-:Y:S04]  /*1550*/  STG.E.64 desc[UR38][R4.64+0x10], R12 ;  /* 0x0000100c04007986 */ /* 0x0003e8000c101b26 */
[----:B------:R-:W3:Y:S04]  /*1560*/  LDG.E R3, desc[UR38][R6.64+0x4] ;  /* 0x0000042606037981 */ /* 0x000ee8000c1e1900 */
[----:B------:R-:W3:Y:S01]  /*1570*/  LDG.E R14, desc[UR38][R6.64] ;  /* 0x00000026060e7981 */ /* 0x000ee2000c1e1900 */
[----:B------:R-:W-:Y:S01]  /*1580*/  HFMA2 R0, -RZ, RZ, 0.1171875, 0 ;  /* 0x2f800000ff007431 */ /* 0x000fe200000001ff */
[----:B------:R-:W-:-:S04]  /*1590*/  IADD3 R8, PT, PT, R8, 0x587c5, R12 ;  /* 0x000587c508087810 */ /* 0x000fc80007ffe00c */
[----:B------:R-:W-:Y:S01]  /*15a0*/  I2FP.F32.U32 R9, R8 ;  /* 0x0000000800097245 */ /* 0x000fe20000201000 */
[----:B------:R-:W-:-:S04]  /*15b0*/  IMAD.IADD R8, R13, 0x1, R10 ;  /* 0x000000010d087824 */ /* 0x000fc800078e020a */
[----:B------:R-:W-:Y:S01]  /*15c0*/  FFMA R22, R9, R0, 1.1641532182693481445e-10 ;  /* 0x2f00000009167423 */ /* 0x000fe20000000000 */
[----:B------:R-:W-:-:S05]  /*15d0*/  I2FP.F32.U32 R9, R8 ;  /* 0x0000000800097245 */ /* 0x000fca0000201000 */
[----:B------:R-:W-:Y:S01]  /*15e0*/  FFMA R23, R9, R0, 1.1641532182693481445e-10 ;  /* 0x2f00000009177423 */ /* 0x000fe20000000000 */
[----:B0-----:R-:W1:Y:S01]  /*15f0*/  F2F.F64.F32 R16, R22 ;  /* 0x0000001600107310 */ /* 0x001e620000201800 */
[----:B--2---:R-:W-:-:S07]  /*1600*/  IADD3 R10, PT, PT, R20, -R15, RZ ;  /* 0x8000000f140a7210 */ /* 0x004fce0007ffe0ff */
[----:B------:R-:W0:Y:S08]  /*1610*/  F2F.F64.F32 R8, R23 ;  /* 0x0000001700087310 */ /* 0x000e300000201800 */
[----:B------:R-:W2:Y:S01]  /*1620*/  I2F.F64 R10, R10 ;  /* 0x0000000a000a7312 */ /* 0x000ea20000201c00 */
[----:B-1----:R-:W-:Y:S01]  /*1630*/  DADD R12, -R16, 1 ;  /* 0x3ff00000100c7429 */ /* 0x002fe20000000100 */
[----:B------:R-:W1:Y:S01]  /*1640*/  LDC.64 R16, c[0x0][0x388] ;  /* 0x0000e200ff107b82 */ /* 0x000e620000000a00 */
[----:B0-----:R-:W-:-:S06]  /*1650*/  DADD R20, -R8, 1 ;  /* 0x3ff0000008147429 */ /* 0x001fcc0000000100 */
[----:B--2---:R-:W-:Y:S02]  /*1660*/  DMUL R12, R12, R10 ;  /* 0x0000000a0c0c7228 */ /* 0x004fe40000000000 */
[----:B------:R-:W-:-:S04]  /*1670*/  DMUL R20, R10, R20 ;  /* 0x000000140a147228 */ /* 0x000fc80000000000 */
[----:B------:R0:W2:Y:S08]  /*1680*/  F2I.F64.TRUNC R8, R12 ;  /* 0x0000000c00087311 */ /* 0x0000b0000030d100 */
[----:B------:R0:W4:Y:S01]  /*1690*/  F2I.F64.TRUNC R9, R20 ;  /* 0x0000001400097311 */ /* 0x000122000030d100 */
[----:B------:R-:W-:Y:S01]  /*16a0*/  BSSY.RECONVERGENT B0, `(.L_x_14) ;  /* 0x000004c000007945 */ /* 0x000fe20003800200 */
[----:B-1----:R-:W-:-:S04]  /*16b0*/  IMAD.WIDE.U32 R16, R2, 0x4, R16 ;  /* 0x0000000402107825 */ /* 0x002fc800078e0010 */
[----:B---3--:R-:W-:-:S05]  /*16c0*/  IMAD.IADD R11, R14, 0x1, -R3 ;  /* 0x000000010e0b7824 */ /* 0x008fca00078e0a03 */
[----:B------:R-:W-:-:S13]  /*16d0*/  ISETP.GT.AND P0, PT, R11, -0x2, PT ;  /* 0xfffffffe0b00780c */ /* 0x000fda0003f04270 */
[----:B0-2-4-:R-:W-:Y:S05]  /*16e0*/  @P0 BRA `(.L_x_15) ;  /* 0x00000004001c0947 */ /* 0x015fea0003800000 */
[----:B------:R-:W-:Y:S01]  /*16f0*/  BSSY.RECONVERGENT B1, `(.L_x_16) ;  /* 0x0000045000017945 */ /* 0x000fe20003800200 */
[----:B------:R-:W-:-:S07]  /*1700*/  MOV R3, RZ ;  /* 0x000000ff00037202 */ /* 0x000fce0000000f00 */
.L_x_17:
[----:B------:R-:W2:Y:S01]  /*1710*/  LDG.E R13, desc[UR38][R16.64] ;  /* 0x00000026100d7981 */ /* 0x000ea2000c1e1900 */
[----:B------:R-:W2:Y:S08]  /*1720*/  LDC.64 R10, c[0x0][0x398] ;  /* 0x0000e600ff0a7b82 */ /* 0x000eb00000000a00 */
[----:B------:R-:W0:Y:S08]  /*1730*/  LDC.64 R20, c[0x0][0x3b8] ;  /* 0x0000ee00ff147b82 */ /* 0x000e300000000a00 */
[----:B------:R-:W1:Y:S01]  /*1740*/  LDC.64 R22, c[0x0][0x3e0] ;  /* 0x0000f800ff167b82 */ /* 0x000e620000000a00 */
[----:B--2---:R-:W-:-:S06]  /*1750*/  IMAD.WIDE R12, R13, 0x4, R10 ;  /* 0x000000040d0c7825 */ /* 0x004fcc00078e020a */
[----:B------:R-:W2:Y:S02]  /*1760*/  LDG.E R12, desc[UR38][R12.64] ;  /* 0x000000260c0c7981 */ /* 0x000ea4000c1e1900 */
[----:B--2---:R-:W-:Y:S02]  /*1770*/  IMAD.IADD R15, R12, 0x1, R3 ;  /* 0x000000010c0f7824 */ /* 0x004fe400078e0203 */
[----:B------:R-:W2:Y:S02]  /*1780*/  LDC.64 R12, c[0x0][0x3c0] ;  /* 0x0000f000ff0c7b82 */ /* 0x000ea40000000a00 */
[----:B0-----:R-:W-:-:S05]  /*1790*/  IMAD.WIDE R20, R15, 0x4, R20 ;  /* 0x000000040f147825 */ /* 0x001fca00078e0214 */
[----:B------:R0:W3:Y:S01]  /*17a0*/  LDG.E R25, desc[UR38][R20.64] ;  /* 0x0000002614197981 */ /* 0x0000e2000c1e1900 */
[----:B------:R-:W-:-:S05]  /*17b0*/  IADD3 R15, PT, PT, R3, R14, RZ ;  /* 0x0000000e030f7210 */ /* 0x000fca0007ffe0ff */
[----:B-1----:R-:W-:Y:S01]  /*17c0*/  IMAD.WIDE R14, R15, 0x4, R22 ;  /* 0x000000040f0e7825 */ /* 0x002fe200078e0216 */
[----:B0-----:R-:W0:Y:S04]  /*17d0*/  LDC.64 R20, c[0x0][0x3e8] ;  /* 0x0000fa00ff147b82 */ /* 0x001e280000000a00 */
[----:B---3--:R0:W-:Y:S04]  /*17e0*/  STG.E desc[UR38][R14.64], R25 ;  /* 0x000000190e007986 */ /* 0x0081e8000c101926 */
[----:B------:R-:W3:Y:S04]  /*17f0*/  LDG.E R23, desc[UR38][R16.64] ;  /* 0x0000002610177981 */ /* 0x000ee8000c1e1900 */
[----:B------:R-:W4:Y:S01]  /*1800*/  LDG.E R24, desc[UR38][R6.64] ;  /* 0x0000002606187981 */ /* 0x000f22000c1e1900 */
[----:B---3--:R-:W-:-:S06]  /*1810*/  IMAD.WIDE R22, R23, 0x4, R10 ;  /* 0x0000000417167825 */ /* 0x008fcc00078e020a */
[----:B------:R-:W3:Y:S02]  /*1820*/  LDG.E R22, desc[UR38][R22.64] ;  /* 0x0000002616167981 */ /* 0x000ee4000c1e1900 */
[----:B---3--:R-:W-:-:S04]  /*1830*/  IMAD.IADD R27, R22, 0x1, R3 ;  /* 0x00000001161b7824 */ /* 0x008fc800078e0203 */
[----:B--2---:R-:W-:-:S06]  /*1840*/  IMAD.WIDE R12, R27, 0x4, R12 ;  /* 0x000000041b0c7825 */ /* 0x004fcc00078e020c */
[----:B------:R-:W2:Y:S01]  /*1850*/  LDG.E R13, desc[UR38][R12.64] ;  /* 0x000000260c0d7981 */ /* 0x000ea2000c1e1900 */
[----:B----4-:R-:W-:-:S05]  /*1860*/  IADD3 R27, PT, PT, R24, R3, RZ ;  /* 0x00000003181b7210 */ /* 0x010fca0007ffe0ff */
[----:B0-----:R-:W-:-:S05]  /*1870*/  IMAD.WIDE R14, R27, 0x4, R20 ;  /* 0x000000041b0e7825 */ /* 0x001fca00078e0214 */
[----:B--2---:R0:W-:Y:S04]  /*1880*/  STG.E desc[UR38][R14.64], R13 ;  /* 0x0000000d0e007986 */ /* 0x0041e8000c101926 */
[----:B------:R-:W2:Y:S04]  /*1890*/  LDG.E R21, desc[UR38][R16.64] ;  /* 0x0000002610157981 */ /* 0x000ea8000c1e1900 */
[----:B------:R-:W3:Y:S01]  /*18a0*/  LDG.E R24, desc[UR38][R6.64] ;  /* 0x0000002606187981 */ /* 0x000ee2000c1e1900 */
[----:B0-----:R-:W0:Y:S01]  /*18b0*/  LDC.64 R14, c[0x0][0x3d8] ;  /* 0x0000f600ff0e7b82 */ /* 0x001e220000000a00 */
[----:B--2---:R-:W-:-:S06]  /*18c0*/  IMAD.WIDE R20, R21, 0x4, R10 ;  /* 0x0000000415147825 */ /* 0x004fcc00078e020a */
[----:B------:R-:W2:Y:S02]  /*18d0*/  LDG.E R20, desc[UR38][R20.64] ;  /* 0x0000002614147981 */ /* 0x000ea4000c1e1900 */
[----:B--2---:R-:W-:-:S05]  /*18e0*/  IMAD.IADD R23, R20, 0x1, R3 ;  /* 0x0000000114177824 */ /* 0x004fca00078e0203 */
[----:B------:R-:W-:-:S04]  /*18f0*/  IADD3 R22, P0, PT, R23, UR46, RZ ;  /* 0x0000002e17167c10 */ /* 0x000fc8000ff1e0ff */
[----:B------:R-:W-:-:S06]  /*1900*/  LEA.HI.X.SX32 R23, R23, UR47, 0x1, P0 ;  /* 0x0000002f17177c11 */ /* 0x000fcc00080f0eff */
[----:B------:R-:W2:Y:S01]  /*1910*/  LDG.E.U8 R23, desc[UR38][R22.64] ;  /* 0x0000002616177981 */ /* 0x000ea2000c1e1100 */
[----:B---3--:R-:W-:-:S04]  /*1920*/  IADD3 R12, PT, PT, R24, R3, RZ ;  /* 0x00000003180c7210 */ /* 0x008fc80007ffe0ff */
[----:B------:R-:W-:-:S04]  /*1930*/  IADD3 R24, P0, PT, R12, UR44, RZ ;  /* 0x0000002c0c187c10 */ /* 0x000fc8000ff1e0ff */
[----:B------:R-:W-:-:S05]  /*1940*/  LEA.HI.X.SX32 R25, R12, UR45, 0x1, P0 ;  /* 0x0000002d0c197c11 */ /* 0x000fca00080f0eff */
[----:B--2---:R1:W-:Y:S04]  /*1950*/  STG.E.U8 desc[UR38][R24.64], R23 ;  /* 0x0000001718007986 */ /* 0x0043e8000c101126 */
[----:B------:R-:W2:Y:S04]  /*1960*/  LDG.E R13, desc[UR38][R16.64] ;  /* 0x00000026100d7981 */ /* 0x000ea8000c1e1900 */
[----:B------:R-:W3:Y:S01]  /*1970*/  LDG.E R26, desc[UR38][R6.64] ;  /* 0x00000026061a7981 */ /* 0x000ee2000c1e1900 */
[----:B--2---:R-:W-:-:S06]  /*1980*/  IMAD.WIDE R12, R13, 0x4, R10 ;  /* 0x000000040d0c7825 */ /* 0x004fcc00078e020a */
[----:B------:R-:W2:Y:S01]  /*1990*/  LDG.E R12, desc[UR38][R12.64] ;  /* 0x000000260c0c7981 */ /* 0x000ea2000c1e1900 */
[----:B---3--:R-:W-:Y:S01]  /*19a0*/  IADD3 R29, PT, PT, R26, R3, RZ ;  /* 0x000000031a1d7210 */ /* 0x008fe20007ffe0ff */
[----:B--2---:R-:W-:Y:S02]  /*19b0*/  IMAD.IADD R21, R12, 0x1, R3 ;  /* 0x000000010c157824 */ /* 0x004fe400078e0203 */
[----:B------:R-:W2:Y:S02]  /*19c0*/  LDC.64 R12, c[0x0][0x3c8] ;  /* 0x0000f200ff0c7b82 */ /* 0x000ea40000000a00 */
[----:B0-----:R-:W-:-:S05]  /*19d0*/  IMAD.WIDE R14, R21, 0x4, R14 ;  /* 0x00000004150e7825 */ /* 0x001fca00078e020e */
[----:B------:R0:W3:Y:S01]  /*19e0*/  LDG.E R27, desc[UR38][R14.64] ;  /* 0x000000260e1b7981 */ /* 0x0000e2000c1e1900 */
[----:B------:R-:W4:Y:S08]  /*19f0*/  LDC.64 R20, c[0x0][0x400] ;  /* 0x00010000ff147b82 */ /* 0x000f300000000a00 */
[----:B0-----:R-:W0:Y:S01]  /*1a00*/  LDC.64 R14, c[0x0][0x3f0] ;  /* 0x0000fc00ff0e7b82 */ /* 0x001e220000000a00 */
[----:B----4-:R-:W-:-:S05]  /*1a10*/  IMAD.WIDE R20, R29, 0x4, R20 ;  /* 0x000000041d147825 */ /* 0x010fca00078e0214 */
[----:B---3--:R0:W-:Y:S04]  /*1a20*/  STG.E desc[UR38][R20.64], R27 ;  /* 0x0000001b14007986 */ /* 0x0081e8000c101926 */
[----:B-1----:R-:W3:Y:S04]  /*1a30*/  LDG.E R23, desc[UR38][R16.64] ;  /* 0x0000002610177981 */ /* 0x002ee8000c1e1900 */
        /* <DEDUP_REMOVED lines=11> */
[----:B------:R-:W-:Y:S01]  /*1af0*/  VIADD R3, R3, 0x1 ;  /* 0x0000000103037836 */ /* 0x000fe20000000000 */
[----:B--2---:R-:W-:-:S04]  /*1b00*/  LOP3.LUT R11, RZ, R14, RZ, 0x33, !PT ;  /* 0x0000000eff0b7212 */ /* 0x004fc800078e33ff */
[----:B---3--:R-:W-:-:S04]  /*1b10*/  IADD3 R22, PT, PT, R10, R11, RZ ;  /* 0x0000000b0a167210 */ /* 0x008fc80007ffe0ff */
[----:B------:R-:W-:-:S13]  /*1b20*/  ISETP.GE.AND P0, PT, R3, R22, PT ;  /* 0x000000160300720c */ /* 0x000fda0003f06270 */
[----:B0-----:R-:W-:Y:S05]  /*1b30*/  @!P0 BRA `(.L_x_17) ;  /* 0xfffffff800f48947 */ /* 0x001fea000383ffff */
[----:B------:R-:W-:Y:S05]  /*1b40*/  BSYNC.RECONVERGENT B1 ;  /* 0x0000000000017941 */ /* 0x000fea0003800200 */
.L_x_16:
[----:B------:R-:W-:-:S07]  /*1b50*/  IMAD.MOV.U32 R3, RZ, RZ, R10 ;  /* 0x000000ffff037224 */ /* 0x000fce00078e000a */
.L_x_15:
[----:B------:R-:W-:Y:S05]  /*1b60*/  BSYNC.RECONVERGENT B0 ;  /* 0x0000000000007941 */ /* 0x000fea0003800200 */
.L_x_14:
[----:B------:R-:W0:Y:S01]  /*1b70*/  LDC.64 R10, c[0x0][0x3e0] ;  /* 0x0000f800ff0a7b82 */ /* 0x000e220000000a00 */
[----:B------:R-:W-:Y:S01]  /*1b80*/  IADD3 R3, PT, PT, R3, -0x1, RZ ;  /* 0xffffffff03037810 */ /* 0x000fe20007ffe0ff */
[----:B------:R-:W1:Y:S06]  /*1b90*/  LDCU.64 UR4, c[0x0][0x3f8] ;  /* 0x00007f00ff0477ac */ /* 0x000e6c0008000a00 */
[----:B------:R-:W2:Y:S01]  /*1ba0*/  LDC.64 R12, c[0x0][0x3e8] ;  /* 0x0000fa00ff0c7b82 */ /* 0x000ea20000000a00 */
[----:B0-----:R-:W-:-:S05]  /*1bb0*/  IMAD.WIDE R10, R3, 0x4, R10 ;  /* 0x00000004030a7825 */ /* 0x001fca00078e020a */
[----:B------:R0:W-:Y:S04]  /*1bc0*/  STG.E desc[UR38][R10.64], R8 ;  /* 0x000000080a007986 */ /* 0x0001e8000c101926 */
[----:B------:R-:W3:Y:S01]  /*1bd0*/  LDG.E R3, desc[UR38][R6.64+0x4] ;  /* 0x0000042606037981 */ /* 0x000ee2000c1e1900 */
[----:B------:R-:W-:Y:S01]  /*1be0*/  IMAD.MOV.U32 R21, RZ, RZ, 0x1 ;  /* 0x00000001ff157424 */ /* 0x000fe200078e00ff */
[----:B0-----:R-:W0:Y:S01]  /*1bf0*/  LDC R11, c[0x0][0x418] ;  /* 0x00010600ff0b7b82 */ /* 0x001e220000000800 */
[----:B---3--:R-:W-:-:S04]  /*1c00*/  VIADD R3, R3, 0xffffffff ;  /* 0xffffffff03037836 */ /* 0x008fc80000000000 */
[----:B--2---:R-:W-:-:S05]  /*1c10*/  IMAD.WIDE R12, R3, 0x4, R12 ;  /* 0x00000004030c7825 */ /* 0x004fca00078e020c */
[----:B------:R-:W-:Y:S04]  /*1c20*/  STG.E desc[UR38][R12.64], R9 ;  /* 0x000000090c007986 */ /* 0x000fe8000c101926 */
[----:B------:R-:W2:Y:S02]  /*1c30*/  LDG.E R3, desc[UR38][R6.64+0x4] ;  /* 0x0000042606037981 */ /* 0x000ea4000c1e1900 */
[----:B--2---:R-:W-:-:S04]  /*1c40*/  IADD3 R3, PT, PT, R3, -0x1, RZ ;  /* 0xffffffff03037810 */ /* 0x004fc80007ffe0ff */
[----:B-1----:R-:W-:-:S04]  /*1c50*/  IADD3 R14, P0, PT, R3, UR4, RZ ;  /* 0x00000004030e7c10 */ /* 0x002fc8000ff1e0ff */
[----:B------:R-:W-:-:S05]  /*1c60*/  LEA.HI.X.SX32 R15, R3, UR5, 0x1, P0 ;  /* 0x00000005030f7c11 */ /* 0x000fca00080f0eff */
[----:B------:R1:W-:Y:S04]  /*1c70*/  STG.E.U8 desc[UR38][R14.64], R21 ;  /* 0x000000150e007986 */ /* 0x0003e8000c101126 */
[----:B------:R-:W2:Y:S01]  /*1c80*/  LDG.E R3, desc[UR38][R6.64+0x4] ;  /* 0x0000042606037981 */ /* 0x000ea2000c1e1900 */
[----:B-1----:R-:W1:Y:S01]  /*1c90*/  LDC.64 R20, c[0x0][0x400] ;  /* 0x00010000ff147b82 */ /* 0x002e620000000a00 */
[----:B--2---:R-:W-:Y:S02]  /*1ca0*/  IADD3 R9, PT, PT, R3, -0x1, RZ ;  /* 0xffffffff03097810 */ /* 0x004fe40007ffe0ff */
[----:B0-----:R-:W-:-:S03]  /*1cb0*/  IADD3 R3, PT, PT, R2, 0xc, R11 ;  /* 0x0000000c02037810 */ /* 0x001fc60007ffe00b */
[----:B-1----:R-:W-:-:S05]  /*1cc0*/  IMAD.WIDE R20, R9, 0x4, R20 ;  /* 0x0000000409147825 */ /* 0x002fca00078e0214 */
[----:B------:R0:W-:Y:S04]  /*1cd0*/  STG.E desc[UR38][R20.64], R3 ;  /* 0x0000000314007986 */ /* 0x0001e8000c101926 */
[----:B------:R-:W2:Y:S04]  /*1ce0*/  LDG.E.64 R22, desc[UR38][R4.64] ;  /* 0x0000002604167981 */ /* 0x000ea8000c1e1b00 */
[----:B------:R-:W3:Y:S04]  /*1cf0*/  LDG.E.64 R10, desc[UR38][R4.64+0x10] ;  /* 0x00001026040a7981 */ /* 0x000ee8000c1e1b00 */
[----:B------:R-:W4:Y:S01]  /*1d00*/  LDG.E.64 R12, desc[UR38][R4.64+0x8] ;  /* 0x00000826040c7981 */ /* 0x000f22000c1e1b00 */
[----:B--2---:R-:W-:-:S04]  /*1d10*/  SHF.R.U32.HI R14, RZ, 0x2, R23 ;  /* 0x00000002ff0e7819 */ /* 0x004fc80000011617 */
[----:B------:R-:W-:Y:S01]  /*1d20*/  LOP3.LUT R23, R14, R23, RZ, 0x3c, !PT ;  /* 0x000000170e177212 */ /* 0x000fe200078e3cff */
[----:B---3--:R-:W-:Y:S02]  /*1d30*/  IMAD.SHL.U32 R24, R11, 0x10, RZ ;  /* 0x000000100b187824 */ /* 0x008fe400078e00ff */
[----:B------:R-:W-:Y:S01]  /*1d40*/  VIADD R14, R22, 0x587c5 ;  /* 0x000587c5160e7836 */ /* 0x000fe20000000000 */
[C---:B------:R-:W-:Y:S01]  /*1d50*/  SHF.L.U32 R9, R23.reuse, 0x1, RZ ;  /* 0x0000000117097819 */ /* 0x040fe200000006ff */
[----:B----4-:R-:W-:Y:S01]  /*1d60*/  IMAD.MOV.U32 R22, RZ, RZ, R13 ;  /* 0x000000ffff167224 */ /* 0x010fe200078e000d */
[----:B------:R-:W-:Y:S01]  /*1d70*/  MOV R15, R12 ;  /* 0x0000000c000f7202 */ /* 0x000fe20000000f00 */
[----:B0-----:R-:W-:Y:S01]  /*1d80*/  IMAD.MOV.U32 R20, RZ, RZ, R11 ;  /* 0x000000ffff147224 */ /* 0x001fe200078e000b */
[----:B------:R-:W-:Y:S01]  /*1d90*/  LOP3.LUT R24, R23, R9, R24, 0x96, !PT ;  /* 0x0000000917187212 */ /* 0x000fe200078e9618 */
[----:B------:R-:W0:Y:S01]  /*1da0*/  LDC.64 R12, c[0x0][0x3f0] ;  /* 0x0000fc00ff0c7b82 */ /* 0x000e220000000a00 */
[----:B------:R-:W-:Y:S01]  /*1db0*/  MOV R23, R10 ;  /* 0x0000000a00177202 */ /* 0x000fe20000000f00 */
[----:B------:R-:W-:Y:S01]  /*1dc0*/  STG.E.64 desc[UR38][R4.64], R14 ;  /* 0x0000000e04007986 */ /* 0x000fe2000c101b26 */
[----:B------:R-:W-:-:S03]  /*1dd0*/  LOP3.LUT R21, R24, R11, RZ, 0x3c, !PT ;  /* 0x0000000b18157212 */ /* 0x000fc600078e3cff */
[----:B------:R-:W-:Y:S04]  /*1de0*/  STG.E.64 desc[UR38][R4.64+0x8], R22 ;  /* 0x0000081604007986 */ /* 0x000fe8000c101b26 */
[----:B------:R0:W-:Y:S04]  /*1df0*/  STG.E.64 desc[UR38][R4.64+0x10], R20 ;  /* 0x0000101404007986 */ /* 0x0001e8000c101b26 */
[----:B------:R-:W2:Y:S01]  /*1e00*/  LDG.E R6, desc[UR38][R6.64+0x4] ;  /* 0x0000042606067981 */ /* 0x000ea2000c1e1900 */
[----:B------:R-:W-:Y:S01]  /*1e10*/  IADD3 R3, PT, PT, R21, R14, RZ ;  /* 0x0000000e15037210 */ /* 0x000fe20007ffe0ff */
[----:B------:R-:W-:Y:S01]  /*1e20*/  BSSY.RECONVERGENT B6, `(.L_x_18) ;  /* 0x0000014000067945 */ /* 0x000fe20003800200 */
[----:B------:R-:W-:-:S02]  /*1e30*/  ISETP.GT.AND P0, PT, R8, -0x1, PT ;  /* 0xffffffff0800780c */ /* 0x000fc40003f04270 */
[----:B------:R-:W-:-:S05]  /*1e40*/  I2FP.F32.U32 R3, R3 ;  /* 0x0000000300037245 */ /* 0x000fca0000201000 */
[----:B------:R-:W-:-:S04]  /*1e50*/  FFMA R3, R3, R0, 1.1641532182693481445e-10 ;  /* 0x2f00000003037423 */ /* 0x000fc80000000000 */
[----:B------:R-:W1:Y:S02]  /*1e60*/  F2F.F64.F32 R10, R3 ;  /* 0x00000003000a7310 */ /* 0x000e640000201800 */
[----:B-1----:R-:W-:-:S08]  /*1e70*/  DADD R10, -R10, 1 ;  /* 0x3ff000000a0a7429 */ /* 0x002fd00000000100 */
[----:B------:R-:W-:-:S10]  /*1e80*/  DADD R10, R10, -0.5 ;  /* 0xbfe000000a0a7429 */ /* 0x000fd40000000000 */
[----:B------:R-:W1:Y:S01]  /*1e90*/  F2F.F32.F64 R11, R10 ;  /* 0x0000000a000b7310 */ /* 0x000e620000301000 */
[----:B--2---:R-:W-:-:S04]  /*1ea0*/  VIADD R9, R6, 0xffffffff ;  /* 0xffffffff06097836 */ /* 0x004fc80000000000 */
[----:B0-----:R-:W-:-:S05]  /*1eb0*/  IMAD.WIDE R4, R9, 0x4, R12 ;  /* 0x0000000409047825 */ /* 0x001fca00078e020c */
[----:B-1----:R0:W-:Y:S01]  /*1ec0*/  STG.E desc[UR38][R4.64], R11 ;  /* 0x0000000b04007986 */ /* 0x0021e2000c101926 */
[----:B------:R-:W-:Y:S05]  /*1ed0*/  @P0 BRA `(.L_x_19) ;  /* 0x0000000000200947 */ /* 0x000fea0003800000 */
        /* <DEDUP_REMOVED lines=8> */
.L_x_19:
[----:B------:R-:W-:Y:S05]  /*1f60*/  BSYNC.RECONVERGENT B6 ;  /* 0x0000000000067941 */ /* 0x000fea0003800200 */
.L_x_18:
[----:B------:R-:W2:Y:S04]  /*1f70*/  LDG.E R0, desc[UR38][R18.64+0x4] ;  /* 0x0000042612007981 */ /* 0x000ea8000c1e1900 */
[----:B------:R-:W2:Y:S02]  /*1f80*/  LDG.E R3, desc[UR38][R18.64] ;  /* 0x0000002612037981 */ /* 0x000ea4000c1e1900 */
[----:B--2---:R-:W-:-:S13]  /*1f90*/  ISETP.GT.AND P0, PT, R0, R3, PT ;  /* 0x000000030000720c */ /* 0x004fda0003f04270 */
[----:B------:R-:W-:Y:S05]  /*1fa0*/  @!P0 BRA `(.L_x_13) ;  /* 0x00000000004c8947 */ /* 0x000fea0003800000 */
[----:B------:R-:W-:-:S07]  /*1fb0*/  MOV R0, RZ ;  /* 0x000000ff00007202 */ /* 0x000fce0000000f00 */
.L_x_20:
[----:B------:R-:W2:Y:S01]  /*1fc0*/  LDG.E R7, desc[UR38][R16.64] ;  /* 0x0000002610077981 */ /* 0x000ea2000c1e1900 */
[----:B0-----:R-:W2:Y:S02]  /*1fd0*/  LDC.64 R4, c[0x0][0x390] ;  /* 0x0000e400ff047b82 */ /* 0x001ea40000000a00 */
[----:B--2---:R-:W-:-:S06]  /*1fe0*/  IMAD.WIDE R4, R7, 0x4, R4 ;  /* 0x0000000407047825 */ /* 0x004fcc00078e0204 */
[----:B------:R-:W0:Y:S01]  /*1ff0*/  LDC.64 R6, c[0x0][0x410] ;  /* 0x00010400ff067b82 */ /* 0x000e220000000a00 */
[----:B------:R-:W2:Y:S02]  /*2000*/  LDG.E R5, desc[UR38][R4.64] ;  /* 0x0000002604057981 */ /* 0x000ea4000c1e1900 */
[----:B--2---:R-:W-:-:S04]  /*2010*/  IMAD.IADD R9, R5, 0x1, R0 ;  /* 0x0000000105097824 */ /* 0x004fc800078e0200 */
[----:B0-----:R-:W-:Y:S02]  /*2020*/  IMAD.WIDE R6, R9, 0x4, R6 ;  /* 0x0000000409067825 */ /* 0x001fe400078e0206 */
[----:B------:R-:W0:Y:S04]  /*2030*/  LDC.64 R8, c[0x0][0x408] ;  /* 0x00010200ff087b82 */ /* 0x000e280000000a00 */
[----:B------:R-:W2:Y:S01]  /*2040*/  LDG.E R7, desc[UR38][R6.64] ;  /* 0x0000002606077981 */ /* 0x000ea2000c1e1900 */
[----:B------:R-:W-:-:S05]  /*2050*/  IADD3 R3, PT, PT, R0, R3, RZ ;  /* 0x0000000300037210 */ /* 0x000fca0007ffe0ff */
[----:B0-----:R-:W-:-:S05]  /*2060*/  IMAD.WIDE R8, R3, 0x4, R8 ;  /* 0x0000000403087825 */ /* 0x001fca00078e0208 */
[----:B--2---:R1:W-:Y:S04]  /*2070*/  STG.E desc[UR38][R8.64], R7 ;  /* 0x0000000708007986 */ /* 0x0043e8000c101926 */
[----:B------:R-:W2:Y:S04]  /*2080*/  LDG.E R10, desc[UR38][R18.64+0x4] ;  /* 0x00000426120a7981 */ /* 0x000ea8000c1e1900 */
[----:B------:R-:W2:Y:S01]  /*2090*/  LDG.E R3, desc[UR38][R18.64] ;  /* 0x0000002612037981 */ /* 0x000ea2000c1e1900 */
[----:B------:R-:W-:Y:S01]  /*20a0*/  VIADD R0, R0, 0x1 ;  /* 0x0000000100007836 */ /* 0x000fe20000000000 */
[----:B--2---:R-:W-:-:S04]  /*20b0*/  IADD3 R5, PT, PT, R10, -R3, RZ ;  /* 0x800000030a057210 */ /* 0x004fc80007ffe0ff */
[----:B------:R-:W-:-:S13]  /*20c0*/  ISETP.GE.AND P0, PT, R0, R5, PT ;  /* 0x000000050000720c */ /* 0x000fda0003f06270 */
[----:B-1----:R-:W-:Y:S05]  /*20d0*/  @!P0 BRA `(.L_x_20) ;  /* 0xfffffffc00b88947 */ /* 0x002fea000383ffff */
.L_x_13:
[----:B------:R-:W-:Y:S05]  /*20e0*/  BSYNC.RECONVERGENT B9 ;  /* 0x0000000000097941 */ /* 0x000fea0003800200 */
.L_x_0:
[----:B------:R-:W-:-:S05]  /*20f0*/  VIADD R2, R2, UR40 ;  /* 0x0000002802027c36 */ /* 0x000fca0008000000 */
[----:B------:R-:W-:-:S13]  /*2100*/  ISETP.GE.AND P0, PT, R2, 0x2f, PT ;  /* 0x0000002f0200780c */ /* 0x000fda0003f06270 */
[----:B------:R-:W-:Y:S05]  /*2110*/  @!P0 BRA `(.L_x_21) ;  /* 0xffffffdc00f08947 */ /* 0x000fea000383ffff */
[----:B------:R-:W-:Y:S05]  /*2120*/  EXIT ;  /* 0x000000000000794d */ /* 0x000fea0003800000 */
.L_x_22:
[----:B------:R-:W-:-:S00]  /*2130*/  BRA `(.L_x_22) ;  /* 0xfffffffc00fc7947 */ /* 0x000fc0000383ffff */
[----:B------:R-:W-:-:S00]  /*2140*/  NOP ;  /* 0x0000000000007918 */ /* 0x000fc00000000000 */
        /* <DEDUP_REMOVED lines=11> */
.L_x_106:


//--------------------- .text._Z14countMutationsP17curandStateXORWOWPiS1_S1_S1_S1_S1_ii --------------------------
	.section	.text._Z14countMutationsP17curandStateXORWOWPiS1_S1_S1_S1_S1_ii,"ax",@progbits
	.align	128
        .global         _Z14countMutationsP17curandStateXORWOWPiS1_S1_S1_S1_S1_ii
        .type           _Z14countMutationsP17curandStateXORWOWPiS1_S1_S1_S1_S1_ii,@function
        .size           _Z14countMutationsP17curandStateXORWOWPiS1_S1_S1_S1_S1_ii,(.L_x_107 - _Z14countMutationsP17curandStateXORWOWPiS1_S1_S1_S1_S1_ii)
        .other          _Z14countMutationsP17curandStateXORWOWPiS1_S1_S1_S1_S1_ii,@"STO_CUDA_ENTRY STV_DEFAULT"
_Z14countMutationsP17curandStateXORWOWPiS1_S1_S1_S1_S1_ii:
.text._Z14countMutationsP17curandStateXORWOWPiS1_S1_S1_S1_S1_ii:
[----:B------:R-:W-:Y:S01]  /*0000*/  LDC R1, c[0x0][0x37c] ;  /* 0x0000df00ff017b82 */ /* 0x000fe20000000800 */
[----:B------:R-:W0:Y:S01]  /*0010*/  S2R R0, SR_TID.X ;  /* 0x0000000000007919 */ /* 0x000e220000002100 */
[----:B------:R-:W0:Y:S01]  /*0020*/  LDCU UR5, c[0x0][0x360] ;  /* 0x00006c00ff0577ac */ /* 0x000e220008000800 */
[----:B------:R-:W0:Y:S02]  /*0030*/  S2R R3, SR_CTAID.X ;  /* 0x0000000000037919 */ /* 0x000e240000002500 */
[----:B0-----:R-:W-:-:S05]  /*0040*/  IMAD R0, R3, UR5, R0 ;  /* 0x0000000503007c24 */ /* 0x001fca000f8e0200 */
[----:B------:R-:W-:-:S13]  /*0050*/  ISETP.GT.AND P0, PT, R0, 0x2e, PT ;  /* 0x0000002e0000780c */ /* 0x000fda0003f04270 */
[----:B------:R-:W-:Y:S05]  /*0060*/  @P0 EXIT ;  /* 0x000000000000094d */ /* 0x000fea0003800000 */
[----:B------:R-:W0:Y:S01]  /*0070*/  LDCU.64 UR10, c[0x0][0x3b8] ;  /* 0x00007700ff0a77ac */ /* 0x000e220008000a00 */
[----:B------:R-:W1:Y:S01]  /*0080*/  LDC.64 R6, c[0x0][0x380] ;  /* 0x0000e000ff067b82 */ /* 0x000e620000000a00 */
[----:B------:R-:W2:Y:S01]  /*0090*/  LDCU UR6, c[0x0][0x370] ;  /* 0x00006e00ff0677ac */ /* 0x000ea20008000800 */
[----:B------:R-:W3:Y:S06]  /*00a0*/  LDCU.64 UR8, c[0x0][0x358] ;  /* 0x00006b00ff0877ac */ /* 0x000eec0008000a00 */
[----:B------:R-:W4:Y:S01]  /*00b0*/  LDC.64 R8, c[0x0][0x390] ;  /* 0x0000e400ff087b82 */ /* 0x000f220000000a00 */
[----:B------:R-:W1:Y:S07]  /*00c0*/  LDCU.64 UR12, c[0x0][0x388] ;  /* 0x00007100ff0c77ac */ /* 0x000e6e0008000a00 */
[----:B------:R-:W1:Y:S01]  /*00d0*/  LDC.64 R10, c[0x0][0x398] ;  /* 0x0000e600ff0a7b82 */ /* 0x000e620000000a00 */
[----:B0-----:R-:W0:Y:S01]  /*00e0*/  I2F.F64 R26, UR10 ;  /* 0x0000000a001a7d12 */ /* 0x001e220008201c00 */
[----:B------:R-:W-:-:S02]  /*00f0*/  UIADD3 UR4, UPT, UPT, UR11, 0x1, URZ ;  /* 0x000000010b047890 */ /* 0x000fc4000fffe0ff */
[----:B--2---:R-:W-:-:S04]  /*0100*/  UIMAD UR5, UR5, UR6, URZ ;  /* 0x00000006050572a4 */ /* 0x004fc8000f8e02ff */
[----:B---3--:R-:W2:Y:S08]  /*0110*/  LDC.64 R12, c[0x0][0x3b0] ;  /* 0x0000ec00ff0c7b82 */ /* 0x008eb00000000a00 */
.L_x_23:
[----:B-1----:R-:W-:-:S05]  /*0120*/  IMAD.WIDE R16, R0, 0x30, R6 ;  /* 0x0000003000107825 */ /* 0x002fca00078e0206 */
[----:B---3--:R-:W3:Y:S04]  /*0130*/  LDG.E.64 R14, desc[UR8][R16.64] ;  /* 0x00000008100e7981 */ /* 0x008ee8000c1e1b00 */
[----:B------:R-:W5:Y:S04]  /*0140*/  LDG.E.64 R18, desc[UR8][R16.64+0x10] ;  /* 0x0000100810127981 */ /* 0x000f68000c1e1b00 */
[----:B------:R-:W4:Y:S01]  /*0150*/  LDG.E.64 R24, desc[UR8][R16.64+0x8] ;  /* 0x0000080810187981 */ /* 0x000f22000c1e1b00 */
[----:B---3--:R-:W-:Y:S01]  /*0160*/  SHF.R.U32.HI R2, RZ, 0x2, R15 ;  /* 0x00000002ff027819 */ /* 0x008fe2000001160f */
[----:B------:R-:W-:-:S03]  /*0170*/  VIADD R20, R14, 0x587c5 ;  /* 0x000587c50e147836 */ /* 0x000fc60000000000 */
[----:B------:R-:W-:Y:S01]  /*0180*/  LOP3.LUT R2, R2, R15, RZ, 0x3c, !PT ;  /* 0x0000000f02027212 */ /* 0x000fe200078e3cff */
[----:B-----5:R-:W-:Y:S02]  /*0190*/  IMAD.SHL.U32 R3, R19, 0x10, RZ ;  /* 0x0000001013037824 */ /* 0x020fe400078e00ff */
[----:B------:R-:W-:Y:S01]  /*01a0*/  IMAD.MOV.U32 R22, RZ, RZ, R19 ;  /* 0x000000ffff167224 */ /* 0x000fe200078e0013 */
[--C-:B----4-:R-:W-:Y:S01]  /*01b0*/  SHF.R.U32.HI R5, RZ, 0x2, R24.reuse ;  /* 0x00000002ff057819 */ /* 0x110fe20000011618 */
[----:B------:R-:W-:Y:S02]  /*01c0*/  IMAD.SHL.U32 R4, R2, 0x2, RZ ;  /* 0x0000000202047824 */ /* 0x000fe400078e00ff */
[----:B------:R-:W-:Y:S01]  /*01d0*/  IMAD.MOV.U32 R21, RZ, RZ, R24 ;  /* 0x000000ffff157224 */ /* 0x000fe200078e0018 */
[----:B------:R-:W-:Y:S01]  /*01e0*/  LOP3.LUT R5, R5, R24, RZ, 0x3c, !PT ;  /* 0x0000001805057212 */ /* 0x000fe200078e3cff */
[----:B------:R-:W-:Y:S01]  /*01f0*/  VIADD R24, R14, 0xb0f8a ;  /* 0x000b0f8a0e187836 */ /* 0x000fe20000000000 */
[----:B------:R-:W-:Y:S01]  /*0200*/  LOP3.LUT R4, R2, R4, R3, 0x96, !PT ;  /* 0x0000000402047212 */ /* 0x000fe200078e9603 */
[----:B------:R-:W-:Y:S01]  /*0210*/  IMAD.MOV.U32 R2, RZ, RZ, 0x2f800000 ;  /* 0x2f800000ff027424 */ /* 0x000fe200078e00ff */
[----:B------:R1:W-:Y:S01]  /*0220*/  STG.E.64 desc[UR8][R16.64], R20 ;  /* 0x0000001410007986 */ /* 0x0003e2000c101b08 */
[----:B------:R-:W-:Y:S01]  /*0230*/  IMAD.SHL.U32 R15, R5, 0x2, RZ ;  /* 0x00000002050f7824 */ /* 0x000fe200078e00ff */
[----:B------:R-:W-:-:S04]  /*0240*/  LOP3.LUT R23, R4, R19, RZ, 0x3c, !PT ;  /* 0x0000001304177212 */ /* 0x000fc800078e3cff */
[C---:B------:R-:W-:Y:S01]  /*0250*/  SHF.L.U32 R4, R23.reuse, 0x4, RZ ;  /* 0x0000000417047819 */ /* 0x040fe200000006ff */
[----:B------:R-:W-:Y:S01]  /*0260*/  IMAD.IADD R3, R23, 0x1, R20 ;  /* 0x0000000117037824 */ /* 0x000fe200078e0214 */
[----:B------:R-:W-:Y:S02]  /*0270*/  STG.E.64 desc[UR8][R16.64+0x10], R22 ;  /* 0x0000101610007986 */ /* 0x000fe4000c101b08 */
[----:B------:R-:W-:Y:S02]  /*0280*/  LOP3.LUT R4, R5, R15, R4, 0x96, !PT ;  /* 0x0000000f05047212 */ /* 0x000fe400078e9604 */
[----:B------:R-:W-:Y:S02]  /*0290*/  I2FP.F32.U32 R3, R3 ;  /* 0x0000000300037245 */ /* 0x000fe40000201000 */
[----:B------:R-:W-:-:S03]  /*02a0*/  LOP3.LUT R5, R4, R23, RZ, 0x3c, !PT ;  /* 0x0000001704057212 */ /* 0x000fc600078e3cff */
[----:B------:R-:W-:Y:S02]  /*02b0*/  FFMA R3, R3, R2, 1.1641532182693481445e-10 ;  /* 0x2f00000003037423 */ /* 0x000fe40000000002 */
[----:B------:R-:W-:Y:S02]  /*02c0*/  IMAD.IADD R4, R5, 0x1, R24 ;  /* 0x0000000105047824 */ /* 0x000fe400078e0218 */
[----:B------:R-:W1:Y:S03]  /*02d0*/  F2F.F64.F32 R28, R3 ;  /* 0x00000003001c7310 */ /* 0x000e660000201800 */
[----:B------:R-:W-:-:S05]  /*02e0*/  I2FP.F32.U32 R15, R4 ;  /* 0x00000004000f7245 */ /* 0x000fca0000201000 */
[----:B------:R-:W-:Y:S01]  /*02f0*/  FFMA R15, R15, R2, 1.1641532182693481445e-10 ;  /* 0x2f0000000f0f7423 */ /* 0x000fe20000000002 */
[----:B-1----:R-:W-:-:S03]  /*0300*/  DADD R20, -R28, 1 ;  /* 0x3ff000001c147429 */ /* 0x002fc60000000100 */
[----:B------:R-:W1:Y:S05]  /*0310*/  F2F.F64.F32 R28, R15 ;  /* 0x0000000f001c7310 */ /* 0x000e6a0000201800 */
[----:B0-----:R-:W-:-:S06]  /*0320*/  DMUL R20, R26, R20 ;  /* 0x000000141a147228 */ /* 0x001fcc0000000000 */
[----:B------:R0:W3:Y:S01]  /*0330*/  F2I.F64.TRUNC R3, R20 ;  /* 0x0000001400037311 */ /* 0x0000e2000030d100 */
[----:B-1----:R-:W-:Y:S01]  /*0340*/  DADD R28, -R28, 1 ;  /* 0x3ff000001c1c7429 */ /* 0x002fe20000000100 */
[----:B0-----:R-:W-:-:S07]  /*0350*/  IMAD.MOV.U32 R21, RZ, RZ, R18 ;  /* 0x000000ffff157224 */ /* 0x001fce00078e0012 */
[----:B------:R-:W-:Y:S01]  /*0360*/  DMUL R28, R26, R28 ;  /* 0x0000001c1a1c7228 */ /* 0x000fe20000000000 */
[----:B------:R-:W-:-:S05]  /*0370*/  MOV R20, R25 ;  /* 0x0000001900147202 */ /* 0x000fca0000000f00 */
[----:B------:R0:W1:Y:S01]  /*0380*/  F2I.F64.TRUNC R15, R28 ;  /* 0x0000001c000f7311 */ /* 0x000062000030d100 */
[----:B------:R3:W-:Y:S01]  /*0390*/  STG.E.64 desc[UR8][R16.64+0x8], R20 ;  /* 0x0000081410007986 */ /* 0x0007e2000c101b08 */
[----:B0-----:R-:W-:-:S04]  /*03a0*/  SHF.R.U32.HI R28, RZ, 0x2, R25 ;  /* 0x00000002ff1c7819 */ /* 0x001fc80000011619 */
[----:B------:R-:W-:Y:S01]  /*03b0*/  LOP3.LUT R28, R28, R25, RZ, 0x3c, !PT ;  /* 0x000000191c1c7212 */ /* 0x000fe200078e3cff */
[----:B---3--:R-:W-:-:S04]  /*03c0*/  IMAD.WIDE R20, R3, 0x4, R8 ;  /* 0x0000000403147825 */ /* 0x008fc800078e0208 */
[----:B------:R-:W-:Y:S02]  /*03d0*/  IMAD.SHL.U32 R22, R28, 0x2, RZ ;  /* 0x000000021c167824 */ /* 0x000fe400078e00ff */
[----:B------:R-:W-:Y:S01]  /*03e0*/  IMAD.SHL.U32 R29, R5, 0x10, RZ ;  /* 0x00000010051d7824 */ /* 0x000fe200078e00ff */
[----:B------:R-:W3:Y:S01]  /*03f0*/  LDG.E R20, desc[UR8][R20.64] ;  /* 0x0000000814147981 */ /* 0x000ee2000c1e1900 */
[----:B------:R-:W-:-:S03]  /*0400*/  IMAD.MOV.U32 R4, RZ, RZ, R23 ;  /* 0x000000ffff047224 */ /* 0x000fc600078e0017 */
[----:B------:R1:W-:Y:S01]  /*0410*/  STG.E.64 desc[UR8][R16.64], R24 ;  /* 0x0000001810007986 */ /* 0x0003e2000c101b08 */
[----:B------:R-:W-:-:S03]  /*0420*/  LOP3.LUT R22, R28, R22, R29, 0x96, !PT ;  /* 0x000000161c167212 */ /* 0x000fc600078e961d */
[----:B------:R0:W-:Y:S04]  /*0430*/  STG.E.64 desc[UR8][R16.64+0x10], R4 ;  /* 0x0000100410007986 */ /* 0x0001e8000c101b08 */
[----:B------:R-:W-:Y:S01]  /*0440*/  STG.E.64 desc[UR8][R16.64+0x8], R18 ;  /* 0x0000081210007986 */ /* 0x000fe2000c101b08 */
[----:B-1----:R-:W-:Y:S01]  /*0450*/  IMAD.WIDE R24, R15, 0x4, R8 ;  /* 0x000000040f187825 */ /* 0x002fe200078e0208 */
[----:B0-----:R-:W-:-:S04]  /*0460*/  IADD3 R4, PT, PT, R14, 0x10974f, RZ ;  /* 0x0010974f0e047810 */ /* 0x001fc80007ffe0ff */
[----:B------:R0:W4:Y:S02]  /*0470*/  LDG.E R21, desc[UR8][R24.64] ;  /* 0x0000000818157981 */ /* 0x000124000c1e1900 */
[----:B0-----:R-:W-:Y:S01]  /*0480*/  LOP3.LUT R25, R22, R5, RZ, 0x3c, !PT ;  /* 0x0000000516197212 */ /* 0x001fe200078e3cff */
[----:B------:R-:W-:Y:S02]  /*0490*/  IMAD.MOV.U32 R24, RZ, RZ, R5 ;  /* 0x000000ffff187224 */ /* 0x000fe400078e0005 */
[----:B------:R-:W-:Y:S02]  /*04a0*/  IMAD.MOV.U32 R22, RZ, RZ, R19 ;  /* 0x000000ffff167224 */ /* 0x000fe400078e0013 */
[----:B------:R-:W-:Y:S01]  /*04b0*/  IMAD.IADD R14, R25, 0x1, R4 ;  /* 0x00000001190e7824 */ /* 0x000fe200078e0204 */
[----:B------:R-:W-:Y:S01]  /*04c0*/  STG.E.64 desc[UR8][R16.64+0x10], R24 ;  /* 0x0000101810007986 */ /* 0x000fe2000c101b08 */
[----:B------:R-:W-:-:S03]  /*04d0*/  IMAD.MOV.U32 R5, RZ, RZ, R18 ;  /* 0x000000ffff057224 */ /* 0x000fc600078e0012 */
[----:B------:R-:W-:Y:S01]  /*04e0*/  I2FP.F32.U32 R29, R14 ;  /* 0x0000000e001d7245 */ /* 0x000fe20000201000 */
[----:B------:R-:W-:Y:S04]  /*04f0*/  STG.E.64 desc[UR8][R16.64+0x8], R22 ;  /* 0x0000081610007986 */ /* 0x000fe8000c101b08 */
[----:B------:R-:W-:Y:S01]  /*0500*/  FFMA R2, R29, R2, 1.1641532182693481445e-10 ;  /* 0x2f0000001d027423 */ /* 0x000fe20000000002 */
[----:B------:R0:W-:Y:S03]  /*0510*/  STG.E.64 desc[UR8][R16.64], R4 ;  /* 0x0000000410007986 */ /* 0x0001e6000c101b08 */
[----:B------:R-:W1:Y:S01]  /*0520*/  F2F.F64.F32 R28, R2 ;  /* 0x00000002001c7310 */ /* 0x000e620000201800 */
[----:B0-----:R-:W0:Y:S01]  /*0530*/  LDC.64 R4, c[0x0][0x3a8] ;  /* 0x0000ea00ff047b82 */ /* 0x001e220000000a00 */
[----:B-1----:R-:W-:-:S07]  /*0540*/  DADD R28, -R28, 1 ;  /* 0x3ff000001c1c7429 */ /* 0x002fce0000000100 */
[----:B------:R-:W1:Y:S01]  /*0550*/  LDC.64 R16, c[0x0][0x3a0] ;  /* 0x0000e800ff107b82 */ /* 0x000e620000000a00 */
[----:B------:R-:W-:-:S10]  /*0560*/  DMUL R28, R26, R28 ;  /* 0x0000001c1a1c7228 */ /* 0x000fd40000000000 */
[----:B------:R-:W5:Y:S02]  /*0570*/  F2I.F64.TRUNC R28, R28 ;  /* 0x0000001c001c7311 */ /* 0x000f64000030d100 */
[----:B-----5:R-:W-:-:S06]  /*0580*/  IMAD.WIDE R18, R28, 0x4, R8 ;  /* 0x000000041c127825 */ /* 0x020fcc00078e0208 */
[----:B------:R-:W5:Y:S01]  /*0590*/  LDG.E R19, desc[UR8][R18.64] ;  /* 0x0000000812137981 */ /* 0x000f62000c1e1900 */
[C---:B---3--:R-:W-:Y:S02]  /*05a0*/  VIMNMX R2, PT, PT, R20.reuse, -0x1, !PT ;  /* 0xffffffff14027848 */ /* 0x048fe40007fe0100 */
[----:B------:R-:W-:Y:S02]  /*05b0*/  ISETP.GE.AND P1, PT, R20, RZ, PT ;  /* 0x000000ff1400720c */ /* 0x000fe40003f26270 */
[----:B----4-:R-:W-:Y:S02]  /*05c0*/  ISETP.GT.AND P0, PT, R21, R2, PT ;  /* 0x000000021500720c */ /* 0x010fe40003f04270 */
[----:B------:R-:W-:-:S11]  /*05d0*/  VIMNMX R2, PT, PT, R2, R21, !PT ;  /* 0x0000001502027248 */ /* 0x000fd60007fe0100 */
[----:B------:R-:W-:Y:S02]  /*05e0*/  @!P0 SEL R15, R3, RZ, P1 ;  /* 0x000000ff030f8207 */ /* 0x000fe40000800000 */
[----:B------:R-:W-:Y:S02]  /*05f0*/  ISETP.GT.AND P0, PT, R0, 0xb, PT ;  /* 0x0000000b0000780c */ /* 0x000fe40003f04270 */
[----:B-----5:R-:W-:-:S04]  /*0600*/  ISETP.GT.AND P1, PT, R19, R2, PT ;  /* 0x000000021300720c */ /* 0x020fc80003f24270 */
[----:B------:R-:W-:-:S05]  /*0610*/  SEL R15, R28, R15, P1 ;  /* 0x0000000f1c0f7207 */ /* 0x000fca0000800000 */
[----:B------:R-:W-:-:S05]  /*0620*/  IMAD.WIDE R2, R15, 0x4, R10 ;  /* 0x000000040f027825 */ /* 0x000fca00078e020a */
[----:B------:R-:W3:Y:S04]  /*0630*/  @!P0 LDG.E R14, desc[UR8][R2.64+0x4] ;  /* 0x00000408020e8981 */ /* 0x000ee8000c1e1900 */
[----:B------:R-:W3:Y:S01]  /*0640*/  @!P0 LDG.E R19, desc[UR8][R2.64] ;  /* 0x0000000802138981 */ /* 0x000ee2000c1e1900 */
[----:B------:R-:W-:Y:S01]  /*0650*/  IADD3 R23, PT, PT, R0, UR4, RZ ;  /* 0x0000000400177c10 */ /* 0x000fe2000fffe0ff */
[----:B-1----:R-:W-:-:S04]  /*0660*/  IMAD.WIDE R16, R15, 0x4, R16 ;  /* 0x000000040f107825 */ /* 0x002fc800078e0210 */
[----:B0-----:R-:W-:Y:S01]  /*0670*/  IMAD.WIDE R4, R23, 0x4, R4 ;  /* 0x0000000417047825 */ /* 0x001fe200078e0204 */
[----:B---3--:R-:W-:-:S05]  /*0680*/  @!P0 IADD3 R21, PT, PT, R14, 0x2, -R19 ;  /* 0x000000020e158810 */ /* 0x008fca0007ffe813 */
[----:B------:R0:W-:Y:S04]  /*0690*/  @!P0 STG.E desc[UR8][R4.64], R21 ;  /* 0x0000001504008986 */ /* 0x0001e8000c101908 */
[----:B------:R-:W3:Y:S04]  /*06a0*/  @!P0 LDG.E R14, desc[UR8][R16.64+0x4] ;  /* 0x00000408100e8981 */ /* 0x000ee8000c1e1900 */
[----:B------:R-:W3:Y:S01]  /*06b0*/  @!P0 LDG.E R25, desc[UR8][R16.64] ;  /* 0x0000000810198981 */ /* 0x000ee2000c1e1900 */
[----:B--2---:R-:W-:Y:S01]  /*06c0*/  IMAD.WIDE R18, R23, 0x4, R12 ;  /* 0x0000000417127825 */ /* 0x004fe200078e020c */
[----:B---3--:R-:W-:-:S05]  /*06d0*/  @!P0 IADD3 R25, PT, PT, R14, 0x1, -R25 ;  /* 0x000000010e198810 */ /* 0x008fca0007ffe819 */
[----:B------:R3:W-:Y:S04]  /*06e0*/  @!P0 STG.E desc[UR8][R18.64], R25 ;  /* 0x0000001912008986 */ /* 0x0007e8000c101908 */
[----:B------:R-:W2:Y:S04]  /*06f0*/  @P0 LDG.E R14, desc[UR8][R2.64+0x4] ;  /* 0x00000408020e0981 */ /* 0x000ea8000c1e1900 */
[----:B------:R-:W2:Y:S02]  /*0700*/  @P0 LDG.E R23, desc[UR8][R2.64] ;  /* 0x0000000802170981 */ /* 0x000ea4000c1e1900 */
[----:B--2---:R-:W-:-:S05]  /*0710*/  @P0 IADD3 R23, PT, PT, R14, 0x1, -R23 ;  /* 0x000000010e170810 */ /* 0x004fca0007ffe817 */
[----:B------:R3:W-:Y:S04]  /*0720*/  @P0 STG.E desc[UR8][R4.64], R23 ;  /* 0x0000001704000986 */ /* 0x0007e8000c101908 */
[----:B------:R-:W2:Y:S04]  /*0730*/  @P0 LDG.E R14, desc[UR8][R16.64+0x4] ;  /* 0x00000408100e0981 */ /* 0x000ea8000c1e1900 */
[----:B------:R-:W2:Y:S01]  /*0740*/  @P0 LDG.E R29, desc[UR8][R16.64] ;  /* 0x00000008101d0981 */ /* 0x000ea2000c1e1900 */
[----:B0-----:R-:W-:Y:S02]  /*0750*/  SHF.R.S32.HI R21, RZ, 0x1f, R0 ;  /* 0x0000001fff157819 */ /* 0x001fe40000011400 */
[----:B------:R-:W-:-:S04]  /*0760*/  LEA R20, P1, R0, UR12, 0x2 ;  /* 0x0000000c00147c11 */ /* 0x000fc8000f8210ff */
[C---:B------:R-:W-:Y:S01]  /*0770*/  LEA.HI.X R21, R0.reuse, UR13, R21, 0x2, P1 ;  /* 0x0000000d00157c11 */ /* 0x040fe200088f1415 */
[----:B------:R-:W-:Y:S02]  /*0780*/  VIADD R0, R0, UR5 ;  /* 0x0000000500007c36 */ /* 0x000fe40008000000 */
[----:B--2---:R-:W-:-:S05]  /*0790*/  @P0 IMAD.IADD R29, R14, 0x1, -R29 ;  /* 0x000000010e1d0824 */ /* 0x004fca00078e0a1d */
[----:B------:R3:W-:Y:S01]  /*07a0*/  @P0 STG.E desc[UR8][R18.64], R29 ;  /* 0x0000001d12000986 */ /* 0x0007e2000c101908 */
[----:B------:R-:W-:-:S03]  /*07b0*/  ISETP.GE.AND P0, PT, R0, 0x2f, PT ;  /* 0x0000002f0000780c */ /* 0x000fc60003f06270 */
[----:B------:R3:W-:Y:S10]  /*07c0*/  STG.E desc[UR8][R20.64], R15 ;  /* 0x0000000f14007986 */ /* 0x0007f4000c101908 */
[----:B------:R-:W-:Y:S05]  /*07d0*/  @!P0 BRA `(.L_x_23) ;  /* 0xfffffff800508947 */ /* 0x000fea000383ffff */
[----:B------:R-:W-:Y:S05]  /*07e0*/  EXIT ;  /* 0x000000000000794d */ /* 0x000fea0003800000 */
.L_x_24:
        /* <DEDUP_REMOVED lines=9> */
.L_x_107:


//--------------------- .text._Z24selection_crossover_stepP17curandStateXORWOWPiS1_S1_ii --------------------------
	.section	.text._Z24selection_crossover_stepP17curandStateXORWOWPiS1_S1_ii,"ax",@progbits
	.align	128
        .global         _Z24selection_crossover_stepP17curandStateXORWOWPiS1_S1_ii
        .type           _Z24selection_crossover_stepP17curandStateXORWOWPiS1_S1_ii,@function
        .size           _Z24selection_crossover_stepP17curandStateXORWOWPiS1_S1_ii,(.L_x_108 - _Z24selection_crossover_stepP17curandStateXORWOWPiS1_S1_ii)
        .other          _Z24selection_crossover_stepP17curandStateXORWOWPiS1_S1_ii,@"STO_CUDA_ENTRY STV_DEFAULT"
_Z24selection_crossover_stepP17curandStateXORWOWPiS1_S1_ii:
.text._Z24selection_crossover_stepP17curandStateXORWOWPiS1_S1_ii:
[----:B------:R-:W-:Y:S01]  /*0000*/  LDC R1, c[0x0][0x37c] ;  /* 0x0000df00ff017b82 */ /* 0x000fe20000000800 */
[----:B------:R-:W0:Y:S01]  /*0010*/  S2R R0, SR_TID.X ;  /* 0x0000000000007919 */ /* 0x000e220000002100 */
[----:B------:R-:W0:Y:S01]  /*0020*/  LDCU UR4, c[0x0][0x360] ;  /* 0x00006c00ff0477ac */ /* 0x000e220008000800 */
[----:B------:R-:W0:Y:S01]  /*0030*/  S2R R3, SR_CTAID.X ;  /* 0x0000000000037919 */ /* 0x000e220000002500 */
[----:B------:R-:W1:Y:S01]  /*0040*/  LDCU UR8, c[0x0][0x3a0] ;  /* 0x00007400ff0877ac */ /* 0x000e620008000800 */
[----:B0-----:R-:W-:-:S05]  /*0050*/  IMAD R0, R3, UR4, R0 ;  /* 0x0000000403007c24 */ /* 0x001fca000f8e0200 */
[----:B-1----:R-:W-:-:S13]  /*0060*/  ISETP.GE.AND P0, PT, R0, UR8, PT ;  /* 0x0000000800007c0c */ /* 0x002fda000bf06270 */
[----:B------:R-:W-:Y:S05]  /*0070*/  @P0 EXIT ;  /* 0x000000000000094d */ /* 0x000fea0003800000 */
[----:B------:R-:W0:Y:S01]  /*0080*/  LDCU UR9, c[0x0][0x3a4] ;  /* 0x00007480ff0977ac */ /* 0x000e220008000800 */
[----:B------:R-:W1:Y:S01]  /*0090*/  LDC.64 R6, c[0x0][0x380] ;  /* 0x0000e000ff067b82 */ /* 0x000e620000000a00 */
[----:B------:R-:W2:Y:S01]  /*00a0*/  LDCU UR5, c[0x0][0x370] ;  /* 0x00006e00ff0577ac */ /* 0x000ea20008000800 */
[----:B------:R-:W3:Y:S06]  /*00b0*/  LDCU.64 UR6, c[0x0][0x358] ;  /* 0x00006b00ff0677ac */ /* 0x000eec0008000a00 */
[----:B------:R-:W4:Y:S08]  /*00c0*/  LDC.64 R8, c[0x0][0x388] ;  /* 0x0000e200ff087b82 */ /* 0x000f300000000a00 */
[----:B------:R-:W1:Y:S01]  /*00d0*/  LDC.64 R10, c[0x0][0x390] ;  /* 0x0000e400ff0a7b82 */ /* 0x000e620000000a00 */
[----:B0-----:R-:W0:Y:S01]  /*00e0*/  I2F.F64 R26, UR9 ;  /* 0x00000009001a7d12 */ /* 0x001e220008201c00 */
[----:B--2---:R-:W-:-:S06]  /*00f0*/  UIMAD UR4, UR4, UR5, URZ ;  /* 0x00000005040472a4 */ /* 0x004fcc000f8e02ff */
[----:B---3--:R-:W2:Y:S06]  /*0100*/  LDC.64 R12, c[0x0][0x398] ;  /* 0x0000e600ff0c7b82 */ /* 0x008eac0000000a00 */
.L_x_25:
[----:B-1----:R-:W-:-:S05]  /*0110*/  IMAD.WIDE R16, R0, 0x30, R6 ;  /* 0x0000003000107825 */ /* 0x002fca00078e0206 */
[----:B------:R-:W3:Y:S04]  /*0120*/  LDG.E.64 R18, desc[UR6][R16.64] ;  /* 0x0000000610127981 */ /* 0x000ee8000c1e1b00 */
[----:B------:R-:W5:Y:S04]  /*0130*/  LDG.E.64 R14, desc[UR6][R16.64+0x10] ;  /* 0x00001006100e7981 */ /* 0x000f68000c1e1b00 */
[----:B------:R-:W4:Y:S01]  /*0140*/  LDG.E.64 R22, desc[UR6][R16.64+0x8] ;  /* 0x0000080610167981 */ /* 0x000f22000c1e1b00 */
[----:B---3--:R-:W-:Y:S01]  /*0150*/  SHF.R.U32.HI R2, RZ, 0x2, R19 ;  /* 0x00000002ff027819 */ /* 0x008fe20000011613 */
[----:B------:R-:W-:-:S03]  /*0160*/  VIADD R24, R18, 0x587c5 ;  /* 0x000587c512187836 */ /* 0x000fc60000000000 */
[----:B------:R-:W-:Y:S01]  /*0170*/  LOP3.LUT R2, R2, R19, RZ, 0x3c, !PT ;  /* 0x0000001302027212 */ /* 0x000fe200078e3cff */
[----:B-----5:R-:W-:Y:S01]  /*0180*/  IMAD.SHL.U32 R3, R15, 0x10, RZ ;  /* 0x000000100f037824 */ /* 0x020fe200078e00ff */
[-C--:B------:R-:W-:Y:S02]  /*0190*/  MOV R20, R15.reuse ;  /* 0x0000000f00147202 */ /* 0x080fe40000000f00 */
        /* <DEDUP_REMOVED lines=26> */
[----:B0-----:R-:W-:Y:S02]  /*0340*/  IMAD.MOV.U32 R25, RZ, RZ, R14 ;  /* 0x000000ffff197224 */ /* 0x001fe400078e000e */
[----:B------:R-:W-:-:S05]  /*0350*/  IMAD.MOV.U32 R24, RZ, RZ, R23 ;  /* 0x000000ffff187224 */ /* 0x000fca00078e0017 */
[----:B------:R0:W-:Y:S01]  /*0360*/  STG.E.64 desc[UR6][R16.64+0x8], R24 ;  /* 0x0000081810007986 */ /* 0x0001e2000c101b06 */
[----:B------:R-:W-:Y:S01]  /*0370*/  SHF.R.U32.HI R19, RZ, 0x2, R23 ;  /* 0x00000002ff137819 */ /* 0x000fe20000011617 */
[----:B0-----:R-:W-:-:S03]  /*0380*/  DMUL R24, R26, R28 ;  /* 0x0000001c1a187228 */ /* 0x001fc60000000000 */
[----:B------:R-:W-:Y:S01]  /*0390*/  LOP3.LUT R19, R19, R23, RZ, 0x3c, !PT ;  /* 0x0000001713137212 */ /* 0x000fe200078e3cff */
[----:B---3--:R-:W-:-:S06]  /*03a0*/  IMAD.WIDE R28, R3, 0x4, R8 ;  /* 0x00000004031c7825 */ /* 0x008fcc00078e0208 */
[----:B------:R0:W1:Y:S01]  /*03b0*/  F2I.F64.TRUNC R24, R24 ;  /* 0x0000001800187311 */ /* 0x000062000030d100 */
[----:B------:R-:W-:Y:S02]  /*03c0*/  IMAD.SHL.U32 R20, R5, 0x10, RZ ;  /* 0x0000001005147824 */ /* 0x000fe400078e00ff */
[----:B------:R-:W-:Y:S01]  /*03d0*/  IMAD.MOV.U32 R4, RZ, RZ, R21 ;  /* 0x000000ffff047224 */ /* 0x000fe200078e0015 */
[----:B0-----:R0:W3:Y:S04]  /*03e0*/  LDG.E R25, desc[UR6][R28.64] ;  /* 0x000000061c197981 */ /* 0x0010e8000c1e1900 */
[----:B------:R1:W-:Y:S04]  /*03f0*/  STG.E.64 desc[UR6][R16.64], R22 ;  /* 0x0000001610007986 */ /* 0x0003e8000c101b06 */
[----:B------:R4:W-:Y:S01]  /*0400*/  STG.E.64 desc[UR6][R16.64+0x10], R4 ;  /* 0x0000100410007986 */ /* 0x0009e2000c101b06 */
[----:B0-----:R-:W-:-:S03]  /*0410*/  IMAD.SHL.U32 R28, R19, 0x2, RZ ;  /* 0x00000002131c7824 */ /* 0x001fc600078e00ff */
[----:B------:R0:W-:Y:S02]  /*0420*/  STG.E.64 desc[UR6][R16.64+0x8], R14 ;  /* 0x0000080e10007986 */ /* 0x0001e4000c101b06 */
[----:B------:R-:W-:Y:S01]  /*0430*/  LOP3.LUT R20, R19, R28, R20, 0x96, !PT ;  /* 0x0000001c13147212 */ /* 0x000fe200078e9614 */
[----:B-1----:R-:W-:-:S03]  /*0440*/  IMAD.WIDE R22, R24, 0x4, R8 ;  /* 0x0000000418167825 */ /* 0x002fc600078e0208 */
[----:B------:R-:W-:Y:S02]  /*0450*/  LOP3.LUT R19, R20, R5, RZ, 0x3c, !PT ;  /* 0x0000000514137212 */ /* 0x000fe400078e3cff */
[----:B----4-:R1:W4:Y:S01]  /*0460*/  LDG.E R4, desc[UR6][R22.64] ;  /* 0x0000000616047981 */ /* 0x010322000c1e1900 */
[----:B------:R-:W-:-:S05]  /*0470*/  MOV R20, R15 ;  /* 0x0000000f00147202 */ /* 0x000fca0000000f00 */
[----:B------:R-:W-:Y:S01]  /*0480*/  STG.E.64 desc[UR6][R16.64+0x8], R20 ;  /* 0x0000081410007986 */ /* 0x000fe2000c101b06 */
[----:B-1----:R-:W-:Y:S02]  /*0490*/  VIADD R22, R18, 0x10974f ;  /* 0x0010974f12167836 */ /* 0x002fe40000000000 */
[----:B------:R-:W-:Y:S02]  /*04a0*/  IMAD.MOV.U32 R23, RZ, RZ, R14 ;  /* 0x000000ffff177224 */ /* 0x000fe400078e000e */
[----:B------:R-:W-:-:S03]  /*04b0*/  IMAD.IADD R18, R19, 0x1, R22 ;  /* 0x0000000113127824 */ /* 0x000fc600078e0216 */
[----:B------:R-:W-:Y:S02]  /*04c0*/  STG.E.64 desc[UR6][R16.64], R22 ;  /* 0x0000001610007986 */ /* 0x000fe4000c101b06 */
[----:B------:R-:W-:-:S05]  /*04d0*/  I2FP.F32.U32 R29, R18 ;  /* 0x00000012001d7245 */ /* 0x000fca0000201000 */
[----:B------:R-:W-:-:S04]  /*04e0*/  FFMA R18, R29, R2, 1.1641532182693481445e-10 ;  /* 0x2f0000001d127423 */ /* 0x000fc80000000002 */
[----:B------:R1:W5:Y:S02]  /*04f0*/  F2F.F64.F32 R28, R18 ;  /* 0x00000012001c7310 */ /* 0x0003640000201800 */
[----:B-1----:R-:W-:-:S05]  /*0500*/  IMAD.MOV.U32 R18, RZ, RZ, R5 ;  /* 0x000000ffff127224 */ /* 0x002fca00078e0005 */
[----:B------:R1:W-:Y:S01]  /*0510*/  STG.E.64 desc[UR6][R16.64+0x10], R18 ;  /* 0x0000101210007986 */ /* 0x0003e2000c101b06 */
[----:B-----5:R-:W-:-:S08]  /*0520*/  DADD R28, -R28, 1 ;  /* 0x3ff000001c1c7429 */ /* 0x020fd00000000100 */
[----:B------:R-:W-:-:S10]  /*0530*/  DMUL R28, R26, R28 ;  /* 0x0000001c1a1c7228 */ /* 0x000fd40000000000 */
[----:B------:R-:W0:Y:S02]  /*0540*/  F2I.F64.TRUNC R28, R28 ;  /* 0x0000001c001c7311 */ /* 0x000e24000030d100 */
[----:B0-----:R-:W-:-:S06]  /*0550*/  IMAD.WIDE R14, R28, 0x4, R8 ;  /* 0x000000041c0e7825 */ /* 0x001fcc00078e0208 */
[----:B------:R-:W5:Y:S01]  /*0560*/  LDG.E R15, desc[UR6][R14.64] ;  /* 0x000000060e0f7981 */ /* 0x000f62000c1e1900 */
[C---:B---3--:R-:W-:Y:S02]  /*0570*/  VIMNMX R5, PT, PT, R25.reuse, -0x1, !PT ;  /* 0xffffffff19057848 */ /* 0x048fe40007fe0100 */
[----:B------:R-:W-:Y:S02]  /*0580*/  ISETP.GE.AND P1, PT, R25, RZ, PT ;  /* 0x000000ff1900720c */ /* 0x000fe40003f26270 */
[----:B----4-:R-:W-:Y:S02]  /*0590*/  ISETP.GT.AND P0, PT, R4, R5, PT ;  /* 0x000000050400720c */ /* 0x010fe40003f04270 */
[----:B------:R-:W-:-:S11]  /*05a0*/  VIMNMX R4, PT, PT, R5, R4, !PT ;  /* 0x0000000405047248 */ /* 0x000fd60007fe0100 */
[----:B------:R-:W-:Y:S02]  /*05b0*/  @!P0 SEL R24, R3, RZ, P1 ;  /* 0x000000ff03188207 */ /* 0x000fe40000800000 */
[----:B-----5:R-:W-:Y:S01]  /*05c0*/  ISETP.GT.AND P0, PT, R15, R4, PT ;  /* 0x000000040f00720c */ /* 0x020fe20003f04270 */
[----:B------:R-:W-:-:S03]  /*05d0*/  IMAD.WIDE R4, R0, 0x4, R10 ;  /* 0x0000000400047825 */ /* 0x000fc600078e020a */
[----:B------:R-:W-:-:S05]  /*05e0*/  SEL R3, R28, R24, P0 ;  /* 0x000000181c037207 */ /* 0x000fca0000000000 */
[----:B------:R0:W-:Y:S04]  /*05f0*/  STG.E desc[UR6][R4.64], R3 ;  /* 0x0000000304007986 */ /* 0x0001e8000c101906 */
[----:B------:R-:W3:Y:S04]  /*0600*/  LDG.E.64 R14, desc[UR6][R16.64] ;  /* 0x00000006100e7981 */ /* 0x000ee8000c1e1b00 */
[----:B-1----:R-:W4:Y:S04]  /*0610*/  LDG.E.64 R18, desc[UR6][R16.64+0x10] ;  /* 0x0000100610127981 */ /* 0x002f28000c1e1b00 */
[----:B------:R-:W0:Y:S01]  /*0620*/  LDG.E.64 R24, desc[UR6][R16.64+0x8] ;  /* 0x0000080610187981 */ /* 0x000e22000c1e1b00 */
[----:B---3--:R-:W-:-:S04]  /*0630*/  SHF.R.U32.HI R20, RZ, 0x2, R15 ;  /* 0x00000002ff147819 */ /* 0x008fc8000001160f */
[----:B------:R-:W-:Y:S01]  /*0640*/  LOP3.LUT R20, R20, R15, RZ, 0x3c, !PT ;  /* 0x0000000f14147212 */ /* 0x000fe200078e3cff */
[----:B----4-:R-:W-:Y:S01]  /*0650*/  IMAD.SHL.U32 R15, R19, 0x10, RZ ;  /* 0x00000010130f7824 */ /* 0x010fe200078e00ff */
[----:B0-----:R-:W-:-:S03]  /*0660*/  SHF.R.U32.HI R5, RZ, 0x2, R24 ;  /* 0x00000002ff057819 */ /* 0x001fc60000011618 */
[----:B------:R-:W-:Y:S01]  /*0670*/  IMAD.SHL.U32 R21, R20, 0x2, RZ ;  /* 0x0000000214157824 */ /* 0x000fe200078e00ff */
[----:B------:R-:W-:-:S04]  /*0680*/  LOP3.LUT R5, R5, R24, RZ, 0x3c, !PT ;  /* 0x0000001805057212 */ /* 0x000fc800078e3cff */
[----:B------:R-:W-:Y:S01]  /*0690*/  LOP3.LUT R22, R20, R21, R15, 0x96, !PT ;  /* 0x0000001514167212 */ /* 0x000fe200078e960f */
[----:B------:R-:W-:Y:S01]  /*06a0*/  IMAD.MOV.U32 R21, RZ, RZ, R24 ;  /* 0x000000ffff157224 */ /* 0x000fe200078e0018 */
[----:B------:R-:W-:Y:S01]  /*06b0*/  IADD3 R20, PT, PT, R14, 0x587c5, RZ ;  /* 0x000587c50e147810 */ /* 0x000fe20007ffe0ff */
[----:B------:R-:W-:Y:S01]  /*06c0*/  IMAD.SHL.U32 R15, R5, 0x2, RZ ;  /* 0x00000002050f7824 */ /* 0x000fe200078e00ff */
[----:B------:R-:W-:Y:S01]  /*06d0*/  LOP3.LUT R23, R22, R19, RZ, 0x3c, !PT ;  /* 0x0000001316177212 */ /* 0x000fe200078e3cff */
[----:B------:R-:W-:Y:S01]  /*06e0*/  IMAD.MOV.U32 R22, RZ, RZ, R19 ;  /* 0x000000ffff167224 */ /* 0x000fe200078e0013 */
[----:B------:R-:W-:Y:S01]  /*06f0*/  IADD3 R24, PT, PT, R14, 0xb0f8a, RZ ;  /* 0x000b0f8a0e187810 */ /* 0x000fe20007ffe0ff */
[----:B------:R0:W-:Y:S02]  /*0700*/  STG.E.64 desc[UR6][R16.64], R20 ;  /* 0x0000001410007986 */ /* 0x0001e4000c101b06 */
[C---:B------:R-:W-:Y:S02]  /*0710*/  IMAD.IADD R3, R23.reuse, 0x1, R20 ;  /* 0x0000000117037824 */ /* 0x040fe400078e0214 */
[----:B------:R-:W-:Y:S01]  /*0720*/  IMAD.SHL.U32 R4, R23, 0x10, RZ ;  /* 0x0000001017047824 */ /* 0x000fe200078e00ff */
[----:B------:R-:W-:Y:S02]  /*0730*/  STG.E.64 desc[UR6][R16.64+0x10], R22 ;  /* 0x0000101610007986 */ /* 0x000fe4000c101b06 */
[----:B------:R-:W-:-:S02]  /*0740*/  I2FP.F32.U32 R3, R3 ;  /* 0x0000000300037245 */ /* 0x000fc40000201000 */
[----:B------:R-:W-:-:S03]  /*0750*/  LOP3.LUT R4, R5, R15, R4, 0x96, !PT ;  /* 0x0000000f05047212 */ /* 0x000fc600078e9604 */
[----:B------:R-:W-:Y:S01]  /*0760*/  FFMA R3, R3, R2, 1.1641532182693481445e-10 ;  /* 0x2f00000003037423 */ /* 0x000fe20000000002 */
[----:B------:R-:W-:-:S03]  /*0770*/  LOP3.LUT R5, R4, R23, RZ, 0x3c, !PT ;  /* 0x0000001704057212 */ /* 0x000fc600078e3cff */
[----:B------:R-:W0:Y:S02]  /*0780*/  F2F.F64.F32 R28, R3 ;  /* 0x00000003001c7310 */ /* 0x000e240000201800 */
[----:B------:R-:W-:-:S05]  /*0790*/  IMAD.IADD R4, R5, 0x1, R24 ;  /* 0x0000000105047824 */ /* 0x000fca00078e0218 */
[----:B------:R-:W-:-:S05]  /*07a0*/  I2FP.F32.U32 R15, R4 ;  /* 0x00000004000f7245 */ /* 0x000fca0000201000 */
[----:B------:R-:W-:Y:S01]  /*07b0*/  FFMA R15, R15, R2, 1.1641532182693481445e-10 ;  /* 0x2f0000000f0f7423 */ /* 0x000fe20000000002 */
[----:B0-----:R-:W-:-:S03]  /*07c0*/  DADD R20, -R28, 1 ;  /* 0x3ff000001c147429 */ /* 0x001fc60000000100 */
[----:B------:R-:W0:Y:S05]  /*07d0*/  F2F.F64.F32 R28, R15 ;  /* 0x0000000f001c7310 */ /* 0x000e2a0000201800 */
[----:B------:R-:W-:-:S06]  /*07e0*/  DMUL R20, R26, R20 ;  /* 0x000000141a147228 */ /* 0x000fcc0000000000 */
[----:B------:R1:W3:Y:S01]  /*07f0*/  F2I.F64.TRUNC R3, R20 ;  /* 0x0000001400037311 */ /* 0x0002e2000030d100 */
[----:B0-----:R-:W-:Y:S01]  /*0800*/  DADD R28, -R28, 1 ;  /* 0x3ff000001c1c7429 */ /* 0x001fe20000000100 */
[----:B-1----:R-:W-:-:S07]  /*0810*/  IMAD.MOV.U32 R21, RZ, RZ, R18 ;  /* 0x000000ffff157224 */ /* 0x002fce00078e0012 */
[----:B------:R-:W-:Y:S01]  /*0820*/  DMUL R28, R26, R28 ;  /* 0x0000001c1a1c7228 */ /* 0x000fe20000000000 */
[----:B------:R-:W-:-:S05]  /*0830*/  IMAD.MOV.U32 R20, RZ, RZ, R25 ;  /* 0x000000ffff147224 */ /* 0x000fca00078e0019 */
[----:B------:R0:W1:Y:S01]  /*0840*/  F2I.F64.TRUNC R15, R28 ;  /* 0x0000001c000f7311 */ /* 0x000062000030d100 */
[----:B------:R3:W-:Y:S01]  /*0850*/  STG.E.64 desc[UR6][R16.64+0x8], R20 ;  /* 0x0000081410007986 */ /* 0x0007e2000c101b06 */
[----:B0-----:R-:W-:-:S04]  /*0860*/  SHF.R.U32.HI R28, RZ, 0x2, R25 ;  /* 0x00000002ff1c7819 */ /* 0x001fc80000011619 */
[----:B------:R-:W-:Y:S01]  /*0870*/  LOP3.LUT R28, R28, R25, RZ, 0x3c, !PT ;  /* 0x000000191c1c7212 */ /* 0x000fe200078e3cff */
[----:B---3--:R-:W-:Y:S01]  /*0880*/  IMAD.WIDE R20, R3, 0x4, R8 ;  /* 0x0000000403147825 */ /* 0x008fe200078e0208 */
[----:B------:R-:W-:-:S03]  /*0890*/  MOV R4, R23 ;  /* 0x0000001700047202 */ /* 0x000fc60000000f00 */
[C---:B------:R-:W-:Y:S02]  /*08a0*/  IMAD.SHL.U32 R22, R28.reuse, 0x2, RZ ;  /* 0x000000021c167824 */ /* 0x040fe400078e00ff */
[----:B------:R-:W-:Y:S01]  /*08b0*/  IMAD.SHL.U32 R29, R5, 0x10, RZ ;  /* 0x00000010051d7824 */ /* 0x000fe200078e00ff */
[----:B------:R-:W3:Y:S04]  /*08c0*/  LDG.E R20, desc[UR6][R20.64] ;  /* 0x0000000614147981 */ /* 0x000ee8000c1e1900 */
[----:B------:R1:W-:Y:S01]  /*08d0*/  STG.E.64 desc[UR6][R16.64], R24 ;  /* 0x0000001810007986 */ /* 0x0003e2000c101b06 */
[----:B------:R-:W-:-:S03]  /*08e0*/  LOP3.LUT R22, R28, R22, R29, 0x96, !PT ;  /* 0x000000161c167212 */ /* 0x000fc600078e961d */
[----:B------:R0:W-:Y:S04]  /*08f0*/  STG.E.64 desc[UR6][R16.64+0x10], R4 ;  /* 0x0000100410007986 */ /* 0x0001e8000c101b06 */
[----:B------:R4:W-:Y:S01]  /*0900*/  STG.E.64 desc[UR6][R16.64+0x8], R18 ;  /* 0x0000081210007986 */ /* 0x0009e2000c101b06 */
[----:B-1----:R-:W-:-:S05]  /*0910*/  IMAD.WIDE R24, R15, 0x4, R8 ;  /* 0x000000040f187825 */ /* 0x002fca00078e0208 */
[----:B------:R1:W5:Y:S01]  /*0920*/  LDG.E R21, desc[UR6][R24.64] ;  /* 0x0000000618157981 */ /* 0x000362000c1e1900 */
[----:B0-----:R-:W-:Y:S01]  /*0930*/  VIADD R4, R14, 0x10974f ;  /* 0x0010974f0e047836 */ /* 0x001fe20000000000 */
[----:B-1----:R-:W-:Y:S01]  /*0940*/  LOP3.LUT R25, R22, R5, RZ, 0x3c, !PT ;  /* 0x0000000516197212 */ /* 0x002fe200078e3cff */
[----:B------:R-:W-:Y:S01]  /*0950*/  IMAD.MOV.U32 R24, RZ, RZ, R5 ;  /* 0x000000ffff187224 */ /* 0x000fe200078e0005 */
[----:B------:R-:W-:Y:S01]  /*0960*/  MOV R22, R19 ;  /* 0x0000001300167202 */ /* 0x000fe20000000f00 */
[----:B------:R-:W-:Y:S02]  /*0970*/  IMAD.MOV.U32 R5, RZ, RZ, R18 ;  /* 0x000000ffff057224 */ /* 0x000fe400078e0012 */
[----:B------:R-:W-:Y:S01]  /*0980*/  IMAD.IADD R14, R25, 0x1, R4 ;  /* 0x00000001190e7824 */ /* 0x000fe200078e0204 */
[----:B------:R0:W-:Y:S04]  /*0990*/  STG.E.64 desc[UR6][R16.64+0x10], R24 ;  /* 0x0000101810007986 */ /* 0x0001e8000c101b06 */
[----:B------:R-:W-:Y:S01]  /*09a0*/  I2FP.F32.U32 R29, R14 ;  /* 0x0000000e001d7245 */ /* 0x000fe20000201000 */
[----:B------:R0:W-:Y:S04]  /*09b0*/  STG.E.64 desc[UR6][R16.64+0x8], R22 ;  /* 0x0000081610007986 */ /* 0x0001e8000c101b06 */
[----:B------:R-:W-:Y:S01]  /*09c0*/  FFMA R2, R29, R2, 1.1641532182693481445e-10 ;  /* 0x2f0000001d027423 */ /* 0x000fe20000000002 */
[----:B------:R0:W-:Y:S03]  /*09d0*/  STG.E.64 desc[UR6][R16.64], R4 ;  /* 0x0000000410007986 */ /* 0x0001e6000c101b06 */
[----:B------:R-:W1:Y:S02]  /*09e0*/  F2F.F64.F32 R28, R2 ;  /* 0x00000002001c7310 */ /* 0x000e640000201800 */
[----:B-1----:R-:W-:-:S08]  /*09f0*/  DADD R28, -R28, 1 ;  /* 0x3ff000001c1c7429 */ /* 0x002fd00000000100 */
[----:B------:R-:W-:-:S10]  /*0a00*/  DMUL R28, R26, R28 ;  /* 0x0000001c1a1c7228 */ /* 0x000fd40000000000 */
[----:B------:R-:W4:Y:S02]  /*0a10*/  F2I.F64.TRUNC R28, R28 ;  /* 0x0000001c001c7311 */ /* 0x000f24000030d100 */
[----:B----4-:R-:W-:-:S06]  /*0a20*/  IMAD.WIDE R18, R28, 0x4, R8 ;  /* 0x000000041c127825 */ /* 0x010fcc00078e0208 */
[----:B------:R-:W4:Y:S01]  /*0a30*/  LDG.E R19, desc[UR6][R18.64] ;  /* 0x0000000612137981 */ /* 0x000f22000c1e1900 */
[C---:B---3--:R-:W-:Y:S02]  /*0a40*/  VIMNMX R2, PT, PT, R20.reuse, -0x1, !PT ;  /* 0xffffffff14027848 */ /* 0x048fe40007fe0100 */
[----:B------:R-:W-:Y:S02]  /*0a50*/  ISETP.GE.AND P1, PT, R20, RZ, PT ;  /* 0x000000ff1400720c */ /* 0x000fe40003f26270 */
[----:B-----5:R-:W-:Y:S02]  /*0a60*/  ISETP.GT.AND P0, PT, R21, R2, PT ;  /* 0x000000021500720c */ /* 0x020fe40003f04270 */
[----:B------:R-:W-:-:S11]  /*0a70*/  VIMNMX R2, PT, PT, R2, R21, !PT ;  /* 0x0000001502027248 */ /* 0x000fd60007fe0100 */
[----:B------:R-:W-:Y:S02]  /*0a80*/  @!P0 SEL R15, R3, RZ, P1 ;  /* 0x000000ff030f8207 */ /* 0x000fe40000800000 */
[----:B----4-:R-:W-:Y:S01]  /*0a90*/  ISETP.GT.AND P0, PT, R19, R2, PT ;  /* 0x000000021300720c */ /* 0x010fe20003f04270 */
[----:B--2---:R-:W-:-:S03]  /*0aa0*/  IMAD.WIDE R2, R0, 0x4, R12 ;  /* 0x0000000400027825 */ /* 0x004fc600078e020c */
[----:B------:R-:W-:Y:S01]  /*0ab0*/  SEL R15, R28, R15, P0 ;  /* 0x0000000f1c0f7207 */ /* 0x000fe20000000000 */
[----:B------:R-:W-:-:S04]  /*0ac0*/  VIADD R0, R0, UR4 ;  /* 0x0000000400007c36 */ /* 0x000fc80008000000 */
[----:B------:R0:W-:Y:S01]  /*0ad0*/  STG.E desc[UR6][R2.64], R15 ;  /* 0x0000000f02007986 */ /* 0x0001e2000c101906 */
[----:B------:R-:W-:-:S13]  /*0ae0*/  ISETP.GE.AND P0, PT, R0, UR8, PT ;  /* 0x0000000800007c0c */ /* 0x000fda000bf06270 */
[----:B0-----:R-:W-:Y:S05]  /*0af0*/  @!P0 BRA `(.L_x_25) ;  /* 0xfffffff400848947 */ /* 0x001fea000383ffff */
[----:B------:R-:W-:Y:S05]  /*0b00*/  EXIT ;  /* 0x000000000000794d */ /* 0x000fea0003800000 */
.L_x_26:
        /* <DEDUP_REMOVED lines=15> */
.L_x_108:


//--------------------- .text._Z14selection_stepP17curandStateXORWOWPiS1_i --------------------------
	.section	.text._Z14selection_stepP17curandStateXORWOWPiS1_i,"ax",@progbits
	.align	128
        .global         _Z14selection_stepP17curandStateXORWOWPiS1_i
        .type           _Z14selection_stepP17curandStateXORWOWPiS1_i,@function
        .size           _Z14selection_stepP17curandStateXORWOWPiS1_i,(.L_x_109 - _Z14selection_stepP17curandStateXORWOWPiS1_i)
        .other          _Z14selection_stepP17curandStateXORWOWPiS1_i,@"STO_CUDA_ENTRY STV_DEFAULT"
_Z14selection_stepP17curandStateXORWOWPiS1_i:
.text._Z14selection_stepP17curandStateXORWOWPiS1_i:
[----:B------:R-:W-:Y:S01]  /*0000*/  LDC R1, c[0x0][0x37c] ;  /* 0x0000df00ff017b82 */ /* 0x000fe20000000800 */
[----:B------:R-:W0:Y:S01]  /*0010*/  S2R R0, SR_TID.X ;  /* 0x0000000000007919 */ /* 0x000e220000002100 */
[----:B------:R-:W0:Y:S01]  /*0020*/  LDCU UR4, c[0x0][0x360] ;  /* 0x00006c00ff0477ac */ /* 0x000e220008000800 */
[----:B------:R-:W0:Y:S02]  /*0030*/  S2R R3, SR_CTAID.X ;  /* 0x0000000000037919 */ /* 0x000e240000002500 */
[----:B0-----:R-:W-:-:S05]  /*0040*/  IMAD R0, R3, UR4, R0 ;  /* 0x0000000403007c24 */ /* 0x001fca000f8e0200 */
[----:B------:R-:W-:-:S13]  /*0050*/  ISETP.GT.AND P0, PT, R0, 0xc7, PT ;  /* 0x000000c70000780c */ /* 0x000fda0003f04270 */
        /* <DEDUP_REMOVED lines=8> */
[----:B--2---:R-:W-:-:S12]  /*00e0*/  UIMAD UR4, UR4, UR5, URZ ;  /* 0x00000005040472a4 */ /* 0x004fd8000f8e02ff */
.L_x_27:
[----:B--2-4-:R-:W-:-:S05]  /*00f0*/  IMAD.WIDE R10, R0, 0x30, R6 ;  /* 0x00000030000a7825 */ /* 0x014fca00078e0206 */
[----:B---3--:R-:W2:Y:S04]  /*0100*/  LDG.E.64 R26, desc[UR6][R10.64] ;  /* 0x000000060a1a7981 */ /* 0x008ea8000c1e1b00 */
[----:B------:R-:W3:Y:S04]  /*0110*/  LDG.E.64 R12, desc[UR6][R10.64+0x10] ;  /* 0x000010060a0c7981 */ /* 0x000ee8000c1e1b00 */
[----:B------:R-:W4:Y:S01]  /*0120*/  LDG.E.64 R20, desc[UR6][R10.64+0x8] ;  /* 0x000008060a147981 */ /* 0x000f22000c1e1b00 */
[----:B--2---:R-:W-:Y:S01]  /*0130*/  SHF.R.U32.HI R2, RZ, 0x2, R27 ;  /* 0x00000002ff027819 */ /* 0x004fe2000001161b */
[----:B------:R-:W-:-:S03]  /*0140*/  VIADD R16, R26, 0x587c5 ;  /* 0x000587c51a107836 */ /* 0x000fc60000000000 */
[----:B------:R-:W-:Y:S01]  /*0150*/  LOP3.LUT R2, R2, R27, RZ, 0x3c, !PT ;  /* 0x0000001b02027212 */ /* 0x000fe200078e3cff */
[----:B---3--:R-:W-:Y:S01]  /*0160*/  IMAD.SHL.U32 R3, R13, 0x10, RZ ;  /* 0x000000100d037824 */ /* 0x008fe200078e00ff */
[----:B----4-:R-:W-:-:S03]  /*0170*/  SHF.R.U32.HI R15, RZ, 0x2, R20 ;  /* 0x00000002ff0f7819 */ /* 0x010fc60000011614 */
[C---:B------:R-:W-:Y:S01]  /*0180*/  IMAD.SHL.U32 R14, R2.reuse, 0x2, RZ ;  /* 0x00000002020e7824 */ /* 0x040fe200078e00ff */
[----:B------:R-:W-:Y:S02]  /*0190*/  SHF.R.U32.HI R24, RZ, 0x2, R21 ;  /* 0x00000002ff187819 */ /* 0x000fe40000011615 */
[----:B------:R-:W-:Y:S02]  /*01a0*/  LOP3.LUT R17, R15, R20, RZ, 0x3c, !PT ;  /* 0x000000140f117212 */ /* 0x000fe400078e3cff */
[----:B------:R-:W-:Y:S01]  /*01b0*/  LOP3.LUT R14, R2, R14, R3, 0x96, !PT ;  /* 0x0000000e020e7212 */ /* 0x000fe200078e9603 */
[----:B------:R-:W-:Y:S01]  /*01c0*/  IMAD.MOV.U32 R3, RZ, RZ, R12 ;  /* 0x000000ffff037224 */ /* 0x000fe200078e000c */
[----:B------:R-:W-:Y:S01]  /*01d0*/  SHF.L.U32 R18, R17, 0x1, RZ ;  /* 0x0000000111127819 */ /* 0x000fe200000006ff */
[----:B------:R-:W-:Y:S01]  /*01e0*/  IMAD.MOV.U32 R2, RZ, RZ, R21 ;  /* 0x000000ffff027224 */ /* 0x000fe200078e0015 */
[----:B------:R-:W-:Y:S02]  /*01f0*/  LOP3.LUT R15, R14, R13, RZ, 0x3c, !PT ;  /* 0x0000000d0e0f7212 */ /* 0x000fe400078e3cff */
[----:B------:R-:W-:-:S02]  /*0200*/  LOP3.LUT R24, R24, R21, RZ, 0x3c, !PT ;  /* 0x0000001518187212 */ /* 0x000fc400078e3cff */
[----:B------:R2:W-:Y:S01]  /*0210*/  STG.E.64 desc[UR6][R10.64+0x8], R2 ;  /* 0x000008020a007986 */ /* 0x0005e2000c101b06 */
[----:B------:R-:W-:-:S05]  /*0220*/  IMAD.SHL.U32 R14, R15, 0x10, RZ ;  /* 0x000000100f0e7824 */ /* 0x000fca00078e00ff */
[----:B------:R-:W-:Y:S01]  /*0230*/  LOP3.LUT R22, R17, R18, R14, 0x96, !PT ;  /* 0x0000001211167212 */ /* 0x000fe200078e960e */
[----:B------:R-:W-:Y:S01]  /*0240*/  IMAD.IADD R18, R15, 0x1, R16 ;  /* 0x000000010f127824 */ /* 0x000fe200078e0210 */
[----:B------:R-:W-:Y:S01]  /*0250*/  MOV R17, R20 ;  /* 0x0000001400117202 */ /* 0x000fe20000000f00 */
[----:B------:R-:W-:Y:S01]  /*0260*/  VIADD R20, R26, 0xb0f8a ;  /* 0x000b0f8a1a147836 */ /* 0x000fe20000000000 */
[----:B------:R-:W-:Y:S01]  /*0270*/  LOP3.LUT R23, R22, R15, RZ, 0x3c, !PT ;  /* 0x0000000f16177212 */ /* 0x000fe200078e3cff */
[----:B------:R-:W-:Y:S01]  /*0280*/  IMAD.MOV.U32 R14, RZ, RZ, 0x2f800000 ;  /* 0x2f800000ff0e7424 */ /* 0x000fe200078e00ff */
[----:B------:R-:W-:Y:S01]  /*0290*/  I2FP.F32.U32 R19, R18 ;  /* 0x0000001200137245 */ /* 0x000fe20000201000 */
[C---:B------:R-:W-:Y:S01]  /*02a0*/  IMAD.SHL.U32 R18, R24.reuse, 0x2, RZ ;  /* 0x0000000218127824 */ /* 0x040fe200078e00ff */
[C---:B--2---:R-:W-:Y:S01]  /*02b0*/  SHF.L.U32 R3, R23.reuse, 0x4, RZ ;  /* 0x0000000417037819 */ /* 0x044fe200000006ff */
[----:B------:R-:W-:Y:S01]  /*02c0*/  IMAD.IADD R2, R23, 0x1, R20 ;  /* 0x0000000117027824 */ /* 0x000fe200078e0214 */
[----:B------:R2:W-:Y:S01]  /*02d0*/  STG.E.64 desc[UR6][R10.64], R16 ;  /* 0x000000100a007986 */ /* 0x0005e2000c101b06 */
[----:B------:R-:W-:Y:S01]  /*02e0*/  FFMA R22, R19, R14, 1.1641532182693481445e-10 ;  /* 0x2f00000013167423 */ /* 0x000fe2000000000e */
[----:B------:R-:W-:Y:S01]  /*02f0*/  LOP3.LUT R18, R24, R18, R3, 0x96, !PT ;  /* 0x0000001218127212 */ /* 0x000fe200078e9603 */
[----:B------:R-:W-:Y:S01]  /*0300*/  VIADD R26, R26, 0x10974f ;  /* 0x0010974f1a1a7836 */ /* 0x000fe20000000000 */
[----:B------:R-:W-:-:S02]  /*0310*/  I2FP.F32.U32 R19, R2 ;  /* 0x0000000200137245 */ /* 0x000fc40000201000 */
[----:B------:R-:W3:Y:S01]  /*0320*/  F2F.F64.F32 R2, R22 ;  /* 0x0000001600027310 */ /* 0x000ee20000201800 */
[----:B------:R-:W-:Y:S02]  /*0330*/  LOP3.LUT R25, R18, R23, RZ, 0x3c, !PT ;  /* 0x0000001712197212 */ /* 0x000fe400078e3cff */
[----:B------:R-:W-:-:S03]  /*0340*/  FFMA R24, R19, R14, 1.1641532182693481445e-10 ;  /* 0x2f00000013187423 */ /* 0x000fc6000000000e */
[----:B--2---:R-:W-:Y:S02]  /*0350*/  IMAD.IADD R16, R25, 0x1, R26 ;  /* 0x0000000119107824 */ /* 0x004fe400078e021a */
[----:B------:R-:W2:Y:S03]  /*0360*/  F2F.F64.F32 R18, R24 ;  /* 0x0000001800127310 */ /* 0x000ea60000201800 */
[----:B------:R-:W-:Y:S01]  /*0370*/  I2FP.F32.U32 R17, R16 ;  /* 0x0000001000117245 */ /* 0x000fe20000201000 */
[----:B---3--:R-:W-:-:S04]  /*0380*/  DADD R2, -R2, 1 ;  /* 0x3ff0000002027429 */ /* 0x008fc80000000100 */
[----:B------:R-:W-:Y:S01]  /*0390*/  FFMA R27, R17, R14, 1.1641532182693481445e-10 ;  /* 0x2f000000111b7423 */ /* 0x000fe2000000000e */
[----:B------:R-:W-:-:S03]  /*03a0*/  MOV R14, R13 ;  /* 0x0000000d000e7202 */ /* 0x000fc60000000f00 */
[----:B------:R-:W3:Y:S01]  /*03b0*/  F2F.F64.F32 R16, R27 ;  /* 0x0000001b00107310 */ /* 0x000ee20000201800 */
[----:B0-----:R-:W-:Y:S01]  /*03c0*/  DMUL R2, R28, R2 ;  /* 0x000000021c027228 */ /* 0x001fe20000000000 */
[----:B------:R-:W-:Y:S01]  /*03d0*/  STG.E.64 desc[UR6][R10.64+0x10], R14 ;  /* 0x0000100e0a007986 */ /* 0x000fe2000c101b06 */
[----:B--2---:R-:W-:-:S08]  /*03e0*/  DADD R18, -R18, 1 ;  /* 0x3ff0000012127429 */ /* 0x004fd00000000100 */
[----:B------:R-:W1:Y:S01]  /*03f0*/  F2I.F64.TRUNC R2, R2 ;  /* 0x0000000200027311 */ /* 0x000e62000030d100 */
[----:B------:R-:W-:Y:S02]  /*0400*/  DMUL R18, R28, R18 ;  /* 0x000000121c127228 */ /* 0x000fe40000000000 */
[----:B---3--:R-:W-:-:S05]  /*0410*/  DADD R16, -R16, 1 ;  /* 0x3ff0000010107429 */ /* 0x008fca0000000100 */
[----:B------:R1:W0:Y:S03]  /*0420*/  F2I.F64.TRUNC R3, R18 ;  /* 0x0000001200037311 */ /* 0x000226000030d100 */
[----:B------:R-:W-:Y:S01]  /*0430*/  DMUL R16, R28, R16 ;  /* 0x000000101c107228 */ /* 0x000fe20000000000 */
[----:B-1----:R-:W-:-:S09]  /*0440*/  IMAD.WIDE R18, R2, 0x4, R8 ;  /* 0x0000000402127825 */ /* 0x002fd200078e0208 */
[----:B------:R1:W2:Y:S01]  /*0450*/  F2I.F64.TRUNC R16, R16 ;  /* 0x0000001000107311 */ /* 0x0002a2000030d100 */
[----:B------:R-:W-:Y:S01]  /*0460*/  IMAD.MOV.U32 R22, RZ, RZ, R15 ;  /* 0x000000ffff167224 */ /* 0x000fe200078e000f */
[----:B------:R-:W3:Y:S04]  /*0470*/  LDG.E R18, desc[UR6][R18.64] ;  /* 0x0000000612127981 */ /* 0x000ee8000c1e1900 */
[----:B------:R0:W-:Y:S04]  /*0480*/  STG.E.64 desc[UR6][R10.64], R20 ;  /* 0x000000140a007986 */ /* 0x0001e8000c101b06 */
[----:B------:R-:W-:Y:S04]  /*0490*/  STG.E.64 desc[UR6][R10.64+0x10], R22 ;  /* 0x000010160a007986 */ /* 0x000fe8000c101b06 */
[----:B------:R2:W-:Y:S01]  /*04a0*/  STG.E.64 desc[UR6][R10.64+0x8], R12 ;  /* 0x0000080c0a007986 */ /* 0x0005e2000c101b06 */
[----:B0-----:R-:W-:-:S05]  /*04b0*/  IMAD.WIDE R20, R3, 0x4, R8 ;  /* 0x0000000403147825 */ /* 0x001fca00078e0208 */
[----:B-1----:R-:W4:Y:S01]  /*04c0*/  LDG.E R17, desc[UR6][R20.64] ;  /* 0x0000000614117981 */ /* 0x002f22000c1e1900 */
[----:B------:R-:W-:Y:S02]  /*04d0*/  IMAD.MOV.U32 R24, RZ, RZ, R23 ;  /* 0x000000ffff187224 */ /* 0x000fe400078e0017 */
[----:B------:R-:W-:Y:S01]  /*04e0*/  IMAD.MOV.U32 R27, RZ, RZ, R12 ;  /* 0x000000ffff1b7224 */ /* 0x000fe200078e000c */
[----:B------:R0:W-:Y:S01]  /*04f0*/  STG.E.64 desc[UR6][R10.64+0x8], R14 ;  /* 0x0000080e0a007986 */ /* 0x0001e2000c101b06 */
[----:B--2---:R-:W-:-:S03]  /*0500*/  IMAD.WIDE R12, R16, 0x4, R8 ;  /* 0x00000004100c7825 */ /* 0x004fc600078e0208 */
[----:B------:R2:W-:Y:S04]  /*0510*/  STG.E.64 desc[UR6][R10.64+0x10], R24 ;  /* 0x000010180a007986 */ /* 0x0005e8000c101b06 */
[----:B------:R2:W-:Y:S04]  /*0520*/  STG.E.64 desc[UR6][R10.64], R26 ;  /* 0x0000001a0a007986 */ /* 0x0005e8000c101b06 */
[----:B------:R-:W5:Y:S01]  /*0530*/  LDG.E R19, desc[UR6][R12.64] ;  /* 0x000000060c137981 */ /* 0x000f62000c1e1900 */
[----:B------:R-:W-:Y:S01]  /*0540*/  VIADD R0, R0, UR4 ;  /* 0x0000000400007c36 */ /* 0x000fe20008000000 */
[----:B0-----:R-:W-:-:S02]  /*0550*/  MOV R15, 0x1 ;  /* 0x00000001000f7802 */ /* 0x001fc40000000f00 */
[C---:B---3--:R-:W-:Y:S02]  /*0560*/  VIMNMX R22, PT, PT, R18.reuse, -0x1, !PT ;  /* 0xffffffff12167848 */ /* 0x048fe40007fe0100 */
[----:B------:R-:W-:Y:S02]  /*0570*/  ISETP.GE.AND P1, PT, R18, RZ, PT ;  /* 0x000000ff1200720c */ /* 0x000fe40003f26270 */
[----:B----4-:R-:W-:Y:S02]  /*0580*/  ISETP.GT.AND P0, PT, R17, R22, PT ;  /* 0x000000161100720c */ /* 0x010fe40003f04270 */
[----:B------:R-:W-:-:S11]  /*0590*/  VIMNMX R17, PT, PT, R22, R17, !PT ;  /* 0x0000001116117248 */ /* 0x000fd60007fe0100 */
[----:B------:R-:W-:Y:S02]  /*05a0*/  @!P0 SEL R3, R2, RZ, P1 ;  /* 0x000000ff02038207 */ /* 0x000fe40000800000 */
[----:B-----5:R-:W-:-:S04]  /*05b0*/  ISETP.GT.AND P0, PT, R19, R17, PT ;  /* 0x000000111300720c */ /* 0x020fc80003f04270 */
[----:B------:R-:W-:Y:S02]  /*05c0*/  SEL R3, R16, R3, P0 ;  /* 0x0000000310037207 */ /* 0x000fe40000000000 */
[----:B------:R-:W-:-:S03]  /*05d0*/  ISETP.GE.AND P0, PT, R0, 0xc8, PT ;  /* 0x000000c80000780c */ /* 0x000fc60003f06270 */
[----:B------:R-:W-:-:S05]  /*05e0*/  IMAD.WIDE R2, R3, 0x4, R4 ;  /* 0x0000000403027825 */ /* 0x000fca00078e0204 */
[----:B------:R2:W-:Y:S05]  /*05f0*/  STG.E desc[UR6][R2.64], R15 ;  /* 0x0000000f02007986 */ /* 0x0005ea000c101906 */
[----:B------:R-:W-:Y:S05]  /*0600*/  @!P0 BRA `(.L_x_27) ;  /* 0xfffffff800b88947 */ /* 0x000fea000383ffff */
[----:B------:R-:W-:Y:S05]  /*0610*/  EXIT ;  /* 0x000000000000794d */ /* 0x000fea0003800000 */
.L_x_28:
        /* <DEDUP_REMOVED lines=14> */
.L_x_109:


//--------------------- .text._Z14initialize_rngP17curandStateXORWOWm --------------------------
	.section	.text._Z14initialize_rngP17curandStateXORWOWm,"ax",@progbits
	.align	128
        .global         _Z14initialize_rngP17curandStateXORWOWm
        .type           _Z14initialize_rngP17curandStateXORWOWm,@function
        .size           _Z14initialize_rngP17curandStateXORWOWm,(.L_x_110 - _Z14initialize_rngP17curandStateXORWOWm)
        .other          _Z14initialize_rngP17curandStateXORWOWm,@"STO_CUDA_ENTRY STV_DEFAULT"
_Z14initialize_rngP17curandStateXORWOWm:
.text._Z14initialize_rngP17curandStateXORWOWm:
[----:B------:R-:W-:Y:S01]  /*0000*/  LDC R1, c[0x0][0x37c] ;  /* 0x0000df00ff017b82 */ /* 0x000fe20000000800 */
[----:B------:R-:W0:Y:S07]  /*0010*/  S2R R13, SR_TID.X ;  /* 0x00000000000d7919 */ /* 0x000e2e0000002100 */
[----:B------:R-:W0:Y:S01]  /*0020*/  S2UR UR6, SR_CTAID.X ;  /* 0x00000000000679c3 */ /* 0x000e220000002500 */
[----:B------:R-:W1:Y:S07]  /*0030*/  LDCU.64 UR4, c[0x0][0x358] ;  /* 0x00006b00ff0477ac */ /* 0x000e6e0008000a00 */
[----:B------:R-:W0:Y:S02]  /*0040*/  LDC R0, c[0x0][0x360] ;  /* 0x0000d800ff007b82 */ /* 0x000e240000000800 */
[----:B0-----:R-:W-:Y:S01]  /*0050*/  IMAD R13, R0, UR6, R13 ;  /* 0x00000006000d7c24 */ /* 0x001fe2000f8e020d */
[----:B------:R-:W-:Y:S01]  /*0060*/  CS2R R2, SR_CLOCKLO ;  /* 0x0000000000027805 */ /* 0x000fe20000015000 */
[----:B------:R-:W0:Y:S04]  /*0070*/  LDCU.64 UR6, c[0x0][0x388] ;  /* 0x00007100ff0677ac */ /* 0x000e280008000a00 */
[----:B------:R-:W2:Y:S01]  /*0080*/  LDC.64 R6, c[0x0][0x380] ;  /* 0x0000e000ff067b82 */ /* 0x000ea20000000a00 */
[----:B------:R-:W-:Y:S01]  /*0090*/  BSSY.RECONVERGENT B0, `(.L_x_29) ;  /* 0x00000e3000007945 */ /* 0x000fe20003800200 */
[----:B0-----:R-:W-:-:S04]  /*00a0*/  IADD3 R0, P0, PT, R2, UR6, RZ ;  /* 0x0000000602007c10 */ /* 0x001fc8000ff1e0ff */
[----:B------:R-:W-:Y:S02]  /*00b0*/  IADD3.X R2, PT, PT, R3, UR7, RZ, P0, !PT ;  /* 0x0000000703027c10 */ /* 0x000fe400087fe4ff */
[----:B------:R-:W-:Y:S01]  /*00c0*/  LOP3.LUT R0, R0, 0xaad26b49, RZ, 0x3c, !PT ;  /* 0xaad26b4900007812 */ /* 0x000fe200078e3cff */
[C---:B--2---:R-:W-:Y:S01]  /*00d0*/  IMAD.WIDE R6, R13.reuse, 0x30, R6 ;  /* 0x000000300d067825 */ /* 0x044fe200078e0206 */
[----:B------:R-:W-:Y:S02]  /*00e0*/  LOP3.LUT R2, R2, 0xf7dcefdd, RZ, 0x3c, !PT ;  /* 0xf7dcefdd02027812 */ /* 0x000fe400078e3cff */
[----:B------:R-:W-:Y:S01]  /*00f0*/  ISETP.NE.AND P0, PT, R13, RZ, PT ;  /* 0x000000ff0d00720c */ /* 0x000fe20003f05270 */
[----:B------:R-:W-:Y:S02]  /*0100*/  IMAD R0, R0, 0x4182bed5, RZ ;  /* 0x4182bed500007824 */ /* 0x000fe400078e02ff */
[----:B------:R-:W-:Y:S02]  /*0110*/  IMAD R3, R2, -0x658354e5, RZ ;  /* 0x9a7cab1b02037824 */ /* 0x000fe400078e02ff */
[C---:B------:R-:W-:Y:S01]  /*0120*/  VIADD R5, R0.reuse, 0x75bcd15 ;  /* 0x075bcd1500057836 */ /* 0x040fe20000000000 */
[C---:B------:R-:W-:Y:S01]  /*0130*/  LOP3.LUT R8, R0.reuse, 0x159a55e5, RZ, 0x3c, !PT ;  /* 0x159a55e500087812 */ /* 0x040fe200078e3cff */
[C---:B------:R-:W-:Y:S01]  /*0140*/  VIADD R11, R0.reuse, 0x583f19 ;  /* 0x00583f19000b7836 */ /* 0x040fe20000000000 */
[----:B------:R-:W-:Y:S01]  /*0150*/  IADD3 R4, PT, PT, R0, 0x64f0c9, R3 ;  /* 0x0064f0c900047810 */ /* 0x000fe20007ffe003 */
[C---:B------:R-:W-:Y:S01]  /*0160*/  VIADD R9, R3.reuse, 0x1f123bb5 ;  /* 0x1f123bb503097836 */ /* 0x040fe20000000000 */
[----:B------:R-:W-:-:S03]  /*0170*/  LOP3.LUT R10, R3, 0x5491333, RZ, 0x3c, !PT ;  /* 0x05491333030a7812 */ /* 0x000fc600078e3cff */
[----:B-1----:R0:W-:Y:S04]  /*0180*/  STG.E.64 desc[UR4][R6.64], R4 ;  /* 0x0000000406007986 */ /* 0x0021e8000c101b04 */
[----:B------:R0:W-:Y:S04]  /*0190*/  STG.E.64 desc[UR4][R6.64+0x8], R8 ;  /* 0x0000080806007986 */ /* 0x0001e8000c101b04 */
[----:B------:R0:W-:Y:S01]  /*01a0*/  STG.E.64 desc[UR4][R6.64+0x10], R10 ;  /* 0x0000100a06007986 */ /* 0x0001e2000c101b04 */
[----:B------:R-:W-:Y:S05]  /*01b0*/  @!P0 BRA `(.L_x_30) ;  /* 0x0000000c00408947 */ /* 0x000fea0003800000 */
[----:B------:R-:W-:Y:S01]  /*01c0*/  SHF.R.S32.HI R0, RZ, 0x1f, R13 ;  /* 0x0000001fff007819 */ /* 0x000fe2000001140d */
[----:B------:R-:W-:-:S07]  /*01d0*/  IMAD.MOV.U32 R12, RZ, RZ, RZ ;  /* 0x000000ffff0c7224 */ /* 0x000fce00078e00ff */
.L_x_36:
[----:B-1----:R-:W-:Y:S01]  /*01e0*/  LOP3.LUT R2, R13, 0x3, RZ, 0xc0, !PT ;  /* 0x000000030d027812 */ /* 0x002fe200078ec0ff */
[----:B------:R-:W-:Y:S03]  /*01f0*/  BSSY.RECONVERGENT B1, `(.L_x_31) ;  /* 0x00000c6000017945 */ /* 0x000fe60003800200 */
[----:B------:R-:W-:-:S04]  /*0200*/  ISETP.NE.U32.AND P0, PT, R2, RZ, PT ;  /* 0x000000ff0200720c */ /* 0x000fc80003f05070 */
[----:B------:R-:W-:-:S13]  /*0210*/  ISETP.NE.AND.EX P0, PT, RZ, RZ, PT, P0 ;  /* 0x000000ffff00720c */ /* 0x000fda0003f05300 */
[----:B------:R-:W-:Y:S05]  /*0220*/  @!P0 BRA `(.L_x_32) ;  /* 0x0000000c00088947 */ /* 0x000fea0003800000 */
[----:B0-----:R-:W0:Y:S01]  /*0230*/  LDC.64 R8, c[0x4][0x8] ;  /* 0x01000200ff087b82 */ /* 0x001e220000000a00 */
[----:B------:R-:W-:Y:S02]  /*0240*/  IMAD.MOV.U32 R14, RZ, RZ, RZ ;  /* 0x000000ffff0e7224 */ /* 0x000fe400078e00ff */
[----:B0-----:R-:W-:-:S07]  /*0250*/  IMAD.WIDE.U32 R8, R12, 0xc80, R8 ;  /* 0x00000c800c087825 */ /* 0x001fce00078e0008 */
.L_x_35:
[----:B-1----:R-:W-:Y:S01]  /*0260*/  IMAD.MOV.U32 R15, RZ, RZ, RZ ;  /* 0x000000ffff0f7224 */ /* 0x002fe200078e00ff */
[----:B------:R-:W-:Y:S01]  /*0270*/  CS2R R2, SRZ ;  /* 0x0000000000027805 */ /* 0x000fe2000001ff00 */
[----:B------:R-:W-:Y:S01]  /*0280*/  IMAD.MOV.U32 R17, RZ, RZ, RZ ;  /* 0x000000ffff117224 */ /* 0x000fe200078e00ff */
[----:B------:R-:W-:-:S07]  /*0290*/  CS2R R4, SRZ ;  /* 0x0000000000047805 */ /* 0x000fce000001ff00 */
.L_x_34:
[----:B------:R-:W-:-:S05]  /*02a0*/  IMAD.WIDE.U32 R10, R17, 0x4, R6 ;  /* 0x00000004110a7825 */ /* 0x000fca00078e0006 */
[----:B------:R0:W5:Y:S01]  /*02b0*/  LDG.E R16, desc[UR4][R10.64+0x4] ;  /* 0x000004040a107981 */ /* 0x000162000c1e1900 */
[----:B------:R-:W-:-:S07]  /*02c0*/  IMAD.MOV.U32 R19, RZ, RZ, RZ ;  /* 0x000000ffff137224 */ /* 0x000fce00078e00ff */
.L_x_33:
[----:B-----5:R-:W-:Y:S01]  /*02d0*/  SHF.R.U32.HI R24, RZ, R19, R16 ;  /* 0x00000013ff187219 */ /* 0x020fe20000011610 */
[----:B0-----:R-:W-:-:S03]  /*02e0*/  IMAD.SHL.U32 R10, R17, 0x20, RZ ;  /* 0x00000020110a7824 */ /* 0x001fc600078e00ff */
[----:B------:R-:W-:Y:S01]  /*02f0*/  LOP3.LUT R11, R24, 0x1, RZ, 0xc0, !PT ;  /* 0x00000001180b7812 */ /* 0x000fe200078ec0ff */
[----:B------:R-:W-:-:S03]  /*0300*/  IMAD.IADD R10, R10, 0x1, R19 ;  /* 0x000000010a0a7824 */ /* 0x000fc600078e0213 */
[----:B------:R-:W-:Y:S01]  /*0310*/  ISETP.NE.U32.AND P0, PT, R11, 0x1, PT ;  /* 0x000000010b00780c */ /* 0x000fe20003f05070 */
[----:B------:R-:W-:-:S03]  /*0320*/  IMAD R11, R10, 0x5, RZ ;  /* 0x000000050a0b7824 */ /* 0x000fc600078e02ff */
[----:B------:R-:W-:Y:S01]  /*0330*/  R2P PR, R24, 0x7e ;  /* 0x0000007e18007804 */ /* 0x000fe20000000000 */
[----:B------:R-:W-:-:S08]  /*0340*/  IMAD.WIDE.U32 R10, R11, 0x4, R8 ;  /* 0x000000040b0a7825 */ /* 0x000fd000078e0008 */
[----:B------:R-:W2:Y:S04]  /*0350*/  @!P0 LDG.E R18, desc[UR4][R10.64] ;  /* 0x000000040a128981 */ /* 0x000ea8000c1e1900 */
[----:B------:R-:W3:Y:S04]  /*0360*/  @!P0 LDG.E R20, desc[UR4][R10.64+0x10] ;  /* 0x000010040a148981 */ /* 0x000ee8000c1e1900 */
[----:B------:R-:W4:Y:S04]  /*0370*/  @P1 LDG.E R22, desc[UR4][R10.64+0x14] ;  /* 0x000014040a161981 */ /* 0x000f28000c1e1900 */
[----:B------:R-:W4:Y:S04]  /*0380*/  @P2 LDG.E R26, desc[UR4][R10.64+0x28] ;  /* 0x000028040a1a2981 */ /* 0x000f28000c1e1900 */
[----:B------:R-:W4:Y:S04]  /*0390*/  @!P0 LDG.E R21, desc[UR4][R10.64+0x4] ;  /* 0x000004040a158981 */ /* 0x000f28000c1e1900 */
[----:B------:R-:W4:Y:S04]  /*03a0*/  @!P0 LDG.E R23, desc[UR4][R10.64+0xc] ;  /* 0x00000c040a178981 */ /* 0x000f28000c1e1900 */
[----:B------:R-:W4:Y:S04]  /*03b0*/  @P1 LDG.E R25, desc[UR4][R10.64+0x18] ;  /* 0x000018040a191981 */ /* 0x000f28000c1e1900 */
[----:B------:R-:W4:Y:S04]  /*03c0*/  @P3 LDG.E R28, desc[UR4][R10.64+0x3c] ;  /* 0x00003c040a1c3981 */ /* 0x000f28000c1e1900 */
[----:B------:R-:W4:Y:S01]  /*03d0*/  @P6 LDG.E R27, desc[UR4][R10.64+0x7c] ;  /* 0x00007c040a1b6981 */ /* 0x000f22000c1e1900 */
[----:B--2---:R-:W-:-:S03]  /*03e0*/  @!P0 LOP3.LUT R15, R15, R18, RZ, 0x3c, !PT ;  /* 0x000000120f0f8212 */ /* 0x004fc600078e3cff */
[----:B------:R-:W2:Y:S01]  /*03f0*/  @!P0 LDG.E R18, desc[UR4][R10.64+0x8] ;  /* 0x000008040a128981 */ /* 0x000ea2000c1e1900 */
[----:B---3--:R-:W-:-:S03]  /*0400*/  @!P0 LOP3.LUT R3, R3, R20, RZ, 0x3c, !PT ;  /* 0x0000001403038212 */ /* 0x008fc600078e3cff */
[----:B------:R-:W3:Y:S01]  /*0410*/  @P1 LDG.E R20, desc[UR4][R10.64+0x24] ;  /* 0x000024040a141981 */ /* 0x000ee2000c1e1900 */
[----:B----4-:R-:W-:-:S03]  /*0420*/  @P1 LOP3.LUT R15, R15, R22, RZ, 0x3c, !PT ;  /* 0x000000160f0f1212 */ /* 0x010fc600078e3cff */
[----:B------:R-:W4:Y:S01]  /*0430*/  @P2 LDG.E R22, desc[UR4][R10.64+0x38] ;  /* 0x000038040a162981 */ /* 0x000f22000c1e1900 */
[----:B------:R-:W-:-:S03]  /*0440*/  @P2 LOP3.LUT R15, R15, R26, RZ, 0x3c, !PT ;  /* 0x0000001a0f0f2212 */ /* 0x000fc600078e3cff */
[----:B------:R-:W4:Y:S01]  /*0450*/  @P4 LDG.E R26, desc[UR4][R10.64+0x50] ;  /* 0x000050040a1a4981 */ /* 0x000f22000c1e1900 */
[----:B------:R-:W-:-:S03]  /*0460*/  @!P0 LOP3.LUT R4, R4, R21, RZ, 0x3c, !PT ;  /* 0x0000001504048212 */ /* 0x000fc600078e3cff */
[----:B------:R-:W4:Y:S01]  /*0470*/  @P1 LDG.E R21, desc[UR4][R10.64+0x20] ;  /* 0x000020040a151981 */ /* 0x000f22000c1e1900 */
[----:B------:R-:W-:-:S03]  /*0480*/  @!P0 LOP3.LUT R2, R2, R23, RZ, 0x3c, !PT ;  /* 0x0000001702028212 */ /* 0x000fc600078e3cff */
[----:B------:R-:W4:Y:S01]  /*0490*/  @P2 LDG.E R23, desc[UR4][R10.64+0x2c] ;  /* 0x00002c040a172981 */ /* 0x000f22000c1e1900 */
[----:B------:R-:W-:-:S03]  /*04a0*/  @P1 LOP3.LUT R4, R4, R25, RZ, 0x3c, !PT ;  /* 0x0000001904041212 */ /* 0x000fc600078e3cff */
[----:B------:R-:W4:Y:S01]  /*04b0*/  @P2 LDG.E R25, desc[UR4][R10.64+0x34] ;  /* 0x000034040a192981 */ /* 0x000f22000c1e1900 */
[----:B--2---:R-:W-:-:S03]  /*04c0*/  @!P0 LOP3.LUT R5, R5, R18, RZ, 0x3c, !PT ;  /* 0x0000001205058212 */ /* 0x004fc600078e3cff */
[----:B------:R-:W2:Y:S01]  /*04d0*/  @P1 LDG.E R18, desc[UR4][R10.64+0x1c] ;  /* 0x00001c040a121981 */ /* 0x000ea2000c1e1900 */
[----:B---3--:R-:W-:-:S03]  /*04e0*/  @P1 LOP3.LUT R3, R3, R20, RZ, 0x3c, !PT ;  /* 0x0000001403031212 */ /* 0x008fc600078e3cff */
[----:B------:R-:W3:Y:S01]  /*04f0*/  @P2 LDG.E R20, desc[UR4][R10.64+0x30] ;  /* 0x000030040a142981 */ /* 0x000ee2000c1e1900 */
[----:B----4-:R-:W-:-:S03]  /*0500*/  @P2 LOP3.LUT R3, R3, R22, RZ, 0x3c, !PT ;  /* 0x0000001603032212 */ /* 0x010fc600078e3cff */
[----:B------:R-:W4:Y:S01]  /*0510*/  @P3 LDG.E R22, desc[UR4][R10.64+0x4c] ;  /* 0x00004c040a163981 */ /* 0x000f22000c1e1900 */
[----:B------:R-:W-:-:S04]  /*0520*/  @P3 LOP3.LUT R15, R15, R28, RZ, 0x3c, !PT ;  /* 0x0000001c0f0f3212 */ /* 0x000fc800078e3cff */
[----:B------:R-:W-:Y:S02]  /*0530*/  @P4 LOP3.LUT R15, R15, R26, RZ, 0x3c, !PT ;  /* 0x0000001a0f0f4212 */ /* 0x000fe400078e3cff */
[----:B------:R-:W-:Y:S01]  /*0540*/  @P1 LOP3.LUT R2, R2, R21, RZ, 0x3c, !PT ;  /* 0x0000001502021212 */ /* 0x000fe200078e3cff */
[----:B------:R-:W4:Y:S04]  /*0550*/  @P5 LDG.E R26, desc[UR4][R10.64+0x64] ;  /* 0x000064040a1a5981 */ /* 0x000f28000c1e1900 */
[----:B------:R-:W4:Y:S01]  /*0560*/  @P3 LDG.E R21, desc[UR4][R10.64+0x40] ;  /* 0x000040040a153981 */ /* 0x000f22000c1e1900 */
[----:B------:R-:W-:Y:S02]  /*0570*/  @P2 LOP3.LUT R4, R4, R23, RZ, 0x3c, !PT ;  /* 0x0000001704042212 */ /* 0x000fe400078e3cff */
[----:B------:R-:W-:Y:S01]  /*0580*/  @P2 LOP3.LUT R2, R2, R25, RZ, 0x3c, !PT ;  /* 0x0000001902022212 */ /* 0x000fe200078e3cff */
[----:B------:R-:W4:Y:S04]  /*0590*/  @P3 LDG.E R23, desc[UR4][R10.64+0x48] ;  /* 0x000048040a173981 */ /* 0x000f28000c1e1900 */
[----:B------:R-:W4:Y:S01]  /*05a0*/  @P4 LDG.E R25, desc[UR4][R10.64+0x54] ;  /* 0x000054040a194981 */ /* 0x000f22000c1e1900 */
[----:B--2---:R-:W-:-:S03]  /*05b0*/  @P1 LOP3.LUT R5, R5, R18, RZ, 0x3c, !PT ;  /* 0x0000001205051212 */ /* 0x004fc600078e3cff */
[----:B------:R-:W2:Y:S01]  /*05c0*/  @P3 LDG.E R18, desc[UR4][R10.64+0x44] ;  /* 0x000044040a123981 */ /* 0x000ea2000c1e1900 */
[----:B---3--:R-:W-:-:S03]  /*05d0*/  @P2 LOP3.LUT R5, R5, R20, RZ, 0x3c, !PT ;  /* 0x0000001405052212 */ /* 0x008fc600078e3cff */
[----:B------:R-:W3:Y:S01]  /*05e0*/  @P4 LDG.E R20, desc[UR4][R10.64+0x58] ;  /* 0x000058040a144981 */ /* 0x000ee2000c1e1900 */
[----:B----4-:R-:W-:-:S03]  /*05f0*/  @P3 LOP3.LUT R3, R3, R22, RZ, 0x3c, !PT ;  /* 0x0000001603033212 */ /* 0x010fc600078e3cff */
[----:B------:R-:W4:Y:S01]  /*0600*/  @P4 LDG.E R22, desc[UR4][R10.64+0x60] ;  /* 0x000060040a164981 */ /* 0x000f22000c1e1900 */
[----:B------:R-:W-:Y:S02]  /*0610*/  LOP3.LUT P0, RZ, R24, 0x80, RZ, 0xc0, !PT ;  /* 0x0000008018ff7812 */ /* 0x000fe4000780c0ff */
[----:B------:R-:W-:Y:S02]  /*0620*/  @P5 LOP3.LUT R15, R15, R26, RZ, 0x3c, !PT ;  /* 0x0000001a0f0f5212 */ /* 0x000fe400078e3cff */
[----:B------:R-:W4:Y:S01]  /*0630*/  @P6 LDG.E R26, desc[UR4][R10.64+0x78] ;  /* 0x000078040a1a6981 */ /* 0x000f22000c1e1900 */
[----:B------:R-:W-:-:S03]  /*0640*/  @P3 LOP3.LUT R4, R4, R21, RZ, 0x3c, !PT ;  /* 0x0000001504043212 */ /* 0x000fc600078e3cff */
[----:B------:R-:W4:Y:S01]  /*0650*/  @P4 LDG.E R21, desc[UR4][R10.64+0x5c] ;  /* 0x00005c040a154981 */ /* 0x000f22000c1e1900 */
[----:B------:R-:W-:-:S03]  /*0660*/  @P3 LOP3.LUT R2, R2, R23, RZ, 0x3c, !PT ;  /* 0x0000001702023212 */ /* 0x000fc600078e3cff */
[----:B------:R-:W4:Y:S01]  /*0670*/  @P5 LDG.E R23, desc[UR4][R10.64+0x68] ;  /* 0x000068040a175981 */ /* 0x000f22000c1e1900 */
[----:B------:R-:W-:-:S03]  /*0680*/  @P4 LOP3.LUT R4, R4, R25, RZ, 0x3c, !PT ;  /* 0x0000001904044212 */ /* 0x000fc600078e3cff */
[----:B------:R-:W4:Y:S01]  /*0690*/  @P5 LDG.E R25, desc[UR4][R10.64+0x70] ;  /* 0x000070040a195981 */ /* 0x000f22000c1e1900 */
[----:B--2---:R-:W-:-:S03]  /*06a0*/  @P3 LOP3.LUT R5, R5, R18, RZ, 0x3c, !PT ;  /* 0x0000001205053212 */ /* 0x004fc600078e3cff */
[----:B------:R-:W2:Y:S01]  /*06b0*/  @P5 LDG.E R18, desc[UR4][R10.64+0x6c] ;  /* 0x00006c040a125981 */ /* 0x000ea2000c1e1900 */
[----:B---3--:R-:W-:-:S03]  /*06c0*/  @P4 LOP3.LUT R5, R5, R20, RZ, 0x3c, !PT ;  /* 0x0000001405054212 */ /* 0x008fc600078e3cff */
[----:B------:R-:W3:Y:S01]  /*06d0*/  @P5 LDG.E R20, desc[UR4][R10.64+0x74] ;  /* 0x000074040a145981 */ /* 0x000ee2000c1e1900 */
[----:B----4-:R-:W-:-:S03]  /*06e0*/  @P4 LOP3.LUT R3, R3, R22, RZ, 0x3c, !PT ;  /* 0x0000001603034212 */ /* 0x010fc600078e3cff */
[----:B------:R-:W4:Y:S01]  /*06f0*/  @P0 LDG.E R22, desc[UR4][R10.64+0x8c] ;  /* 0x00008c040a160981 */ /* 0x000f22000c1e1900 */
[----:B------:R-:W-:-:S03]  /*0700*/  @P6 LOP3.LUT R15, R15, R26, RZ, 0x3c, !PT ;  /* 0x0000001a0f0f6212 */ /* 0x000fc600078e3cff */
        /* <DEDUP_REMOVED lines=13> */
[----:B------:R-:W-:Y:S02]  /*07e0*/  @P6 LOP3.LUT R4, R4, R27, RZ, 0x3c, !PT ;  /* 0x0000001b04046212 */ /* 0x000fe400078e3cff */
[----:B------:R-:W-:Y:S02]  /*07f0*/  @P6 LOP3.LUT R2, R2, R21, RZ, 0x3c, !PT ;  /* 0x0000001502026212 */ /* 0x000fe400078e3cff */
[----:B------:R-:W-:Y:S02]  /*0800*/  @P0 LOP3.LUT R4, R4, R23, RZ, 0x3c, !PT ;  /* 0x0000001704040212 */ /* 0x000fe400078e3cff */
[----:B------:R-:W-:Y:S02]  /*0810*/  @P0 LOP3.LUT R2, R2, R25, RZ, 0x3c, !PT ;  /* 0x0000001902020212 */ /* 0x000fe400078e3cff */
[----:B--2---:R-:W-:Y:S02]  /*0820*/  @P6 LOP3.LUT R5, R5, R18, RZ, 0x3c, !PT ;  /* 0x0000001205056212 */ /* 0x004fe400078e3cff */
[----:B---3--:R-:W-:-:S02]  /*0830*/  @P6 LOP3.LUT R3, R3, R20, RZ, 0x3c, !PT ;  /* 0x0000001403036212 */ /* 0x008fc400078e3cff */
[----:B----4-:R-:W-:Y:S02]  /*0840*/  @P0 LOP3.LUT R5, R5, R22, RZ, 0x3c, !PT ;  /* 0x0000001605050212 */ /* 0x010fe400078e3cff */
[----:B------:R-:W-:Y:S02]  /*0850*/  @P0 LOP3.LUT R3, R3, R26, RZ, 0x3c, !PT ;  /* 0x0000001a03030212 */ /* 0x000fe400078e3cff */
[----:B------:R-:W-:-:S13]  /*0860*/  R2P PR, R24.B1, 0x7f ;  /* 0x0000007f18007804 */ /* 0x000fda0000001000 */
[----:B------:R-:W2:Y:S04]  /*0870*/  @P0 LDG.E R18, desc[UR4][R10.64+0xa0] ;  /* 0x0000a0040a120981 */ /* 0x000ea8000c1e1900 */
[----:B------:R-:W3:Y:S04]  /*0880*/  @P1 LDG.E R22, desc[UR4][R10.64+0xb4] ;  /* 0x0000b4040a161981 */ /* 0x000ee8000c1e1900 */
[----:B------:R-:W4:Y:S04]  /*0890*/  @P2 LDG.E R26, desc[UR4][R10.64+0xc8] ;  /* 0x0000c8040a1a2981 */ /* 0x000f28000c1e1900 */
[----:B------:R-:W4:Y:S04]  /*08a0*/  @P3 LDG.E R28, desc[UR4][R10.64+0xdc] ;  /* 0x0000dc040a1c3981 */ /* 0x000f28000c1e1900 */
[----:B------:R-:W4:Y:S04]  /*08b0*/  @P0 LDG.E R23, desc[UR4][R10.64+0xa4] ;  /* 0x0000a4040a170981 */ /* 0x000f28000c1e1900 */
[----:B------:R-:W4:Y:S04]  /*08c0*/  @P0 LDG.E R20, desc[UR4][R10.64+0xa8] ;  /* 0x0000a8040a140981 */ /* 0x000f28000c1e1900 */
[----:B------:R-:W4:Y:S04]  /*08d0*/  @P4 LDG.E R25, desc[UR4][R10.64+0xf0] ;  /* 0x0000f0040a194981 */ /* 0x000f28000c1e1900 */
        /* <DEDUP_REMOVED lines=21> */
[----:B------:R-:W-:Y:S02]  /*0a30*/  LOP3.LUT P0, RZ, R24, 0x8000, RZ, 0xc0, !PT ;  /* 0x0000800018ff7812 */ /* 0x000fe4000780c0ff */
[----:B----4-:R-:W-:Y:S01]  /*0a40*/  @P5 LOP3.LUT R15, R15, R26, RZ, 0x3c, !PT ;  /* 0x0000001a0f0f5212 */ /* 0x010fe200078e3cff */
[----:B------:R-:W4:Y:S04]  /*0a50*/  @P3 LDG.E R24, desc[UR4][R10.64+0xe4] ;  /* 0x0000e4040a183981 */ /* 0x000f28000c1e1900 */
[----:B------:R-:W2:Y:S01]  /*0a60*/  @P6 LDG.E R26, desc[UR4][R10.64+0x118] ;  /* 0x000118040a1a6981 */ /* 0x000ea2000c1e1900 */
        /* <DEDUP_REMOVED lines=8> */
[----:B---3--:R-:W-:-:S03]  /*0af0*/  @P2 LOP3.LUT R3, R3, R22, RZ, 0x3c, !PT ;  /* 0x0000001603032212 */ /* 0x008fc600078e3cff */
[----:B------:R-:W3:Y:S01]  /*0b00*/  @P4 LDG.E R22, desc[UR4][R10.64+0x100] ;  /* 0x000100040a164981 */ /* 0x000ee2000c1e1900 */
[----:B--2---:R-:W-:-:S03]  /*0b10*/  @P6 LOP3.LUT R15, R15, R26, RZ, 0x3c, !PT ;  /* 0x0000001a0f0f6212 */ /* 0x004fc600078e3cff */
[----:B------:R-:W2:Y:S01]  /*0b20*/  @P0 LDG.E R26, desc[UR4][R10.64+0x12c] ;  /* 0x00012c040a1a0981 */ /* 0x000ea2000c1e1900 */
[----:B----4-:R-:W-:-:S03]  /*0b30*/  @P2 LOP3.LUT R2, R2, R23, RZ, 0x3c, !PT ;  /* 0x0000001702022212 */ /* 0x010fc600078e3cff */
[----:B------:R-:W4:Y:S01]  /*0b40*/  @P4 LDG.E R23, desc[UR4][R10.64+0xfc] ;  /* 0x0000fc040a174981 */ /* 0x000f22000c1e1900 */
[----:B------:R-:W-:-:S03]  /*0b50*/  @P2 LOP3.LUT R5, R5, R20, RZ, 0x3c, !PT ;  /* 0x0000001405052212 */ /* 0x000fc600078e3cff */
[----:B------:R-:W4:Y:S01]  /*0b60*/  @P4 LDG.E R20, desc[UR4][R10.64+0xf8] ;  /* 0x0000f8040a144981 */ /* 0x000f22000c1e1900 */
[----:B------:R-:W-:Y:S02]  /*0b70*/  @P3 LOP3.LUT R2, R2, R27, RZ, 0x3c, !PT ;  /* 0x0000001b02023212 */ /* 0x000fe400078e3cff */
[----:B------:R-:W-:Y:S01]  /*0b80*/  @P3 LOP3.LUT R4, R4, R25, RZ, 0x3c, !PT ;  /* 0x0000001904043212 */ /* 0x000fe200078e3cff */
[----:B------:R-:W4:Y:S01]  /*0b90*/  @P5 LDG.E R27, desc[UR4][R10.64+0x110] ;  /* 0x000110040a1b5981 */ /* 0x000f22000c1e1900 */
[----:B------:R-:W-:-:S03]  /*0ba0*/  @P3 LOP3.LUT R5, R5, R24, RZ, 0x3c, !PT ;  /* 0x0000001805053212 */ /* 0x000fc600078e3cff */
[----:B------:R-:W4:Y:S04]  /*0bb0*/  @P5 LDG.E R25, desc[UR4][R10.64+0x108] ;  /* 0x000108040a195981 */ /* 0x000f28000c1e1900 */
        /* <DEDUP_REMOVED lines=19> */
[----:B------:R-:W-:-:S05]  /*0cf0*/  VIADD R19, R19, 0x10 ;  /* 0x0000001013137836 */ /* 0x000fca0000000000 */
[----:B------:R-:W-:Y:S02]  /*0d00*/  ISETP.NE.AND P1, PT, R19, 0x20, PT ;  /* 0x000000201300780c */ /* 0x000fe40003f25270 */
[----:B------:R-:W-:Y:S02]  /*0d10*/  @P5 LOP3.LUT R3, R3, R18, RZ, 0x3c, !PT ;  /* 0x0000001203035212 */ /* 0x000fe400078e3cff */
[----:B------:R-:W-:Y:S02]  /*0d20*/  @P6 LOP3.LUT R4, R4, R21, RZ, 0x3c, !PT ;  /* 0x0000001504046212 */ /* 0x000fe400078e3cff */
[----:B---3--:R-:W-:-:S04]  /*0d30*/  @P6 LOP3.LUT R3, R3, R22, RZ, 0x3c, !PT ;  /* 0x0000001603036212 */ /* 0x008fc800078e3cff */
[----:B--2---:R-:W-:Y:S02]  /*0d40*/  @P0 LOP3.LUT R3, R3, R26, RZ, 0x3c, !PT ;  /* 0x0000001a03030212 */ /* 0x004fe400078e3cff */
[----:B----4-:R-:W-:Y:S02]  /*0d50*/  @P6 LOP3.LUT R2, R2, R23, RZ, 0x3c, !PT ;  /* 0x0000001702026212 */ /* 0x010fe400078e3cff */
[----:B------:R-:W-:Y:S02]  /*0d60*/  @P6 LOP3.LUT R5, R5, R20, RZ, 0x3c, !PT ;  /* 0x0000001405056212 */ /* 0x000fe400078e3cff */
[----:B------:R-:W-:Y:S02]  /*0d70*/  @P0 LOP3.LUT R2, R2, R27, RZ, 0x3c, !PT ;  /* 0x0000001b02020212 */ /* 0x000fe400078e3cff */
[----:B------:R-:W-:Y:S02]  /*0d80*/  @P0 LOP3.LUT R4, R4, R25, RZ, 0x3c, !PT ;  /* 0x0000001904040212 */ /* 0x000fe400078e3cff */
[----:B------:R-:W-:Y:S01]  /*0d90*/  @P0 LOP3.LUT R5, R5, R24, RZ, 0x3c, !PT ;  /* 0x0000001805050212 */ /* 0x000fe200078e3cff */
[----:B------:R-:W-:Y:S06]  /*0da0*/  @P1 BRA `(.L_x_33) ;  /* 0xfffffff400481947 */ /* 0x000fec000383ffff */
[----:B------:R-:W-:-:S05]  /*0db0*/  VIADD R17, R17, 0x1 ;  /* 0x0000000111117836 */ /* 0x000fca0000000000 */
[----:B------:R-:W-:-:S13]  /*0dc0*/  ISETP.NE.AND P0, PT, R17, 0x5, PT ;  /* 0x000000051100780c */ /* 0x000fda0003f05270 */
[----:B------:R-:W-:Y:S05]  /*0dd0*/  @P0 BRA `(.L_x_34) ;  /* 0xfffffff400300947 */ /* 0x000fea000383ffff */
[----:B------:R1:W-:Y:S01]  /*0de0*/  STG.E.64 desc[UR4][R6.64+0x8], R4 ;  /* 0x0000080406007986 */ /* 0x0003e2000c101b04 */
[----:B------:R-:W-:Y:S01]  /*0df0*/  VIADD R14, R14, 0x1 ;  /* 0x000000010e0e7836 */ /* 0x000fe20000000000 */
[----:B------:R-:W-:Y:S02]  /*0e00*/  LOP3.LUT R11, R13, 0x3, RZ, 0xc0, !PT ;  /* 0x000000030d0b7812 */ /* 0x000fe400078ec0ff */
[----:B------:R1:W-:Y:S02]  /*0e10*/  STG.E.64 desc[UR4][R6.64+0x10], R2 ;  /* 0x0000100206007986 */ /* 0x0003e4000c101b04 */
[----:B------:R-:W-:Y:S02]  /*0e20*/  ISETP.GE.U32.AND P0, PT, R14, R11, PT ;  /* 0x0000000b0e00720c */ /* 0x000fe40003f06070 */
[----:B------:R1:W-:Y:S11]  /*0e30*/  STG.E desc[UR4][R6.64+0x4], R15 ;  /* 0x0000040f06007986 */ /* 0x0003f6000c101904 */
[----:B------:R-:W-:Y:S05]  /*0e40*/  @!P0 BRA `(.L_x_35) ;  /* 0xfffffff400048947 */ /* 0x000fea000383ffff */
.L_x_32:
[----:B------:R-:W-:Y:S05]  /*0e50*/  BSYNC.RECONVERGENT B1 ;  /* 0x0000000000017941 */ /* 0x000fea0003800200 */
.L_x_31:
[C---:B------:R-:W-:Y:S01]  /*0e60*/  ISETP.GT.U32.AND P0, PT, R13.reuse, 0x3, PT ;  /* 0x000000030d00780c */ /* 0x040fe20003f04070 */
[----:B------:R-:W-:Y:S01]  /*0e70*/  VIADD R12, R12, 0x1 ;  /* 0x000000010c0c7836 */ /* 0x000fe20000000000 */
[--C-:B------:R-:W-:Y:S02]  /*0e80*/  SHF.R.U64 R13, R13, 0x2, R0.reuse ;  /* 0x000000020d0d7819 */ /* 0x100fe40000001200 */
[----:B------:R-:W-:Y:S02]  /*0e90*/  ISETP.GT.U32.AND.EX P0, PT, R0, RZ, PT, P0 ;  /* 0x000000ff0000720c */ /* 0x000fe40003f04100 */
[----:B------:R-:W-:-:S11]  /*0ea0*/  SHF.R.U32.HI R0, RZ, 0x2, R0 ;  /* 0x00000002ff007819 */ /* 0x000fd60000011600 */
[----:B------:R-:W-:Y:S05]  /*0eb0*/  @P0 BRA `(.L_x_36) ;  /* 0xfffffff000c80947 */ /* 0x000fea000383ffff */
.L_x_30:
[----:B------:R-:W-:Y:S05]  /*0ec0*/  BSYNC.RECONVERGENT B0 ;  /* 0x0000000000007941 */ /* 0x000fea0003800200 */
.L_x_29:
[----:B------:R-:W-:Y:S04]  /*0ed0*/  STG.E.64 desc[UR4][R6.64+0x18], RZ ;  /* 0x000018ff06007986 */ /* 0x000fe8000c101b04 */
[----:B------:R-:W-:Y:S04]  /*0ee0*/  STG.E desc[UR4][R6.64+0x20], RZ ;  /* 0x000020ff06007986 */ /* 0x000fe8000c101904 */
[----:B------:R-:W-:Y:S01]  /*0ef0*/  STG.E.64 desc[UR4][R6.64+0x28], RZ ;  /* 0x000028ff06007986 */ /* 0x000fe2000c101b04 */
[----:B------:R-:W-:Y:S05]  /*0f00*/  EXIT ;  /* 0x000000000000794d */ /* 0x000fea0003800000 */
.L_x_37:
        /* <DEDUP_REMOVED lines=15> */
.L_x_110:


//--------------------- .text._Z9crossoverPiS_S_S_iS_S_PfPbS_S_S_iS_S_S0_S1_S_S_S_S_S_ --------------------------
	.section	.text._Z9crossoverPiS_S_S_iS_S_PfPbS_S_S_iS_S_S0_S1_S_S_S_S_S_,"ax",@progbits
	.align	128
        .global         _Z9crossoverPiS_S_S_iS_S_PfPbS_S_S_iS_S_S0_S1_S_S_S_S_S_
        .type           _Z9crossoverPiS_S_S_iS_S_PfPbS_S_S_iS_S_S0_S1_S_S_S_S_S_,@function
        .size           _Z9crossoverPiS_S_S_iS_S_PfPbS_S_S_iS_S_S0_S1_S_S_S_S_S_,(.L_x_111 - _Z9crossoverPiS_S_S_iS_S_PfPbS_S_S_iS_S_S0_S1_S_S_S_S_S_)
        .other          _Z9crossoverPiS_S_S_iS_S_PfPbS_S_S_iS_S_S0_S1_S_S_S_S_S_,@"STO_CUDA_ENTRY STV_DEFAULT"
_Z9crossoverPiS_S_S_iS_S_PfPbS_S_S_iS_S_S0_S1_S_S_S_S_S_:
.text._Z9crossoverPiS_S_S_iS_S_PfPbS_S_S_iS_S_S0_S1_S_S_S_S_S_:
[----:B------:R-:W0:Y:S01]  /*0000*/  LDC R1, c[0x0][0x37c] ;  /* 0x0000df00ff017b82 */ /* 0x000e220000000800 */
[----:B------:R-:W1:Y:S01]  /*0010*/  S2R R24, SR_TID.X ;  /* 0x0000000000187919 */ /* 0x000e620000002100 */
[----:B------:R-:W2:Y:S01]  /*0020*/  LDCU UR5, c[0x0][0x2fc] ;  /* 0x00005f80ff0577ac */ /* 0x000ea20008000800 */
[----:B0-----:R-:W-:Y:S01]  /*0030*/  IADD3 R1, PT, PT, R1, -0x10, RZ ;  /* 0xfffffff001017810 */ /* 0x001fe20007ffe0ff */
[----:B------:R-:W1:Y:S01]  /*0040*/  S2R R3, SR_CTAID.X ;  /* 0x0000000000037919 */ /* 0x000e620000002500 */
[----:B------:R-:W1:Y:S01]  /*0050*/  LDCU UR6, c[0x0][0x360] ;  /* 0x00006c00ff0677ac */ /* 0x000e620008000800 */
[----:B------:R-:W0:Y:S01]  /*0060*/  LDCU UR7, c[0x0][0x3e0] ;  /* 0x00007c00ff0777ac */ /* 0x000e220008000800 */
[----:B------:R-:W3:Y:S02]  /*0070*/  LDCU UR4, c[0x0][0x2f8] ;  /* 0x00005f00ff0477ac */ /* 0x000ee40008000800 */
[----:B---3--:R-:W-:Y:S01]  /*0080*/  IADD3 R22, P1, PT, R1, UR4, RZ ;  /* 0x0000000401167c10 */ /* 0x008fe2000ff3e0ff */
[----:B-1----:R-:W-:-:S04]  /*0090*/  IMAD R24, R3, UR6, R24 ;  /* 0x0000000603187c24 */ /* 0x002fc8000f8e0218 */
[----:B--2---:R-:W-:Y:S01]  /*00a0*/  IMAD.X R2, RZ, RZ, UR5, P1 ;  /* 0x00000005ff027e24 */ /* 0x004fe200088e06ff */
[----:B0-----:R-:W-:-:S13]  /*00b0*/  ISETP.GE.AND P0, PT, R24, UR7, PT ;  /* 0x0000000718007c0c */ /* 0x001fda000bf06270 */
[----:B------:R-:W-:Y:S05]  /*00c0*/  @P0 EXIT ;  /* 0x000000000000094d */ /* 0x000fea0003800000 */
[----:B------:R-:W0:Y:S02]  /*00d0*/  LDCU.64 UR36, c[0x0][0x358] ;  /* 0x00006b00ff2477ac */ /* 0x000e240008000a00 */
.L_x_77:
[----:B-1----:R-:W1:Y:S01]  /*00e0*/  LDC.64 R30, c[0x0][0x3d0] ;  /* 0x0000f400ff1e7b82 */ /* 0x002e620000000a00 */
[----:B--2---:R-:W2:Y:S07]  /*00f0*/  LDCU UR4, c[0x0][0x3a0] ;  /* 0x00007400ff0477ac */ /* 0x004eae0008000800 */
[----:B---3--:R-:W3:Y:S08]  /*0100*/  LDC.64 R28, c[0x0][0x3d8] ;  /* 0x0000f600ff1c7b82 */ /* 0x008ef00000000a00 */
[----:B------:R-:W4:Y:S01]  /*0110*/  LDC.64 R4, c[0x0][0x380] ;  /* 0x0000e000ff047b82 */ /* 0x000f220000000a00 */
[----:B-1----:R-:W-:-:S07]  /*0120*/  IMAD.WIDE R30, R24, 0x4, R30 ;  /* 0x00000004181e7825 */ /* 0x002fce00078e021e */
[----:B------:R-:W1:Y:S01]  /*0130*/  LDC.64 R32, c[0x0][0x390] ;  /* 0x0000e400ff207b82 */ /* 0x000e620000000a00 */
[----:B0-----:R-:W4:Y:S01]  /*0140*/  LDG.E R30, desc[UR36][R30.64] ;  /* 0x000000241e1e7981 */ /* 0x001f22000c1e1900 */
[----:B---3--:R-:W-:-:S06]  /*0150*/  IMAD.WIDE R28, R24, 0x4, R28 ;  /* 0x00000004181c7825 */ /* 0x008fcc00078e021c */
[----:B------:R-:W3:Y:S01]  /*0160*/  LDG.E R28, desc[UR36][R28.64] ;  /* 0x000000241c1c7981 */ /* 0x000ee2000c1e1900 */
[----:B----4-:R-:W-:-:S05]  /*0170*/  IMAD.WIDE R6, R30, 0x4, R4 ;  /* 0x000000041e067825 */ /* 0x010fca00078e0204 */
[----:B------:R-:W4:Y:S04]  /*0180*/  LDG.E R21, desc[UR36][R6.64] ;  /* 0x0000002406157981 */ /* 0x000f28000c1e1900 */
[----:B------:R-:W4:Y:S01]  /*0190*/  LDG.E R16, desc[UR36][R6.64+0x4] ;  /* 0x0000042406107981 */ /* 0x000f22000c1e1900 */
[----:B---3--:R-:W-:-:S05]  /*01a0*/  IMAD.WIDE R4, R28, 0x4, R4 ;  /* 0x000000041c047825 */ /* 0x008fca00078e0204 */
[----:B------:R0:W5:Y:S01]  /*01b0*/  LDG.E R3, desc[UR36][R4.64] ;  /* 0x0000002404037981 */ /* 0x000162000c1e1900 */
[----:B--2---:R-:W-:Y:S01]  /*01c0*/  IADD3 R19, PT, PT, R24, UR4, RZ ;  /* 0x0000000418137c10 */ /* 0x004fe2000fffe0ff */
[----:B------:R-:W-:Y:S01]  /*01d0*/  BSSY.RECONVERGENT B0, `(.L_x_38) ;  /* 0x0000046000007945 */ /* 0x000fe20003800200 */
[----:B------:R-:W-:-:S03]  /*01e0*/  IMAD.MOV.U32 R0, RZ, RZ, RZ ;  /* 0x000000ffff007224 */ /* 0x000fc600078e00ff */
[----:B-1----:R-:W-:Y:S01]  /*01f0*/  IMAD.WIDE R32, R19, 0x4, R32 ;  /* 0x0000000413207825 */ /* 0x002fe200078e0220 */
[----:B----4-:R-:W-:Y:S02]  /*0200*/  MOV R18, R21 ;  /* 0x0000001500127202 */ /* 0x010fe40000000f00 */
[----:B------:R-:W-:-:S13]  /*0210*/  ISETP.NE.AND P0, PT, R21, R16, PT ;  /* 0x000000101500720c */ /* 0x000fda0003f05270 */
[----:B0-----:R-:W-:Y:S05]  /*0220*/  @!P0 BRA `(.L_x_39) ;  /* 0x0000000400008947 */ /* 0x001fea0003800000 */
[----:B------:R-:W0:Y:S01]  /*0230*/  LDC.64 R8, c[0x0][0x410] ;  /* 0x00010400ff087b82 */ /* 0x000e220000000a00 */
[----:B------:R-:W-:-:S07]  /*0240*/  IMAD.MOV.U32 R0, RZ, RZ, RZ ;  /* 0x000000ffff007224 */ /* 0x000fce00078e00ff */
[----:B------:R-:W1:Y:S08]  /*0250*/  LDC.64 R10, c[0x0][0x418] ;  /* 0x00010600ff0a7b82 */ /* 0x000e700000000a00 */
[----:B------:R-:W2:Y:S08]  /*0260*/  LDC.64 R12, c[0x0][0x420] ;  /* 0x00010800ff0c7b82 */ /* 0x000eb00000000a00 */
[----:B------:R-:W3:Y:S02]  /*0270*/  LDC.64 R14, c[0x0][0x428] ;  /* 0x00010a00ff0e7b82 */ /* 0x000ee40000000a00 */
.L_x_43:
[----:B------:R-:W4:Y:S01]  /*0280*/  LDG.E R20, desc[UR36][R4.64+0x4] ;  /* 0x0000042404147981 */ /* 0x000f22000c1e1900 */
[----:B------:R-:W-:Y:S01]  /*0290*/  MOV R21, R18 ;  /* 0x0000001200157202 */ /* 0x000fe20000000f00 */
[----:B------:R-:W-:Y:S01]  /*02a0*/  IMAD.MOV.U32 R18, RZ, RZ, R16 ;  /* 0x000000ffff127224 */ /* 0x000fe200078e0010 */
[----:B----45:R-:W-:-:S13]  /*02b0*/  ISETP.NE.AND P0, PT, R3, R20, PT ;  /* 0x000000140300720c */ /* 0x030fda0003f05270 */
[----:B------:R-:W-:Y:S05]  /*02c0*/  @!P0 BRA `(.L_x_39) ;  /* 0x0000000000d88947 */ /* 0x000fea0003800000 */
[----:B-1----:R-:W-:-:S04]  /*02d0*/  IMAD.WIDE R26, R21, 0x4, R10 ;  /* 0x00000004151a7825 */ /* 0x002fc800078e020a */
[----:B------:R-:W-:Y:S01]  /*02e0*/  IMAD.WIDE R16, R3, 0x4, R10 ;  /* 0x0000000403107825 */ /* 0x000fe200078e020a */
[----:B------:R-:W4:Y:S04]  /*02f0*/  LDG.E R18, desc[UR36][R26.64] ;  /* 0x000000241a127981 */ /* 0x000f28000c1e1900 */
[----:B------:R-:W4:Y:S01]  /*0300*/  LDG.E R23, desc[UR36][R16.64] ;  /* 0x0000002410177981 */ /* 0x000f22000c1e1900 */
[----:B------:R-:W-:Y:S01]  /*0310*/  BSSY.RECONVERGENT B1, `(.L_x_40) ;  /* 0x000002c000017945 */ /* 0x000fe20003800200 */
[----:B----4-:R-:W-:-:S13]  /*0320*/  ISETP.NE.AND P0, PT, R18, R23, PT ;  /* 0x000000171200720c */ /* 0x010fda0003f05270 */
[----:B------:R-:W-:Y:S05]  /*0330*/  @P0 BRA `(.L_x_41) ;  /* 0x0000000000440947 */ /* 0x000fea0003800000 */
[----:B------:R-:W4:Y:S02]  /*0340*/  LDG.E R17, desc[UR36][R32.64] ;  /* 0x0000002420117981 */ /* 0x000f24000c1e1900 */
[----:B----4-:R-:W-:-:S05]  /*0350*/  IADD3 R17, PT, PT, R0, R17, RZ ;  /* 0x0000001100117210 */ /* 0x010fca0007ffe0ff */
[----:B0-----:R-:W-:-:S05]  /*0360*/  IMAD.WIDE R16, R17, 0x4, R8 ;  /* 0x0000000411107825 */ /* 0x001fca00078e0208 */
[----:B------:R0:W-:Y:S04]  /*0370*/  STG.E desc[UR36][R16.64], R18 ;  /* 0x0000001210007986 */ /* 0x0001e8000c101924 */
[----:B------:R-:W4:Y:S04]  /*0380*/  LDG.E R20, desc[UR36][R6.64] ;  /* 0x0000002406147981 */ /* 0x000f28000c1e1900 */
[----:B------:R-:W4:Y:S02]  /*0390*/  LDG.E R23, desc[UR36][R32.64] ;  /* 0x0000002420177981 */ /* 0x000f24000c1e1900 */
[----:B----4-:R-:W-:-:S05]  /*03a0*/  IADD3 R23, PT, PT, R23, R21, -R20 ;  /* 0x0000001517177210 */ /* 0x010fca0007ffe814 */
[----:B--2---:R-:W-:-:S05]  /*03b0*/  IMAD.WIDE R34, R23, 0x4, R12 ;  /* 0x0000000417227825 */ /* 0x004fca00078e020c */
[----:B------:R1:W-:Y:S04]  /*03c0*/  STG.E desc[UR36][R34.64], R0 ;  /* 0x0000000022007986 */ /* 0x0003e8000c101924 */
[----:B------:R-:W2:Y:S04]  /*03d0*/  LDG.E R20, desc[UR36][R4.64] ;  /* 0x0000002404147981 */ /* 0x000ea8000c1e1900 */
[----:B------:R-:W2:Y:S01]  /*03e0*/  LDG.E R23, desc[UR36][R32.64] ;  /* 0x0000002420177981 */ /* 0x000ea2000c1e1900 */
[----:B0-----:R-:W-:Y:S01]  /*03f0*/  VIADD R18, R21, 0x1 ;  /* 0x0000000115127836 */ /* 0x001fe20000000000 */
[----:B--2---:R-:W-:-:S02]  /*0400*/  IADD3 R23, PT, PT, R23, R3, -R20 ;  /* 0x0000000317177210 */ /* 0x004fc40007ffe814 */
[----:B------:R-:W-:-:S03]  /*0410*/  IADD3 R3, PT, PT, R3, 0x1, RZ ;  /* 0x0000000103037810 */ /* 0x000fc60007ffe0ff */
[----:B---3--:R-:W-:-:S05]  /*0420*/  IMAD.WIDE R26, R23, 0x4, R14 ;  /* 0x00000004171a7825 */ /* 0x008fca00078e020e */
[----:B------:R1:W-:Y:S01]  /*0430*/  STG.E desc[UR36][R26.64], R0 ;  /* 0x000000001a007986 */ /* 0x0003e2000c101924 */
[----:B------:R-:W-:Y:S05]  /*0440*/  BRA `(.L_x_42) ;  /* 0x0000000000607947 */ /* 0x000fea0003800000 */
.L_x_41:
[----:B------:R-:W-:-:S13]  /*0450*/  ISETP.GE.AND P0, PT, R18, R23, PT ;  /* 0x000000171200720c */ /* 0x000fda0003f06270 */
[----:B------:R-:W4:Y:S02]  /*0460*/  @!P0 LDG.E R17, desc[UR36][R32.64] ;  /* 0x0000002420118981 */ /* 0x000f24000c1e1900 */
[----:B----4-:R-:W-:-:S04]  /*0470*/  @!P0 IMAD.IADD R17, R0, 0x1, R17 ;  /* 0x0000000100118824 */ /* 0x010fc800078e0211 */
[----:B0-----:R-:W-:-:S05]  /*0480*/  @!P0 IMAD.WIDE R34, R17, 0x4, R8 ;  /* 0x0000000411228825 */ /* 0x001fca00078e0208 */
[----:B------:R0:W-:Y:S04]  /*0490*/  @!P0 STG.E desc[UR36][R34.64], R18 ;  /* 0x0000001222008986 */ /* 0x0001e8000c101924 */
[----:B------:R-:W4:Y:S04]  /*04a0*/  @!P0 LDG.E R16, desc[UR36][R6.64] ;  /* 0x0000002406108981 */ /* 0x000f28000c1e1900 */
[----:B------:R-:W4:Y:S01]  /*04b0*/  @!P0 LDG.E R17, desc[UR36][R32.64] ;  /* 0x0000002420118981 */ /* 0x000f22000c1e1900 */
[----:B------:R-:W1:Y:S01]  /*04c0*/  @P0 LDC.64 R34, c[0x0][0x428] ;  /* 0x00010a00ff220b82 */ /* 0x000e620000000a00 */
[----:B----4-:R-:W-:-:S07]  /*04d0*/  @!P0 IADD3 R27, PT, PT, R17, R21, -R16 ;  /* 0x00000015111b8210 */ /* 0x010fce0007ffe810 */
[----:B------:R-:W4:Y:S02]  /*04e0*/  @!P0 LDC.64 R16, c[0x0][0x420] ;  /* 0x00010800ff108b82 */ /* 0x000f240000000a00 */
[----:B----4-:R-:W-:-:S05]  /*04f0*/  @!P0 IMAD.WIDE R26, R27, 0x4, R16 ;  /* 0x000000041b1a8825 */ /* 0x010fca00078e0210 */
[----:B------:R4:W-:Y:S04]  /*0500*/  @!P0 STG.E desc[UR36][R26.64], R0 ;  /* 0x000000001a008986 */ /* 0x0009e8000c101924 */
[----:B------:R-:W5:Y:S02]  /*0510*/  @P0 LDG.E R17, desc[UR36][R32.64] ;  /* 0x0000002420110981 */ /* 0x000f64000c1e1900 */
[----:B-----5:R-:W-:-:S05]  /*0520*/  @P0 IADD3 R17, PT, PT, R0, R17, RZ ;  /* 0x0000001100110210 */ /* 0x020fca0007ffe0ff */
[----:B------:R-:W-:-:S05]  /*0530*/  @P0 IMAD.WIDE R16, R17, 0x4, R8 ;  /* 0x0000000411100825 */ /* 0x000fca00078e0208 */
[----:B------:R4:W-:Y:S04]  /*0540*/  @P0 STG.E desc[UR36][R16.64], R23 ;  /* 0x0000001710000986 */ /* 0x0009e8000c101924 */
[----:B------:R-:W5:Y:S04]  /*0550*/  @P0 LDG.E R18, desc[UR36][R4.64] ;  /* 0x0000002404120981 */ /* 0x000f68000c1e1900 */
[----:B------:R-:W5:Y:S02]  /*0560*/  @P0 LDG.E R20, desc[UR36][R32.64] ;  /* 0x0000002420140981 */ /* 0x000f64000c1e1900 */
[----:B-----5:R-:W-:Y:S01]  /*0570*/  @P0 IADD3 R25, PT, PT, R20, R3, -R18 ;  /* 0x0000000314190210 */ /* 0x020fe20007ffe812 */
[----:B0-----:R-:W-:Y:S01]  /*0580*/  @!P0 VIADD R18, R21, 0x1 ;  /* 0x0000000115128836 */ /* 0x001fe20000000000 */
[----:B------:R-:W-:Y:S01]  /*0590*/  @P0 MOV R18, R21 ;  /* 0x0000001500120202 */ /* 0x000fe20000000f00 */
[----:B------:R-:W-:-:S02]  /*05a0*/  @P0 VIADD R3, R3, 0x1 ;  /* 0x0000000103030836 */ /* 0x000fc40000000000 */
[----:B-1----:R-:W-:-:S05]  /*05b0*/  @P0 IMAD.WIDE R34, R25, 0x4, R34 ;  /* 0x0000000419220825 */ /* 0x002fca00078e0222 */
[----:B------:R4:W-:Y:S02]  /*05c0*/  @P0 STG.E desc[UR36][R34.64], R0 ;  /* 0x0000000022000986 */ /* 0x0009e4000c101924 */
.L_x_42:
[----:B------:R-:W-:Y:S05]  /*05d0*/  BSYNC.RECONVERGENT B1 ;  /* 0x0000000000017941 */ /* 0x000fea0003800200 */
.L_x_40:
[----:B----4-:R-:W4:Y:S01]  /*05e0*/  LDG.E R16, desc[UR36][R6.64+0x4] ;  /* 0x0000042406107981 */ /* 0x010f22000c1e1900 */
[----:B-1----:R-:W-:Y:S02]  /*05f0*/  IADD3 R0, PT, PT, R0, 0x1, RZ ;  /* 0x0000000100007810 */ /* 0x002fe40007ffe0ff */
[----:B----4-:R-:W-:-:S13]  /*0600*/  ISETP.NE.AND P0, PT, R18, R16, PT ;  /* 0x000000101200720c */ /* 0x010fda0003f05270 */
[----:B------:R-:W-:Y:S05]  /*0610*/  @P0 BRA `(.L_x_43) ;  /* 0xfffffffc00180947 */ /* 0x000fea000383ffff */
[----:B------:R-:W-:-:S07]  /*0620*/  IMAD.MOV.U32 R21, RZ, RZ, R18 ;  /* 0x000000ffff157224 */ /* 0x000fce00078e0012 */
.L_x_39:
[----:B------:R-:W-:Y:S05]  /*0630*/  BSYNC.RECONVERGENT B0 ;  /* 0x0000000000007941 */ /* 0x000fea0003800200 */
.L_x_38:
[----:B------:R-:W-:Y:S01]  /*0640*/  ISETP.NE.AND P0, PT, R21, R18, PT ;  /* 0x000000121500720c */ /* 0x000fe20003f05270 */
[----:B------:R-:W-:-:S12]  /*0650*/  BSSY.RECONVERGENT B0, `(.L_x_44) ;  /* 0x0000015000007945 */ /* 0x000fd80003800200 */
[----:B------:R-:W-:Y:S05]  /*0660*/  @!P0 BRA `(.L_x_45) ;  /* 0x00000000004c8947 */ /* 0x000fea0003800000 */
.L_x_46:
[----:B-1----:R-:W1:Y:S01]  /*0670*/  LDC.64 R10, c[0x0][0x418] ;  /* 0x00010600ff0a7b82 */ /* 0x002e620000000a00 */
[----:B--2---:R-:W2:Y:S07]  /*0680*/  LDG.E R13, desc[UR36][R32.64] ;  /* 0x00000024200d7981 */ /* 0x004eae000c1e1900 */
[----:B0-----:R-:W0:Y:S01]  /*0690*/  LDC.64 R8, c[0x0][0x410] ;  /* 0x00010400ff087b82 */ /* 0x001e220000000a00 */
[----:B-1----:R-:W-:-:S06]  /*06a0*/  IMAD.WIDE R10, R21, 0x4, R10 ;  /* 0x00000004150a7825 */ /* 0x002fcc00078e020a */
[----:B------:R-:W4:Y:S01]  /*06b0*/  LDG.E R11, desc[UR36][R10.64] ;  /* 0x000000240a0b7981 */ /* 0x000f22000c1e1900 */
[----:B--2---:R-:W-:-:S05]  /*06c0*/  IADD3 R13, PT, PT, R13, R0, RZ ;  /* 0x000000000d0d7210 */ /* 0x004fca0007ffe0ff */
[----:B0-----:R-:W-:Y:S02]  /*06d0*/  IMAD.WIDE R12, R13, 0x4, R8 ;  /* 0x000000040d0c7825 */ /* 0x001fe400078e0208 */
[----:B------:R-:W0:Y:S03]  /*06e0*/  LDC.64 R8, c[0x0][0x420] ;  /* 0x00010800ff087b82 */ /* 0x000e260000000a00 */
[----:B----4-:R-:W-:Y:S04]  /*06f0*/  STG.E desc[UR36][R12.64], R11 ;  /* 0x0000000b0c007986 */ /* 0x010fe8000c101924 */
[----:B---3--:R-:W2:Y:S04]  /*0700*/  LDG.E R14, desc[UR36][R6.64] ;  /* 0x00000024060e7981 */ /* 0x008ea8000c1e1900 */
[----:B------:R-:W2:Y:S02]  /*0710*/  LDG.E R15, desc[UR36][R32.64] ;  /* 0x00000024200f7981 */ /* 0x000ea4000c1e1900 */
[----:B--2---:R-:W-:-:S05]  /*0720*/  IADD3 R15, PT, PT, R15, R21, -R14 ;  /* 0x000000150f0f7210 */ /* 0x004fca0007ffe80e */
[----:B0-----:R-:W-:-:S05]  /*0730*/  IMAD.WIDE R8, R15, 0x4, R8 ;  /* 0x000000040f087825 */ /* 0x001fca00078e0208 */
[----:B------:R0:W-:Y:S04]  /*0740*/  STG.E desc[UR36][R8.64], R0 ;  /* 0x0000000008007986 */ /* 0x0001e8000c101924 */
[----:B------:R-:W2:Y:S01]  /*0750*/  LDG.E R10, desc[UR36][R6.64+0x4] ;  /* 0x00000424060a7981 */ /* 0x000ea2000c1e1900 */
[----:B------:R-:W-:Y:S01]  /*0760*/  VIADD R21, R21, 0x1 ;  /* 0x0000000115157836 */ /* 0x000fe20000000000 */
[----:B0-----:R-:W-:-:S04]  /*0770*/  IADD3 R0, PT, PT, R0, 0x1, RZ ;  /* 0x0000000100007810 */ /* 0x001fc80007ffe0ff */
[----:B--2---:R-:W-:-:S13]  /*0780*/  ISETP.NE.AND P0, PT, R21, R10, PT ;  /* 0x0000000a1500720c */ /* 0x004fda0003f05270 */
[----:B------:R-:W-:Y:S05]  /*0790*/  @P0 BRA `(.L_x_46) ;  /* 0xfffffffc00b40947 */ /* 0x000fea000383ffff */
.L_x_45:
[----:B------:R-:W-:Y:S05]  /*07a0*/  BSYNC.RECONVERGENT B0 ;  /* 0x0000000000007941 */ /* 0x000fea0003800200 */
.L_x_44:
[----:B0-----:R-:W4:Y:S01]  /*07b0*/  LDG.E R8, desc[UR36][R4.64+0x4] ;  /* 0x0000042404087981 */ /* 0x001f22000c1e1900 */
[----:B------:R-:W0:Y:S01]  /*07c0*/  LDC.64 R6, c[0x0][0x388] ;  /* 0x0000e200ff067b82 */ /* 0x000e220000000a00 */
[----:B------:R-:W-:Y:S01]  /*07d0*/  BSSY.RECONVERGENT B0, `(.L_x_47) ;  /* 0x0000017000007945 */ /* 0x000fe20003800200 */
[----:B0-----:R-:W-:Y:S01]  /*07e0*/  IMAD.WIDE R30, R30, 0x4, R6 ;  /* 0x000000041e1e7825 */ /* 0x001fe200078e0206 */
[----:B----45:R-:W-:-:S13]  /*07f0*/  ISETP.NE.AND P0, PT, R3, R8, PT ;  /* 0x000000080300720c */ /* 0x030fda0003f05270 */
[----:B------:R-:W-:Y:S05]  /*0800*/  @!P0 BRA `(.L_x_48) ;  /* 0x00000000004c8947 */ /* 0x000fea0003800000 */
.L_x_49:
[----:B-1----:R-:W0:Y:S01]  /*0810*/  LDC.64 R10, c[0x0][0x418] ;  /* 0x00010600ff0a7b82 */ /* 0x002e220000000a00 */
[----:B--2---:R-:W2:Y:S07]  /*0820*/  LDG.E R13, desc[UR36][R32.64] ;  /* 0x00000024200d7981 */ /* 0x004eae000c1e1900 */
[----:B------:R-:W1:Y:S01]  /*0830*/  LDC.64 R8, c[0x0][0x410] ;  /* 0x00010400ff087b82 */ /* 0x000e620000000a00 */
[----:B0-----:R-:W-:-:S06]  /*0840*/  IMAD.WIDE R10, R3, 0x4, R10 ;  /* 0x00000004030a7825 */ /* 0x001fcc00078e020a */
[----:B------:R-:W4:Y:S01]  /*0850*/  LDG.E R11, desc[UR36][R10.64] ;  /* 0x000000240a0b7981 */ /* 0x000f22000c1e1900 */
[----:B--2---:R-:W-:-:S04]  /*0860*/  IMAD.IADD R13, R13, 0x1, R0 ;  /* 0x000000010d0d7824 */ /* 0x004fc800078e0200 */
[----:B-1----:R-:W-:Y:S02]  /*0870*/  IMAD.WIDE R12, R13, 0x4, R8 ;  /* 0x000000040d0c7825 */ /* 0x002fe400078e0208 */
        /* <DEDUP_REMOVED lines=8> */
[----:B------:R-:W-:Y:S01]  /*0900*/  IADD3 R3, PT, PT, R3, 0x1, RZ ;  /* 0x0000000103037810 */ /* 0x000fe20007ffe0ff */
[----:B0-----:R-:W-:-:S03]  /*0910*/  VIADD R0, R0, 0x1 ;  /* 0x0000000100007836 */ /* 0x001fc60000000000 */
[----:B--2---:R-:W-:-:S13]  /*0920*/  ISETP.NE.AND P0, PT, R3, R10, PT ;  /* 0x0000000a0300720c */ /* 0x004fda0003f05270 */
[----:B------:R-:W-:Y:S05]  /*0930*/  @P0 BRA `(.L_x_49) ;  /* 0xfffffffc00b40947 */ /* 0x000fea000383ffff */
.L_x_48:
[----:B------:R-:W-:Y:S05]  /*0940*/  BSYNC.RECONVERGENT B0 ;  /* 0x0000000000007941 */ /* 0x000fea0003800200 */
.L_x_47:
[----:B------:R-:W1:Y:S04]  /*0950*/  LDG.E R23, desc[UR36][R30.64] ;  /* 0x000000241e177981 */ /* 0x000e68000c1e1900 */
[----:B------:R-:W4:Y:S01]  /*0960*/  LDG.E R0, desc[UR36][R30.64+0x4] ;  /* 0x000004241e007981 */ /* 0x000f22000c1e1900 */
[----:B------:R-:W-:-:S05]  /*0970*/  IMAD.WIDE R28, R28, 0x4, R6 ;  /* 0x000000041c1c7825 */ /* 0x000fca00078e0206 */
[----:B------:R0:W5:Y:S01]  /*0980*/  LDG.E R25, desc[UR36][R28.64] ;  /* 0x000000241c197981 */ /* 0x000162000c1e1900 */
[----:B------:R-:W-:Y:S01]  /*0990*/  BSSY.RECONVERGENT B8, `(.L_x_50) ;  /* 0x000010b000087945 */ /* 0x000fe20003800200 */
[----:B------:R-:W-:Y:S02]  /*09a0*/  HFMA2 R26, -RZ, RZ, 0, 0 ;  /* 0x00000000ff1a7431 */ /* 0x000fe400000001ff */
[----:B-1----:R-:W-:Y:S01]  /*09b0*/  IMAD.MOV.U32 R10, RZ, RZ, R23 ;  /* 0x000000ffff0a7224 */ /* 0x002fe200078e0017 */
[----:B----4-:R-:W-:-:S13]  /*09c0*/  ISETP.NE.AND P0, PT, R23, R0, PT ;  /* 0x000000001700720c */ /* 0x010fda0003f05270 */
[----:B0-----:R-:W-:Y:S05]  /*09d0*/  @!P0 BRA `(.L_x_51) ;  /* 0x0000001000188947 */ /* 0x001fea0003800000 */
[----:B------:R-:W0:Y:S01]  /*09e0*/  LDC.64 R16, c[0x0][0x398] ;  /* 0x0000e600ff107b82 */ /* 0x000e220000000a00 */
[----:B------:R-:W-:Y:S01]  /*09f0*/  MOV R26, RZ ;  /* 0x000000ff001a7202 */ /* 0x000fe20000000f00 */
[----:B0-----:R-:W-:-:S07]  /*0a00*/  IMAD.WIDE R16, R19, 0x4, R16 ;  /* 0x0000000413107825 */ /* 0x001fce00078e0210 */
.L_x_64:
[----:B-12---:R-:W4:Y:S01]  /*0a10*/  LDG.E R4, desc[UR36][R28.64+0x4] ;  /* 0x000004241c047981 */ /* 0x006f22000c1e1900 */
[----:B------:R-:W-:Y:S01]  /*0a20*/  IMAD.MOV.U32 R23, RZ, RZ, R10 ;  /* 0x000000ffff177224 */ /* 0x000fe200078e000a */
[----:B------:R-:W-:Y:S02]  /*0a30*/  MOV R10, R0 ;  /* 0x00000000000a7202 */ /* 0x000fe40000000f00 */
[----:B----45:R-:W-:-:S13]  /*0a40*/  ISETP.NE.AND P0, PT, R25, R4, PT ;  /* 0x000000041900720c */ /* 0x030fda0003f05270 */
[----:B0-----:R-:W-:Y:S05]  /*0a50*/  @!P0 BRA `(.L_x_51) ;  /* 0x0000000c00f88947 */ /* 0x001fea0003800000 */
[----:B------:R-:W0:Y:S02]  /*0a60*/  LDC.64 R10, c[0x0][0x3c8] ;  /* 0x0000f200ff0a7b82 */ /* 0x000e240000000a00 */
[----:B0-----:R-:W-:-:S04]  /*0a70*/  IMAD.WIDE R8, R23, 0x4, R10 ;  /* 0x0000000417087825 */ /* 0x001fc800078e020a */
[----:B------:R-:W-:Y:S01]  /*0a80*/  IMAD.WIDE R10, R25, 0x4, R10 ;  /* 0x00000004190a7825 */ /* 0x000fe200078e020a */
[----:B------:R-:W4:Y:S04]  /*0a90*/  LDG.E R0, desc[UR36][R8.64] ;  /* 0x0000002408007981 */ /* 0x000f28000c1e1900 */
[----:B------:R-:W4:Y:S01]  /*0aa0*/  LDG.E R3, desc[UR36][R10.64] ;  /* 0x000000240a037981 */ /* 0x000f22000c1e1900 */
[----:B------:R-:W-:Y:S01]  /*0ab0*/  BSSY.RECONVERGENT B7, `(.L_x_52) ;  /* 0x00000f3000077945 */ /* 0x000fe20003800200 */
[----:B----4-:R-:W-:-:S13]  /*0ac0*/  ISETP.NE.AND P0, PT, R0, R3, PT ;  /* 0x000000030000720c */ /* 0x010fda0003f05270 */
[----:B------:R-:W-:Y:S05]  /*0ad0*/  @P0 BRA `(.L_x_53) ;  /* 0x0000000400580947 */ /* 0x000fea0003800000 */
[----:B------:R-:W0:Y:S01]  /*0ae0*/  LDC.64 R10, c[0x0][0x3b8] ;  /* 0x0000ee00ff0a7b82 */ /* 0x000e220000000a00 */
[----:B------:R-:W4:Y:S01]  /*0af0*/  LDG.E R3, desc[UR36][R16.64] ;  /* 0x0000002410037981 */ /* 0x000f22000c1e1900 */
[----:B------:R-:W1:Y:S06]  /*0b00*/  LDCU.64 UR4, c[0x0][0x3c0] ;  /* 0x00007800ff0477ac */ /* 0x000e6c0008000a00 */
[----:B--2---:R-:W2:Y:S01]  /*0b10*/  LDC.64 R12, c[0x0][0x3f8] ;  /* 0x0000fe00ff0c7b82 */ /* 0x004ea20000000a00 */
[----:B0-----:R-:W-:-:S04]  /*0b20*/  IMAD.WIDE R6, R23, 0x4, R10 ;  /* 0x0000000417067825 */ /* 0x001fc800078e020a */
[----:B------:R-:W-:Y:S02]  /*0b30*/  IMAD.WIDE R10, R25, 0x4, R10 ;  /* 0x00000004190a7825 */ /* 0x000fe400078e020a */
[----:B------:R-:W5:Y:S04]  /*0b40*/  LDG.E R6, desc[UR36][R6.64] ;  /* 0x0000002406067981 */ /* 0x000f68000c1e1900 */
[----:B------:R-:W5:Y:S01]  /*0b50*/  LDG.E R11, desc[UR36][R10.64] ;  /* 0x000000240a0b7981 */ /* 0x000f62000c1e1900 */
[----:B-1----:R-:W-:-:S04]  /*0b60*/  IADD3 R4, P0, PT, R23, UR4, RZ ;  /* 0x0000000417047c10 */ /* 0x002fc8000ff1e0ff */
[----:B------:R-:W-:Y:S01]  /*0b70*/  LEA.HI.X.SX32 R5, R23, UR5, 0x1, P0 ;  /* 0x0000000517057c11 */ /* 0x000fe200080f0eff */
[----:B----4-:R-:W-:-:S04]  /*0b80*/  IMAD.IADD R3, R26, 0x1, R3 ;  /* 0x000000011a037824 */ /* 0x010fc800078e0203 */
[----:B--2---:R-:W-:-:S04]  /*0b90*/  IMAD.WIDE R12, R3, 0x4, R12 ;  /* 0x00000004030c7825 */ /* 0x004fc800078e020c */
[----:B-----5:R-:W-:-:S04]  /*0ba0*/  FADD R0, R6, R11 ;  /* 0x0000000b06007221 */ /* 0x020fc80000000000 */
[----:B------:R-:W-:-:S05]  /*0bb0*/  FMUL R3, R0, 0.5 ;  /* 0x3f00000000037820 */ /* 0x000fca0000400000 */
[----:B------:R0:W-:Y:S04]  /*0bc0*/  STG.E desc[UR36][R12.64], R3 ;  /* 0x000000030c007986 */ /* 0x0001e8000c101924 */
[----:B------:R-:W2:Y:S04]  /*0bd0*/  LDG.E.U8 R4, desc[UR36][R4.64] ;  /* 0x0000002404047981 */ /* 0x000ea8000c1e1100 */
[----:B------:R-:W4:Y:S01]  /*0be0*/  LDG.E R11, desc[UR36][R16.64] ;  /* 0x00000024100b7981 */ /* 0x000f22000c1e1900 */
[----:B0-----:R-:W0:Y:S01]  /*0bf0*/  LDC.64 R12, c[0x0][0x408] ;  /* 0x00010200ff0c7b82 */ /* 0x001e220000000a00 */
[----:B--2---:R-:W-:-:S13]  /*0c00*/  ISETP.NE.AND P0, PT, R4, RZ, PT ;  /* 0x000000ff0400720c */ /* 0x004fda0003f05270 */
[----:B------:R-:W-:-:S04]  /*0c10*/  @P0 IADD3 R6, P1, PT, R25, UR4, RZ ;  /* 0x0000000419060c10 */ /* 0x000fc8000ff3e0ff */
[----:B------:R-:W-:Y:S01]  /*0c20*/  @P0 LEA.HI.X.SX32 R7, R25, UR5, 0x1, P1 ;  /* 0x0000000519070c11 */ /* 0x000fe200088f0eff */
[----:B------:R-:W1:Y:S04]  /*0c30*/  LDCU.64 UR4, c[0x0][0x400] ;  /* 0x00008000ff0477ac */ /* 0x000e680008000a00 */
[----:B------:R-:W2:Y:S01]  /*0c40*/  @P0 LDG.E.U8 R6, desc[UR36][R6.64] ;  /* 0x0000002406060981 */ /* 0x000ea2000c1e1100 */
[----:B----4-:R-:W-:-:S04]  /*0c50*/  IADD3 R11, PT, PT, R26, R11, RZ ;  /* 0x0000000b1a0b7210 */ /* 0x010fc80007ffe0ff */
[----:B-1----:R-:W-:-:S04]  /*0c60*/  IADD3 R10, P1, PT, R11, UR4, RZ ;  /* 0x000000040b0a7c10 */ /* 0x002fc8000ff3e0ff */
[----:B------:R-:W-:Y:S02]  /*0c70*/  LEA.HI.X.SX32 R11, R11, UR5, 0x1, P1 ;  /* 0x000000050b0b7c11 */ /* 0x000fe400088f0eff */
[----:B--2---:R-:W-:Y:S02]  /*0c80*/  ISETP.NE.AND P0, PT, R6, RZ, P0 ;  /* 0x000000ff0600720c */ /* 0x004fe40000705270 */
[----:B------:R-:W1:Y:S02]  /*0c90*/  LDC.64 R6, c[0x0][0x3a8] ;  /* 0x0000ea00ff067b82 */ /* 0x000e640000000a00 */
[----:B------:R-:W-:-:S05]  /*0ca0*/  SEL R3, RZ, 0x1, !P0 ;  /* 0x00000001ff037807 */ /* 0x000fca0004000000 */
[----:B------:R2:W-:Y:S04]  /*0cb0*/  STG.E.U8 desc[UR36][R10.64], R3 ;  /* 0x000000030a007986 */ /* 0x0005e8000c101124 */
[----:B------:R-:W4:Y:S04]  /*0cc0*/  LDG.E R5, desc[UR36][R16.64] ;  /* 0x0000002410057981 */ /* 0x000f28000c1e1900 */
[----:B------:R5:W3:Y:S01]  /*0cd0*/  LDG.E R21, desc[UR36][R8.64] ;  /* 0x0000002408157981 */ /* 0x000ae2000c1e1900 */
[----:B--2---:R-:W2:Y:S01]  /*0ce0*/  LDC.64 R10, c[0x0][0x3b0] ;  /* 0x0000ec00ff0a7b82 */ /* 0x004ea20000000a00 */
[----:B-1----:R-:W-:-:S07]  /*0cf0*/  IMAD.WIDE R6, R23, 0x4, R6 ;  /* 0x0000000417067825 */ /* 0x002fce00078e0206 */
[----:B-----5:R-:W1:Y:S01]  /*0d00*/  LDC.64 R8, c[0x0][0x3e8] ;  /* 0x0000fa00ff087b82 */ /* 0x020e620000000a00 */
[----:B----4-:R-:W-:-:S04]  /*0d10*/  IMAD.IADD R5, R26, 0x1, R5 ;  /* 0x000000011a057824 */ /* 0x010fc800078e0205 */
[----:B0-----:R-:W-:-:S03]  /*0d20*/  IMAD.WIDE R12, R5, 0x4, R12 ;  /* 0x00000004050c7825 */ /* 0x001fc600078e020c */
[----:B------:R-:W0:Y:S02]  /*0d30*/  LDC.64 R4, c[0x0][0x420] ;  /* 0x00010800ff047b82 */ /* 0x000e240000000a00 */
[----:B---3--:R1:W-:Y:S04]  /*0d40*/  STG.E desc[UR36][R12.64], R21 ;  /* 0x000000150c007986 */ /* 0x0083e8000c101924 */
[----:B------:R-:W3:Y:S04]  /*0d50*/  LDG.E R15, desc[UR36][R32.64] ;  /* 0x00000024200f7981 */ /* 0x000ee8000c1e1900 */
[----:B------:R-:W3:Y:S04]  /*0d60*/  LDG.E R0, desc[UR36][R6.64] ;  /* 0x0000002406007981 */ /* 0x000ee8000c1e1900 */
[----:B------:R-:W4:Y:S01]  /*0d70*/  LDG.E R3, desc[UR36][R16.64] ;  /* 0x0000002410037981 */ /* 0x000f22000c1e1900 */
[----:B---3--:R-:W-:-:S05]  /*0d80*/  IADD3 R15, PT, PT, R0, R15, RZ ;  /* 0x0000000f000f7210 */ /* 0x008fca0007ffe0ff */
[----:B0-----:R-:W-:-:S05]  /*0d90*/  IMAD.WIDE R14, R15, 0x4, R4 ;  /* 0x000000040f0e7825 */ /* 0x001fca00078e0204 */
[----:B------:R0:W3:Y:S01]  /*0da0*/  LDG.E R27, desc[UR36][R14.64] ;  /* 0x000000240e1b7981 */ /* 0x0000e2000c1e1900 */
[----:B----4-:R-:W-:Y:S02]  /*0db0*/  IMAD.IADD R3, R26, 0x1, R3 ;  /* 0x000000011a037824 */ /* 0x010fe400078e0203 */
[----:B--2---:R-:W-:-:S04]  /*0dc0*/  IMAD.WIDE R10, R23, 0x4, R10 ;  /* 0x00000004170a7825 */ /* 0x004fc800078e020a */
[----:B-1----:R-:W-:Y:S01]  /*0dd0*/  IMAD.WIDE R12, R3, 0x4, R8 ;  /* 0x00000004030c7825 */ /* 0x002fe200078e0208 */
[----:B0-----:R-:W0:Y:S04]  /*0de0*/  LDC.64 R14, c[0x0][0x3f0] ;  /* 0x0000fc00ff0e7b82 */ /* 0x001e280000000a00 */
[----:B---3--:R1:W-:Y:S04]  /*0df0*/  STG.E desc[UR36][R12.64], R27 ;  /* 0x0000001b0c007986 */ /* 0x0083e8000c101924 */
[----:B------:R-:W2:Y:S04]  /*0e00*/  LDG.E R10, desc[UR36][R10.64] ;  /* 0x000000240a0a7981 */ /* 0x000ea8000c1e1900 */
[----:B------:R-:W2:Y:S04]  /*0e10*/  LDG.E R21, desc[UR36][R32.64] ;  /* 0x0000002420157981 */ /* 0x000ea8000c1e1900 */
[----:B------:R-:W3:Y:S01]  /*0e20*/  LDG.E R3, desc[UR36][R16.64] ;  /* 0x0000002410037981 */ /* 0x000ee2000c1e1900 */
[----:B--2---:R-:W-:-:S05]  /*0e30*/  IADD3 R21, PT, PT, R10, R21, RZ ;  /* 0x000000150a157210 */ /* 0x004fca0007ffe0ff */
[----:B------:R-:W-:-:S06]  /*0e40*/  IMAD.WIDE R20, R21, 0x4, R4 ;  /* 0x0000000415147825 */ /* 0x000fcc00078e0204 */
[----:B------:R-:W2:Y:S01]  /*0e50*/  LDG.E R21, desc[UR36][R20.64] ;  /* 0x0000002414157981 */ /* 0x000ea2000c1e1900 */
[----:B---3--:R-:W-:-:S04]  /*0e60*/  IMAD.IADD R3, R26, 0x1, R3 ;  /* 0x000000011a037824 */ /* 0x008fc800078e0203 */
[----:B0-----:R-:W-:-:S05]  /*0e70*/  IMAD.WIDE R14, R3, 0x4, R14 ;  /* 0x00000004030e7825 */ /* 0x001fca00078e020e */
[----:B--2---:R1:W-:Y:S04]  /*0e80*/  STG.E desc[UR36][R14.64], R21 ;  /* 0x000000150e007986 */ /* 0x0043e8000c101924 */
[----:B------:R-:W2:Y:S02]  /*0e90*/  LDG.E R3, desc[UR36][R16.64] ;  /* 0x0000002410037981 */ /* 0x000ea4000c1e1900 */
[----:B--2---:R-:W-:-:S05]  /*0ea0*/  IADD3 R18, PT, PT, R26, R3, RZ ;  /* 0x000000031a127210 */ /* 0x004fca0007ffe0ff */
[----:B------:R-:W-:-:S06]  /*0eb0*/  IMAD.WIDE R8, R18, 0x4, R8 ;  /* 0x0000000412087825 */ /* 0x000fcc00078e0208 */
[----:B------:R-:W2:Y:S01]  /*0ec0*/  LDG.E R8, desc[UR36][R8.64] ;  /* 0x0000002408087981 */ /* 0x000ea2000c1e1900 */
[----:B------:R-:W-:Y:S01]  /*0ed0*/  BSSY.RECONVERGENT B6, `(.L_x_54) ;  /* 0x0000013000067945 */ /* 0x000fe20003800200 */
[----:B--2---:R-:W-:-:S13]  /*0ee0*/  ISETP.GT.AND P0, PT, R8, -0x1, PT ;  /* 0xffffffff0800780c */ /* 0x004fda0003f04270 */
[----:B-1----:R-:W-:Y:S05]  /*0ef0*/  @P0 BRA `(.L_x_55) ;  /* 0x0000000000400947 */ /* 0x002fea0003800000 */
[----:B------:R-:W2:Y:S04]  /*0f00*/  LDG.E R6, desc[UR36][R6.64] ;  /* 0x0000002406067981 */ /* 0x000ea8000c1e1900 */
[----:B------:R-:W2:Y:S01]  /*0f10*/  LDG.E R3, desc[UR36][R32.64] ;  /* 0x0000002420037981 */ /* 0x000ea2000c1e1900 */
[----:B------:R-:W-:Y:S01]  /*0f20*/  MOV R8, 0x0 ;  /* 0x0000000000087802 */ /* 0x000fe20000000f00 */
[----:B------:R-:W0:Y:S01]  /*0f30*/  LDCU.64 UR4, c[0x4][0x48] ;  /* 0x01000900ff0477ac */ /* 0x000e220008000a00 */
[----:B--2---:R-:W-:-:S04]  /*0f40*/  IMAD.IADD R3, R6, 0x1, R3 ;  /* 0x0000000106037824 */ /* 0x004fc800078e0203 */
[----:B------:R-:W-:-:S06]  /*0f50*/  IMAD.WIDE R10, R3, 0x4, R4 ;  /* 0x00000004030a7825 */ /* 0x000fcc00078e0204 */
[----:B------:R-:W2:Y:S01]  /*0f60*/  LDG.E R10, desc[UR36][R10.64] ;  /* 0x000000240a0a7981 */ /* 0x000ea2000c1e1900 */
[----:B------:R-:W1:Y:S01]  /*0f70*/  LDC.64 R8, c[0x4][R8] ;  /* 0x0100000008087b82 */ /* 0x000e620000000a00 */
[----:B0-----:R-:W-:Y:S01]  /*0f80*/  MOV R4, UR4 ;  /* 0x0000000400047c02 */ /* 0x001fe20008000f00 */
[----:B------:R-:W-:Y:S01]  /*0f90*/  IMAD.U32 R5, RZ, RZ, UR5 ;  /* 0x00000005ff057e24 */ /* 0x000fe2000f8e00ff */
[----:B------:R0:W-:Y:S01]  /*0fa0*/  STL.64 [R1], R18 ;  /* 0x0000001201007387 */ /* 0x0001e20000100a00 */
[----:B------:R-:W-:Y:S02]  /*0fb0*/  MOV R6, R22 ;  /* 0x0000001600067202 */ /* 0x000fe40000000f00 */
[----:B------:R-:W-:Y:S01]  /*0fc0*/  MOV R7, R2 ;  /* 0x0000000200077202 */ /* 0x000fe20000000f00 */
[----:B-12---:R0:W-:Y:S06]  /*0fd0*/  STL [R1+0x8], R10 ;  /* 0x0000080a01007387 */ /* 0x0061ec0000100800 */
[----:B------:R-:W-:-:S07]  /*0fe0*/  LEPC R20, `(.L_x_55) ;  /* 0x000000001014794e */ /* 0x000fce0000000000 */
[----:B0-----:R-:W-:Y:S05]  /*0ff0*/  CALL.ABS.NOINC R8 ;  /* 0x0000000008007343 */ /* 0x001fea0003c00000 */
.L_x_55:
[----:B------:R-:W-:Y:S05]  /*1000*/  BSYNC.RECONVERGENT B6 ;  /* 0x0000000000067941 */ /* 0x000fea0003800200 */
.L_x_54:
[----:B------:R-:W-:Y:S01]  /*1010*/  VIADD R10, R23, 0x1 ;  /* 0x00000001170a7836 */ /* 0x000fe20000000000 */
[----:B------:R-:W-:Y:S01]  /*1020*/  IADD3 R25, PT, PT, R25, 0x1, RZ ;  /* 0x0000000119197810 */ /* 0x000fe20007ffe0ff */
[----:B------:R-:W-:Y:S06]  /*1030*/  BRA `(.L_x_56) ;  /* 0x0000000800687947 */ /* 0x000fec0003800000 */
.L_x_53:
[----:B------:R-:W-:-:S13]  /*1040*/  ISETP.GE.AND P0, PT, R0, R3, PT ;  /* 0x000000030000720c */ /* 0x000fda0003f06270 */
[----:B------:R-:W-:Y:S05]  /*1050*/  @P0 BRA `(.L_x_57) ;  /* 0x0000000400300947 */ /* 0x000fea0003800000 */
[----:B------:R-:W0:Y:S01]  /*1060*/  LDC.64 R4, c[0x0][0x3b8] ;  /* 0x0000ee00ff047b82 */ /* 0x000e220000000a00 */
[----:B------:R-:W4:Y:S01]  /*1070*/  LDG.E R3, desc[UR36][R16.64] ;  /* 0x0000002410037981 */ /* 0x000f22000c1e1900 */
[----:B------:R-:W3:Y:S06]  /*1080*/  LDCU.64 UR4, c[0x0][0x3c0] ;  /* 0x00007800ff0477ac */ /* 0x000eec0008000a00 */
[----:B--2---:R-:W1:Y:S01]  /*1090*/  LDC.64 R12, c[0x0][0x408] ;  /* 0x00010200ff0c7b82 */ /* 0x004e620000000a00 */
[----:B0-----:R-:W-:-:S07]  /*10a0*/  IMAD.WIDE R10, R23, 0x4, R4 ;  /* 0x00000004170a7825 */ /* 0x001fce00078e0204 */
[----:B------:R-:W0:Y:S01]  /*10b0*/  LDC.64 R4, c[0x0][0x3f8] ;  /* 0x0000fe00ff047b82 */ /* 0x000e220000000a00 */
[----:B------:R-:W2:Y:S01]  /*10c0*/  LDG.E R11, desc[UR36][R10.64] ;  /* 0x000000240a0b7981 */ /* 0x000ea2000c1e1900 */
[----:B---3--:R-:W-:-:S04]  /*10d0*/  IADD3 R14, P0, PT, R23, UR4, RZ ;  /* 0x00000004170e7c10 */ /* 0x008fc8000ff1e0ff */
[----:B------:R-:W-:Y:S01]  /*10e0*/  LEA.HI.X.SX32 R15, R23, UR5, 0x1, P0 ;  /* 0x00000005170f7c11 */ /* 0x000fe200080f0eff */
[----:B------:R-:W3:Y:S01]  /*10f0*/  LDCU.64 UR4, c[0x0][0x400] ;  /* 0x00008000ff0477ac */ /* 0x000ee20008000a00 */
[----:B----4-:R-:W-:-:S05]  /*1100*/  IADD3 R3, PT, PT, R26, R3, RZ ;  /* 0x000000031a037210 */ /* 0x010fca0007ffe0ff */
[----:B0-----:R-:W-:-:S05]  /*1110*/  IMAD.WIDE R6, R3, 0x4, R4 ;  /* 0x0000000403067825 */ /* 0x001fca00078e0204 */
[----:B--2---:R0:W-:Y:S04]  /*1120*/  STG.E desc[UR36][R6.64], R11 ;  /* 0x0000000b06007986 */ /* 0x0041e8000c101924 */
[----:B------:R-:W2:Y:S04]  /*1130*/  LDG.E R3, desc[UR36][R16.64] ;  /* 0x0000002410037981 */ /* 0x000ea8000c1e1900 */
[----:B------:R-:W4:Y:S01]  /*1140*/  LDG.E.U8 R15, desc[UR36][R14.64] ;  /* 0x000000240e0f7981 */ /* 0x000f22000c1e1100 */
[----:B0-----:R-:W0:Y:S01]  /*1150*/  LDC.64 R6, c[0x0][0x3a8] ;  /* 0x0000ea00ff067b82 */ /* 0x001e220000000a00 */
[----:B--2---:R-:W-:-:S05]  /*1160*/  IMAD.IADD R3, R26, 0x1, R3 ;  /* 0x000000011a037824 */ /* 0x004fca00078e0203 */
[----:B---3--:R-:W-:-:S04]  /*1170*/  IADD3 R4, P0, PT, R3, UR4, RZ ;  /* 0x0000000403047c10 */ /* 0x008fc8000ff1e0ff */
[----:B------:R-:W-:-:S05]  /*1180*/  LEA.HI.X.SX32 R5, R3, UR5, 0x1, P0 ;  /* 0x0000000503057c11 */ /* 0x000fca00080f0eff */
[----:B----4-:R2:W-:Y:S04]  /*1190*/  STG.E.U8 desc[UR36][R4.64], R15 ;  /* 0x0000000f04007986 */ /* 0x0105e8000c101124 */
[----:B------:R-:W3:Y:S04]  /*11a0*/  LDG.E R21, desc[UR36][R16.64] ;  /* 0x0000002410157981 */ /* 0x000ee8000c1e1900 */
[----:B------:R4:W5:Y:S01]  /*11b0*/  LDG.E R3, desc[UR36][R8.64] ;  /* 0x0000002408037981 */ /* 0x000962000c1e1900 */
[----:B0-----:R-:W-:Y:S01]  /*11c0*/  IMAD.WIDE R6, R23, 0x4, R6 ;  /* 0x0000000417067825 */ /* 0x001fe200078e0206 */
[----:B--2---:R-:W0:Y:S08]  /*11d0*/  LDC.64 R4, c[0x0][0x420] ;  /* 0x00010800ff047b82 */ /* 0x004e300000000a00 */
[----:B----4-:R-:W2:Y:S01]  /*11e0*/  LDC.64 R8, c[0x0][0x3e8] ;  /* 0x0000fa00ff087b82 */ /* 0x010ea20000000a00 */
[----:B---3--:R-:W-:-:S05]  /*11f0*/  IADD3 R21, PT, PT, R26, R21, RZ ;  /* 0x000000151a157210 */ /* 0x008fca0007ffe0ff */
[----:B-1----:R-:W-:-:S05]  /*1200*/  IMAD.WIDE R12, R21, 0x4, R12 ;  /* 0x00000004150c7825 */ /* 0x002fca00078e020c */
[----:B-----5:R1:W-:Y:S04]  /*1210*/  STG.E desc[UR36][R12.64], R3 ;  /* 0x000000030c007986 */ /* 0x0203e8000c101924 */
[----:B------:R-:W3:Y:S04]  /*1220*/  LDG.E R11, desc[UR36][R32.64] ;  /* 0x00000024200b7981 */ /* 0x000ee8000c1e1900 */
[----:B------:R-:W3:Y:S04]  /*1230*/  LDG.E R0, desc[UR36][R6.64] ;  /* 0x0000002406007981 */ /* 0x000ee8000c1e1900 */
[----:B------:R-:W4:Y:S01]  /*1240*/  LDG.E R21, desc[UR36][R16.64] ;  /* 0x0000002410157981 */ /* 0x000f22000c1e1900 */
[----:B---3--:R-:W-:-:S05]  /*1250*/  IADD3 R11, PT, PT, R0, R11, RZ ;  /* 0x0000000b000b7210 */ /* 0x008fca0007ffe0ff */
[----:B0-----:R-:W-:-:S06]  /*1260*/  IMAD.WIDE R14, R11, 0x4, R4 ;  /* 0x000000040b0e7825 */ /* 0x001fcc00078e0204 */
[----:B------:R-:W3:Y:S01]  /*1270*/  LDG.E R15, desc[UR36][R14.64] ;  /* 0x000000240e0f7981 */ /* 0x000ee2000c1e1900 */
[----:B----4-:R-:W-:-:S04]  /*1280*/  IMAD.IADD R11, R26, 0x1, R21 ;  /* 0x000000011a0b7824 */ /* 0x010fc800078e0215 */
[----:B--2---:R-:W-:-:S05]  /*1290*/  IMAD.WIDE R10, R11, 0x4, R8 ;  /* 0x000000040b0a7825 */ /* 0x004fca00078e0208 */
[----:B---3--:R0:W-:Y:S04]  /*12a0*/  STG.E desc[UR36][R10.64], R15 ;  /* 0x0000000f0a007986 */ /* 0x0081e8000c101924 */
[----:B-1----:R-:W2:Y:S02]  /*12b0*/  LDG.E R3, desc[UR36][R16.64] ;  /* 0x0000002410037981 */ /* 0x002ea4000c1e1900 */
[----:B--2---:R-:W-:-:S05]  /*12c0*/  IADD3 R18, PT, PT, R26, R3, RZ ;  /* 0x000000031a127210 */ /* 0x004fca0007ffe0ff */
[----:B------:R-:W-:-:S06]  /*12d0*/  IMAD.WIDE R8, R18, 0x4, R8 ;  /* 0x0000000412087825 */ /* 0x000fcc00078e0208 */
[----:B------:R-:W2:Y:S01]  /*12e0*/  LDG.E R8, desc[UR36][R8.64] ;  /* 0x0000002408087981 */ /* 0x000ea2000c1e1900 */
[----:B------:R-:W-:Y:S01]  /*12f0*/  BSSY.RECONVERGENT B6, `(.L_x_58) ;  /* 0x0000014000067945 */ /* 0x000fe20003800200 */
[----:B--2---:R-:W-:-:S13]  /*1300*/  ISETP.GT.AND P0, PT, R8, -0x1, PT ;  /* 0xffffffff0800780c */ /* 0x004fda0003f04270 */
[----:B0-----:R-:W-:Y:S05]  /*1310*/  @P0 BRA `(.L_x_59) ;  /* 0x0000000000440947 */ /* 0x001fea0003800000 */
[----:B------:R-:W2:Y:S04]  /*1320*/  LDG.E R6, desc[UR36][R6.64] ;  /* 0x0000002406067981 */ /* 0x000ea8000c1e1900 */
[----:B------:R-:W2:Y:S01]  /*1330*/  LDG.E R3, desc[UR36][R32.64] ;  /* 0x0000002420037981 */ /* 0x000ea2000c1e1900 */
[----:B------:R-:W-:Y:S01]  /*1340*/  MOV R8, 0x0 ;  /* 0x0000000000087802 */ /* 0x000fe20000000f00 */
[----:B------:R-:W0:Y:S01]  /*1350*/  LDCU.64 UR4, c[0x4][0x48] ;  /* 0x01000900ff0477ac */ /* 0x000e220008000a00 */
[----:B--2---:R-:W-:-:S05]  /*1360*/  IADD3 R3, PT, PT, R6, R3, RZ ;  /* 0x0000000306037210 */ /* 0x004fca0007ffe0ff */
[----:B------:R-:W-:-:S06]  /*1370*/  IMAD.WIDE R10, R3, 0x4, R4 ;  /* 0x00000004030a7825 */ /* 0x000fcc00078e0204 */
[----:B------:R-:W2:Y:S01]  /*1380*/  LDG.E R10, desc[UR36][R10.64] ;  /* 0x000000240a0a7981 */ /* 0x000ea2000c1e1900 */
[----:B------:R-:W1:Y:S01]  /*1390*/  LDC.64 R8, c[0x4][R8] ;  /* 0x0100000008087b82 */ /* 0x000e620000000a00 */
[----:B0-----:R-:W-:Y:S01]  /*13a0*/  IMAD.U32 R4, RZ, RZ, UR4 ;  /* 0x00000004ff047e24 */ /* 0x001fe2000f8e00ff */
[----:B------:R-:W-:Y:S01]  /*13b0*/  MOV R5, UR5 ;  /* 0x0000000500057c02 */ /* 0x000fe20008000f00 */
[----:B------:R0:W-:Y:S01]  /*13c0*/  STL.64 [R1], R18 ;  /* 0x0000001201007387 */ /* 0x0001e20000100a00 */
[----:B------:R-:W-:Y:S01]  /*13d0*/  MOV R6, R22 ;  /* 0x0000001600067202 */ /* 0x000fe20000000f00 */
[----:B------:R-:W-:Y:S02]  /*13e0*/  IMAD.MOV.U32 R7, RZ, RZ, R2 ;  /* 0x000000ffff077224 */ /* 0x000fe400078e0002 */
[----:B-12---:R0:W-:Y:S05]  /*13f0*/  STL [R1+0x8], R10 ;  /* 0x0000080a01007387 */ /* 0x0061ea0000100800 */
[----:B------:R-:W-:-:S07]  /*1400*/  LEPC R20, `(.L_x_60) ;  /* 0x000000001014794e */ /* 0x000fce0000000000 */
[----:B0-----:R-:W-:Y:S05]  /*1410*/  CALL.ABS.NOINC R8 ;  /* 0x0000000008007343 */ /* 0x001fea0003c00000 */
.L_x_60:
[----:B------:R0:W5:Y:S02]  /*1420*/  LDG.E R3, desc[UR36][R16.64] ;  /* 0x0000002410037981 */ /* 0x000164000c1e1900 */
.L_x_59:
[----:B------:R-:W-:Y:S05]  /*1430*/  BSYNC.RECONVERGENT B6 ;  /* 0x0000000000067941 */ /* 0x000fea0003800200 */
.L_x_58:
[----:B------:R-:W1:Y:S01]  /*1440*/  LDC.64 R4, c[0x0][0x3b0] ;  /* 0x0000ec00ff047b82 */ /* 0x000e620000000a00 */
[----:B------:R-:W2:Y:S01]  /*1450*/  LDG.E R7, desc[UR36][R32.64] ;  /* 0x0000002420077981 */ /* 0x000ea2000c1e1900 */
[----:B-1----:R-:W-:-:S06]  /*1460*/  IMAD.WIDE R8, R23, 0x4, R4 ;  /* 0x0000000417087825 */ /* 0x002fcc00078e0204 */
[----:B------:R-:W1:Y:S01]  /*1470*/  LDC.64 R4, c[0x0][0x420] ;  /* 0x00010800ff047b82 */ /* 0x000e620000000a00 */
[----:B------:R-:W2:Y:S02]  /*1480*/  LDG.E R8, desc[UR36][R8.64] ;  /* 0x0000002408087981 */ /* 0x000ea4000c1e1900 */
[----:B--2---:R-:W-:-:S05]  /*1490*/  IADD3 R7, PT, PT, R8, R7, RZ ;  /* 0x0000000708077210 */ /* 0x004fca0007ffe0ff */
[----:B-1----:R-:W-:Y:S02]  /*14a0*/  IMAD.WIDE R6, R7, 0x4, R4 ;  /* 0x0000000407067825 */ /* 0x002fe400078e0204 */
[----:B------:R-:W1:Y:S04]  /*14b0*/  LDC.64 R4, c[0x0][0x3f0] ;  /* 0x0000fc00ff047b82 */ /* 0x000e680000000a00 */
[----:B------:R-:W2:Y:S01]  /*14c0*/  LDG.E R7, desc[UR36][R6.64] ;  /* 0x0000002406077981 */ /* 0x000ea2000c1e1900 */
[----:B-----5:R-:W-:-:S05]  /*14d0*/  IADD3 R3, PT, PT, R26, R3, RZ ;  /* 0x000000031a037210 */ /* 0x020fca0007ffe0ff */
[----:B-1----:R-:W-:-:S04]  /*14e0*/  IMAD.WIDE R4, R3, 0x4, R4 ;  /* 0x0000000403047825 */ /* 0x002fc800078e0204 */
[----:B------:R-:W-:Y:S01]  /*14f0*/  VIADD R10, R23, 0x1 ;  /* 0x00000001170a7836 */ /* 0x000fe20000000000 */
[----:B--2---:R2:W-:Y:S01]  /*1500*/  STG.E desc[UR36][R4.64], R7 ;  /* 0x0000000704007986 */ /* 0x0045e2000c101924 */
[----:B------:R-:W-:Y:S05]  /*1510*/  BRA `(.L_x_56) ;  /* 0x0000000400307947 */ /* 0x000fea0003800000 */
.L_x_57:
        /* <DEDUP_REMOVED lines=16> */
[----:B--2---:R-:W-:-:S04]  /*1620*/  IADD3 R3, PT, PT, R26, R3, RZ ;  /* 0x000000031a037210 */ /* 0x004fc80007ffe0ff */
[----:B---3--:R-:W-:-:S04]  /*1630*/  IADD3 R4, P0, PT, R3, UR4, RZ ;  /* 0x0000000403047c10 */ /* 0x008fc8000ff1e0ff */
[----:B------:R-:W-:-:S05]  /*1640*/  LEA.HI.X.SX32 R5, R3, UR5, 0x1, P0 ;  /* 0x0000000503057c11 */ /* 0x000fca00080f0eff */
[----:B----4-:R2:W-:Y:S04]  /*1650*/  STG.E.U8 desc[UR36][R4.64], R15 ;  /* 0x0000000f04007986 */ /* 0x0105e8000c101124 */
[----:B------:R-:W3:Y:S04]  /*1660*/  LDG.E R21, desc[UR36][R16.64] ;  /* 0x0000002410157981 */ /* 0x000ee8000c1e1900 */
[----:B------:R-:W4:Y:S01]  /*1670*/  LDG.E R3, desc[UR36][R10.64] ;  /* 0x000000240a037981 */ /* 0x000f22000c1e1900 */
[----:B0-----:R-:W-:Y:S01]  /*1680*/  IMAD.WIDE R6, R25, 0x4, R6 ;  /* 0x0000000419067825 */ /* 0x001fe200078e0206 */
[----:B--2---:R-:W0:Y:S03]  /*1690*/  LDC.64 R4, c[0x0][0x428] ;  /* 0x00010a00ff047b82 */ /* 0x004e260000000a00 */
[----:B---3--:R-:W-:-:S04]  /*16a0*/  IMAD.IADD R21, R26, 0x1, R21 ;  /* 0x000000011a157824 */ /* 0x008fc800078e0215 */
[----:B-1----:R-:W-:-:S05]  /*16b0*/  IMAD.WIDE R12, R21, 0x4, R12 ;  /* 0x00000004150c7825 */ /* 0x002fca00078e020c */
[----:B----4-:R1:W-:Y:S04]  /*16c0*/  STG.E desc[UR36][R12.64], R3 ;  /* 0x000000030c007986 */ /* 0x0103e8000c101924 */
[----:B------:R-:W2:Y:S04]  /*16d0*/  LDG.E R9, desc[UR36][R32.64] ;  /* 0x0000002420097981 */ /* 0x000ea8000c1e1900 */
[----:B------:R-:W2:Y:S04]  /*16e0*/  LDG.E R0, desc[UR36][R6.64] ;  /* 0x0000002406007981 */ /* 0x000ea8000c1e1900 */
[----:B------:R-:W3:Y:S01]  /*16f0*/  LDG.E R21, desc[UR36][R16.64] ;  /* 0x0000002410157981 */ /* 0x000ee2000c1e1900 */
[----:B--2---:R-:W-:-:S05]  /*1700*/  IADD3 R9, PT, PT, R0, R9, RZ ;  /* 0x0000000900097210 */ /* 0x004fca0007ffe0ff */
[----:B0-----:R-:W-:Y:S02]  /*1710*/  IMAD.WIDE R14, R9, 0x4, R4 ;  /* 0x00000004090e7825 */ /* 0x001fe400078e0204 */
[----:B------:R-:W0:Y:S04]  /*1720*/  LDC.64 R8, c[0x0][0x3e8] ;  /* 0x0000fa00ff087b82 */ /* 0x000e280000000a00 */
[----:B------:R-:W2:Y:S01]  /*1730*/  LDG.E R15, desc[UR36][R14.64] ;  /* 0x000000240e0f7981 */ /* 0x000ea2000c1e1900 */
[----:B---3--:R-:W-:-:S05]  /*1740*/  IADD3 R11, PT, PT, R26, R21, RZ ;  /* 0x000000151a0b7210 */ /* 0x008fca0007ffe0ff */
[----:B0-----:R-:W-:-:S05]  /*1750*/  IMAD.WIDE R10, R11, 0x4, R8 ;  /* 0x000000040b0a7825 */ /* 0x001fca00078e0208 */
[----:B--2---:R0:W-:Y:S04]  /*1760*/  STG.E desc[UR36][R10.64], R15 ;  /* 0x0000000f0a007986 */ /* 0x0041e8000c101924 */
[----:B-1----:R-:W2:Y:S02]  /*1770*/  LDG.E R3, desc[UR36][R16.64] ;  /* 0x0000002410037981 */ /* 0x002ea4000c1e1900 */
[----:B--2---:R-:W-:-:S04]  /*1780*/  IMAD.IADD R18, R26, 0x1, R3 ;  /* 0x000000011a127824 */ /* 0x004fc800078e0203 */
        /* <DEDUP_REMOVED lines=21> */
.L_x_63:
[----:B------:R0:W5:Y:S02]  /*18e0*/  LDG.E R3, desc[UR36][R16.64] ;  /* 0x0000002410037981 */ /* 0x000164000c1e1900 */
.L_x_62:
[----:B------:R-:W-:Y:S05]  /*18f0*/  BSYNC.RECONVERGENT B6 ;  /* 0x0000000000067941 */ /* 0x000fea0003800200 */
.L_x_61:
[----:B------:R-:W1:Y:S01]  /*1900*/  LDC.64 R6, c[0x0][0x3b0] ;  /* 0x0000ec00ff067b82 */ /* 0x000e620000000a00 */
[----:B------:R-:W2:Y:S07]  /*1910*/  LDG.E R9, desc[UR36][R32.64] ;  /* 0x0000002420097981 */ /* 0x000eae000c1e1900 */
[----:B------:R-:W3:Y:S01]  /*1920*/  LDC.64 R4, c[0x0][0x428] ;  /* 0x00010a00ff047b82 */ /* 0x000ee20000000a00 */
[----:B-1----:R-:W-:-:S06]  /*1930*/  IMAD.WIDE R6, R25, 0x4, R6 ;  /* 0x0000000419067825 */ /* 0x002fcc00078e0206 */
[----:B------:R-:W2:Y:S02]  /*1940*/  LDG.E R6, desc[UR36][R6.64] ;  /* 0x0000002406067981 */ /* 0x000ea4000c1e1900 */
[----:B--2---:R-:W-:-:S04]  /*1950*/  IMAD.IADD R9, R6, 0x1, R9 ;  /* 0x0000000106097824 */ /* 0x004fc800078e0209 */
[----:B---3--:R-:W-:Y:S02]  /*1960*/  IMAD.WIDE R8, R9, 0x4, R4 ;  /* 0x0000000409087825 */ /* 0x008fe400078e0204 */
[----:B------:R-:W1:Y:S04]  /*1970*/  LDC.64 R4, c[0x0][0x3f0] ;  /* 0x0000fc00ff047b82 */ /* 0x000e680000000a00 */
[----:B------:R-:W2:Y:S01]  /*1980*/  LDG.E R9, desc[UR36][R8.64] ;  /* 0x0000002408097981 */ /* 0x000ea2000c1e1900 */
[----:B-----5:R-:W-:-:S05]  /*1990*/  IADD3 R3, PT, PT, R26, R3, RZ ;  /* 0x000000031a037210 */ /* 0x020fca0007ffe0ff */
[----:B-1----:R-:W-:Y:S01]  /*19a0*/  IMAD.WIDE R4, R3, 0x4, R4 ;  /* 0x0000000403047825 */ /* 0x002fe200078e0204 */
[----:B------:R-:W-:-:S03]  /*19b0*/  MOV R10, R23 ;  /* 0x00000017000a7202 */ /* 0x000fc60000000f00 */
[----:B------:R-:W-:Y:S01]  /*19c0*/  VIADD R25, R25, 0x1 ;  /* 0x0000000119197836 */ /* 0x000fe20000000000 */
[----:B--2---:R1:W-:Y:S06]  /*19d0*/  STG.E desc[UR36][R4.64], R9 ;  /* 0x0000000904007986 */ /* 0x0043ec000c101924 */
.L_x_56:
[----:B------:R-:W-:Y:S05]  /*19e0*/  BSYNC.RECONVERGENT B7 ;  /* 0x0000000000077941 */ /* 0x000fea0003800200 */
.L_x_52:
[----:B------:R-:W3:Y:S01]  /*19f0*/  LDG.E R0, desc[UR36][R30.64+0x4] ;  /* 0x000004241e007981 */ /* 0x000ee2000c1e1900 */
[----:B------:R-:W-:Y:S02]  /*1a00*/  IADD3 R26, PT, PT, R26, 0x1, RZ ;  /* 0x000000011a1a7810 */ /* 0x000fe40007ffe0ff */
[----:B---3--:R-:W-:-:S13]  /*1a10*/  ISETP.NE.AND P0, PT, R10, R0, PT ;  /* 0x000000000a00720c */ /* 0x008fda0003f05270 */
[----:B------:R-:W-:Y:S05]  /*1a20*/  @P0 BRA `(.L_x_64) ;  /* 0xffffffec00f80947 */ /* 0x000fea000383ffff */
[----:B------:R-:W-:-:S07]  /*1a30*/  MOV R23, R10 ;  /* 0x0000000a00177202 */ /* 0x000fce0000000f00 */
.L_x_51:
[----:B------:R-:W-:Y:S05]  /*1a40*/  BSYNC.RECONVERGENT B8 ;  /* 0x0000000000087941 */ /* 0x000fea0003800200 */
.L_x_50:
[----:B------:R-:W-:Y:S01]  /*1a50*/  ISETP.NE.AND P0, PT, R23, R10, PT ;  /* 0x0000000a1700720c */ /* 0x000fe20003f05270 */
[----:B------:R-:W-:-:S12]  /*1a60*/  BSSY.RECONVERGENT B7, `(.L_x_65) ;  /* 0x0000055000077945 */ /* 0x000fd80003800200 */
[----:B------:R-:W-:Y:S05]  /*1a70*/  @!P0 BRA `(.L_x_66) ;  /* 0x00000004004c8947 */ /* 0x000fea0003800000 */
[----:B0-----:R-:W0:Y:S02]  /*1a80*/  LDC.64 R16, c[0x0][0x398] ;  /* 0x0000e600ff107b82 */ /* 0x001e240000000a00 */
[----:B0-----:R-:W-:-:S07]  /*1a90*/  IMAD.WIDE R16, R19, 0x4, R16 ;  /* 0x0000000413107825 */ /* 0x001fce00078e0210 */
.L_x_70:
[----:B0-2---:R-:W0:Y:S01]  /*1aa0*/  LDC.64 R6, c[0x0][0x3b8] ;  /* 0x0000ee00ff067b82 */ /* 0x005e220000000a00 */
[----:B------:R-:W2:Y:S01]  /*1ab0*/  LDG.E R3, desc[UR36][R16.64] ;  /* 0x0000002410037981 */ /* 0x000ea2000c1e1900 */
[----:B------:R-:W3:Y:S06]  /*1ac0*/  LDCU.64 UR4, c[0x0][0x3c0] ;  /* 0x00007800ff0477ac */ /* 0x000eec0008000a00 */
[----:B-1----:R-:W1:Y:S08]  /*1ad0*/  LDC.64 R4, c[0x0][0x3f8] ;  /* 0x0000fe00ff047b82 */ /* 0x002e700000000a00 */
[----:B------:R-:W4:Y:S01]  /*1ae0*/  LDC.64 R12, c[0x0][0x408] ;  /* 0x00010200ff0c7b82 */ /* 0x000f220000000a00 */
[----:B0-----:R-:W-:-:S06]  /*1af0*/  IMAD.WIDE R6, R23, 0x4, R6 ;  /* 0x0000000417067825 */ /* 0x001fcc00078e0206 */
[----:B------:R-:W4:Y:S01]  /*1b00*/  LDG.E R7, desc[UR36][R6.64] ;  /* 0x0000002406077981 */ /* 0x000f22000c1e1900 */
[----:B---3--:R-:W-:-:S04]  /*1b10*/  IADD3 R14, P0, PT, R23, UR4, RZ ;  /* 0x00000004170e7c10 */ /* 0x008fc8000ff1e0ff */
[----:B------:R-:W-:Y:S01]  /*1b20*/  LEA.HI.X.SX32 R15, R23, UR5, 0x1, P0 ;  /* 0x00000005170f7c11 */ /* 0x000fe200080f0eff */
[----:B------:R-:W0:Y:S01]  /*1b30*/  LDCU.64 UR4, c[0x0][0x400] ;  /* 0x00008000ff0477ac */ /* 0x000e220008000a00 */
[----:B--2---:R-:W-:-:S04]  /*1b40*/  IMAD.IADD R3, R3, 0x1, R26 ;  /* 0x0000000103037824 */ /* 0x004fc800078e021a */
[----:B-1----:R-:W-:Y:S02]  /*1b50*/  IMAD.WIDE R10, R3, 0x4, R4 ;  /* 0x00000004030a7825 */ /* 0x002fe400078e0204 */
[----:B------:R-:W1:Y:S03]  /*1b60*/  LDC.64 R4, c[0x0][0x3c8] ;  /* 0x0000f200ff047b82 */ /* 0x000e660000000a00 */
[----:B----4-:R1:W-:Y:S04]  /*1b70*/  STG.E desc[UR36][R10.64], R7 ;  /* 0x000000070a007986 */ /* 0x0103e8000c101924 */
[----:B------:R-:W2:Y:S04]  /*1b80*/  LDG.E R3, desc[UR36][R16.64] ;  /* 0x0000002410037981 */ /* 0x000ea8000c1e1900 */
[----:B------:R-:W3:Y:S01]  /*1b90*/  LDG.E.U8 R15, desc[UR36][R14.64] ;  /* 0x000000240e0f7981 */ /* 0x000ee2000c1e1100 */
[----:B-1----:R-:W-:Y:S01]  /*1ba0*/  IMAD.WIDE R10, R23, 0x4, R4 ;  /* 0x00000004170a7825 */ /* 0x002fe200078e0204 */
[----:B------:R-:W1:Y:S08]  /*1bb0*/  LDC.64 R6, c[0x0][0x3a8] ;  /* 0x0000ea00ff067b82 */ /* 0x000e700000000a00 */
[----:B------:R-:W4:Y:S01]  /*1bc0*/  LDC.64 R4, c[0x0][0x420] ;  /* 0x00010800ff047b82 */ /* 0x000f220000000a00 */
[----:B--2---:R-:W-:-:S04]  /*1bd0*/  IADD3 R3, PT, PT, R3, R26, RZ ;  /* 0x0000001a03037210 */ /* 0x004fc80007ffe0ff */
[----:B0-----:R-:W-:-:S04]  /*1be0*/  IADD3 R8, P0, PT, R3, UR4, RZ ;  /* 0x0000000403087c10 */ /* 0x001fc8000ff1e0ff */
[----:B------:R-:W-:-:S05]  /*1bf0*/  LEA.HI.X.SX32 R9, R3, UR5, 0x1, P0 ;  /* 0x0000000503097c11 */ /* 0x000fca00080f0eff */
[----:B---3--:R0:W-:Y:S04]  /*1c00*/  STG.E.U8 desc[UR36][R8.64], R15 ;  /* 0x0000000f08007986 */ /* 0x0081e8000c101124 */
[----:B------:R-:W2:Y:S04]  /*1c10*/  LDG.E R21, desc[UR36][R16.64] ;  /* 0x0000002410157981 */ /* 0x000ea8000c1e1900 */
[----:B------:R-:W3:Y:S01]  /*1c20*/  LDG.E R3, desc[UR36][R10.64] ;  /* 0x000000240a037981 */ /* 0x000ee2000c1e1900 */
[----:B-1----:R-:W-:Y:S01]  /*1c30*/  IMAD.WIDE R6, R23, 0x4, R6 ;  /* 0x0000000417067825 */ /* 0x002fe200078e0206 */
[----:B0-----:R-:W0:Y:S01]  /*1c40*/  LDC.64 R8, c[0x0][0x3e8] ;  /* 0x0000fa00ff087b82 */ /* 0x001e220000000a00 */
[----:B--2---:R-:W-:-:S05]  /*1c50*/  IADD3 R21, PT, PT, R21, R26, RZ ;  /* 0x0000001a15157210 */ /* 0x004fca0007ffe0ff */
[----:B------:R-:W-:-:S05]  /*1c60*/  IMAD.WIDE R12, R21, 0x4, R12 ;  /* 0x00000004150c7825 */ /* 0x000fca00078e020c */
[----:B---3--:R1:W-:Y:S04]  /*1c70*/  STG.E desc[UR36][R12.64], R3 ;  /* 0x000000030c007986 */ /* 0x0083e8000c101924 */
[----:B------:R-:W2:Y:S04]  /*1c80*/  LDG.E R21, desc[UR36][R32.64] ;  /* 0x0000002420157981 */ /* 0x000ea8000c1e1900 */
[----:B------:R-:W2:Y:S04]  /*1c90*/  LDG.E R0, desc[UR36][R6.64] ;  /* 0x0000002406007981 */ /* 0x000ea8000c1e1900 */
[----:B------:R-:W3:Y:S01]  /*1ca0*/  LDG.E R27, desc[UR36][R16.64] ;  /* 0x00000024101b7981 */ /* 0x000ee2000c1e1900 */
[----:B--2---:R-:W-:-:S04]  /*1cb0*/  IMAD.IADD R15, R0, 0x1, R21 ;  /* 0x00000001000f7824 */ /* 0x004fc800078e0215 */
[----:B----4-:R-:W-:-:S06]  /*1cc0*/  IMAD.WIDE R14, R15, 0x4, R4 ;  /* 0x000000040f0e7825 */ /* 0x010fcc00078e0204 */
[----:B------:R-:W2:Y:S01]  /*1cd0*/  LDG.E R15, desc[UR36][R14.64] ;  /* 0x000000240e0f7981 */ /* 0x000ea2000c1e1900 */
[----:B---3--:R-:W-:-:S05]  /*1ce0*/  IADD3 R11, PT, PT, R27, R26, RZ ;  /* 0x0000001a1b0b7210 */ /* 0x008fca0007ffe0ff */
[----:B0-----:R-:W-:-:S05]  /*1cf0*/  IMAD.WIDE R10, R11, 0x4, R8 ;  /* 0x000000040b0a7825 */ /* 0x001fca00078e0208 */
[----:B--2---:R0:W-:Y:S04]  /*1d00*/  STG.E desc[UR36][R10.64], R15 ;  /* 0x0000000f0a007986 */ /* 0x0041e8000c101924 */
        /* <DEDUP_REMOVED lines=16> */
[----:B------:R-:W-:Y:S01]  /*1e10*/  IMAD.MOV.U32 R6, RZ, RZ, R22 ;  /* 0x000000ffff067224 */ /* 0x000fe200078e0016 */
[----:B------:R0:W-:Y:S01]  /*1e20*/  STL.64 [R1], R18 ;  /* 0x0000001201007387 */ /* 0x0001e20000100a00 */
[----:B------:R-:W-:Y:S02]  /*1e30*/  MOV R5, UR5 ;  /* 0x0000000500057c02 */ /* 0x000fe40008000f00 */
[----:B------:R-:W-:Y:S01]  /*1e40*/  MOV R7, R2 ;  /* 0x0000000200077202 */ /* 0x000fe20000000f00 */
[----:B-12---:R0:W-:Y:S06]  /*1e50*/  STL [R1+0x8], R10 ;  /* 0x0000080a01007387 */ /* 0x0061ec0000100800 */
[----:B------:R-:W-:-:S07]  /*1e60*/  LEPC R20, `(.L_x_69) ;  /* 0x000000001014794e */ /* 0x000fce0000000000 */
[----:B0----5:R-:W-:Y:S05]  /*1e70*/  CALL.ABS.NOINC R8 ;  /* 0x0000000008007343 */ /* 0x021fea0003c00000 */
.L_x_69:
[----:B------:R0:W5:Y:S02]  /*1e80*/  LDG.E R3, desc[UR36][R16.64] ;  /* 0x0000002410037981 */ /* 0x000164000c1e1900 */
.L_x_68:
[----:B------:R-:W-:Y:S05]  /*1e90*/  BSYNC.RECONVERGENT B6 ;  /* 0x0000000000067941 */ /* 0x000fea0003800200 */
.L_x_67:
[----:B------:R-:W1:Y:S01]  /*1ea0*/  LDC.64 R6, c[0x0][0x3b0] ;  /* 0x0000ec00ff067b82 */ /* 0x000e620000000a00 */
[----:B------:R-:W2:Y:S07]  /*1eb0*/  LDG.E R9, desc[UR36][R32.64] ;  /* 0x0000002420097981 */ /* 0x000eae000c1e1900 */
[----:B------:R-:W3:Y:S01]  /*1ec0*/  LDC.64 R4, c[0x0][0x420] ;  /* 0x00010800ff047b82 */ /* 0x000ee20000000a00 */
[----:B-1----:R-:W-:-:S06]  /*1ed0*/  IMAD.WIDE R6, R23, 0x4, R6 ;  /* 0x0000000417067825 */ /* 0x002fcc00078e0206 */
[----:B------:R-:W2:Y:S02]  /*1ee0*/  LDG.E R6, desc[UR36][R6.64] ;  /* 0x0000002406067981 */ /* 0x000ea4000c1e1900 */
[----:B--2---:R-:W-:-:S05]  /*1ef0*/  IADD3 R9, PT, PT, R6, R9, RZ ;  /* 0x0000000906097210 */ /* 0x004fca0007ffe0ff */
[----:B---3--:R-:W-:Y:S02]  /*1f00*/  IMAD.WIDE R8, R9, 0x4, R4 ;  /* 0x0000000409087825 */ /* 0x008fe400078e0204 */
[----:B------:R-:W1:Y:S04]  /*1f10*/  LDC.64 R4, c[0x0][0x3f0] ;  /* 0x0000fc00ff047b82 */ /* 0x000e680000000a00 */
[----:B------:R-:W2:Y:S01]  /*1f20*/  LDG.E R9, desc[UR36][R8.64] ;  /* 0x0000002408097981 */ /* 0x000ea2000c1e1900 */
[----:B-----5:R-:W-:-:S04]  /*1f30*/  IMAD.IADD R3, R3, 0x1, R26 ;  /* 0x0000000103037824 */ /* 0x020fc800078e021a */
[----:B-1----:R-:W-:-:S05]  /*1f40*/  IMAD.WIDE R4, R3, 0x4, R4 ;  /* 0x0000000403047825 */ /* 0x002fca00078e0204 */
[----:B--2---:R4:W-:Y:S04]  /*1f50*/  STG.E desc[UR36][R4.64], R9 ;  /* 0x0000000904007986 */ /* 0x0049e8000c101924 */
[----:B------:R-:W2:Y:S01]  /*1f60*/  LDG.E R0, desc[UR36][R30.64+0x4] ;  /* 0x000004241e007981 */ /* 0x000ea2000c1e1900 */
[----:B------:R-:W-:Y:S02]  /*1f70*/  IADD3 R23, PT, PT, R23, 0x1, RZ ;  /* 0x0000000117177810 */ /* 0x000fe40007ffe0ff */
[----:B------:R-:W-:Y:S02]  /*1f80*/  IADD3 R26, PT, PT, R26, 0x1, RZ ;  /* 0x000000011a1a7810 */ /* 0x000fe40007ffe0ff */
[----:B--2---:R-:W-:-:S13]  /*1f90*/  ISETP.NE.AND P0, PT, R23, R0, PT ;  /* 0x000000001700720c */ /* 0x004fda0003f05270 */
[----:B----4-:R-:W-:Y:S05]  /*1fa0*/  @P0 BRA `(.L_x_70) ;  /* 0xfffffff800bc0947 */ /* 0x010fea000383ffff */
.L_x_66:
[----:B------:R-:W-:Y:S05]  /*1fb0*/  BSYNC.RECONVERGENT B7 ;  /* 0x0000000000077941 */ /* 0x000fea0003800200 */
.L_x_65:
[----:B------:R-:W4:Y:S01]  /*1fc0*/  LDG.E R0, desc[UR36][R28.64+0x4] ;  /* 0x000004241c007981 */ /* 0x000f22000c1e1900 */
[----:B------:R-:W-:Y:S01]  /*1fd0*/  BSSY.RECONVERGENT B7, `(.L_x_71) ;  /* 0x0000056000077945 */ /* 0x000fe20003800200 */
[----:B----45:R-:W-:-:S13]  /*1fe0*/  ISETP.NE.AND P0, PT, R25, R0, PT ;  /* 0x000000001900720c */ /* 0x030fda0003f05270 */
[----:B------:R-:W-:Y:S05]  /*1ff0*/  @!P0 BRA `(.L_x_72) ;  /* 0x00000004004c8947 */ /* 0x000fea0003800000 */
[----:B0-----:R-:W0:Y:S02]  /*2000*/  LDC.64 R16, c[0x0][0x398] ;  /* 0x0000e600ff107b82 */ /* 0x001e240000000a00 */
[----:B0-----:R-:W-:-:S07]  /*2010*/  IMAD.WIDE R16, R19, 0x4, R16 ;  /* 0x0000000413107825 */ /* 0x001fce00078e0210 */
.L_x_76:
[----:B012---:R-:W0:Y:S01]  /*2020*/  LDC.64 R4, c[0x0][0x3b8] ;  /* 0x0000ee00ff047b82 */ /* 0x007e220000000a00 */
[----:B------:R-:W2:Y:S01]  /*2030*/  LDG.E R9, desc[UR36][R16.64] ;  /* 0x0000002410097981 */ /* 0x000ea2000c1e1900 */
[----:B------:R-:W1:Y:S06]  /*2040*/  LDCU.64 UR4, c[0x0][0x3c0] ;  /* 0x00007800ff0477ac */ /* 0x000e6c0008000a00 */
[----:B------:R-:W4:Y:S08]  /*2050*/  LDC.64 R6, c[0x0][0x3f8] ;  /* 0x0000fe00ff067b82 */ /* 0x000f300000000a00 */
[----:B------:R-:W5:Y:S01]  /*2060*/  LDC.64 R12, c[0x0][0x408] ;  /* 0x00010200ff0c7b82 */ /* 0x000f620000000a00 */
[----:B0-----:R-:W-:-:S05]  /*2070*/  IMAD.WIDE R4, R25, 0x4, R4 ;  /* 0x0000000419047825 */ /* 0x001fca00078e0204 */
[----:B------:R0:W3:Y:S01]  /*2080*/  LDG.E R3, desc[UR36][R4.64] ;  /* 0x0000002404037981 */ /* 0x0000e2000c1e1900 */
[----:B-1----:R-:W-:Y:S01]  /*2090*/  IADD3 R8, P0, PT, R25, UR4, RZ ;  /* 0x0000000419087c10 */ /* 0x002fe2000ff1e0ff */
[----:B0-----:R-:W0:Y:S01]  /*20a0*/  LDC.64 R4, c[0x0][0x3c8] ;  /* 0x0000f200ff047b82 */ /* 0x001e220000000a00 */
[----:B--2---:R-:W-:-:S04]  /*20b0*/  IMAD.IADD R9, R9, 0x1, R26 ;  /* 0x0000000109097824 */ /* 0x004fc800078e021a */
[----:B----4-:R-:W-:Y:S01]  /*20c0*/  IMAD.WIDE R6, R9, 0x4, R6 ;  /* 0x0000000409067825 */ /* 0x010fe200078e0206 */
[C---:B------:R-:W-:Y:S01]  /*20d0*/  LEA.HI.X.SX32 R9, R25.reuse, UR5, 0x1, P0 ;  /* 0x0000000519097c11 */ /* 0x040fe200080f0eff */
[----:B------:R-:W1:Y:S03]  /*20e0*/  LDCU.64 UR4, c[0x0][0x400] ;  /* 0x00008000ff0477ac */ /* 0x000e660008000a00 */
[----:B---3--:R0:W-:Y:S04]  /*20f0*/  STG.E desc[UR36][R6.64], R3 ;  /* 0x0000000306007986 */ /* 0x0081e8000c101924 */
[----:B------:R-:W2:Y:S04]  /*2100*/  LDG.E R11, desc[UR36][R16.64] ;  /* 0x00000024100b7981 */ /* 0x000ea8000c1e1900 */
[----:B------:R-:W3:Y:S01]  /*2110*/  LDG.E.U8 R15, desc[UR36][R8.64] ;  /* 0x00000024080f7981 */ /* 0x000ee2000c1e1100 */
[----:B0-----:R-:W-:-:S02]  /*2120*/  IMAD.WIDE R6, R25, 0x4, R4 ;  /* 0x0000000419067825 */ /* 0x001fc400078e0204 */
[----:B------:R-:W0:Y:S01]  /*2130*/  LDC.64 R4, c[0x0][0x3a8] ;  /* 0x0000ea00ff047b82 */ /* 0x000e220000000a00 */
[----:B--2---:R-:W-:-:S04]  /*2140*/  IADD3 R11, PT, PT, R11, R26, RZ ;  /* 0x0000001a0b0b7210 */ /* 0x004fc80007ffe0ff */
[----:B-1----:R-:W-:-:S04]  /*2150*/  IADD3 R10, P0, PT, R11, UR4, RZ ;  /* 0x000000040b0a7c10 */ /* 0x002fc8000ff1e0ff */
[----:B------:R-:W-:-:S05]  /*2160*/  LEA.HI.X.SX32 R11, R11, UR5, 0x1, P0 ;  /* 0x000000050b0b7c11 */ /* 0x000fca00080f0eff */
[----:B---3--:R1:W-:Y:S04]  /*2170*/  STG.E.U8 desc[UR36][R10.64], R15 ;  /* 0x0000000f0a007986 */ /* 0x0083e8000c101124 */
[----:B------:R-:W2:Y:S04]  /*2180*/  LDG.E R21, desc[UR36][R16.64] ;  /* 0x0000002410157981 */ /* 0x000ea8000c1e1900 */
[----:B------:R3:W4:Y:S01]  /*2190*/  LDG.E R3, desc[UR36][R6.64] ;  /* 0x0000002406037981 */ /* 0x000722000c1e1900 */
[----:B0-----:R-:W-:Y:S01]  /*21a0*/  IMAD.WIDE R4, R25, 0x4, R4 ;  /* 0x0000000419047825 */ /* 0x001fe200078e0204 */
[----:B-1----:R-:W0:Y:S08]  /*21b0*/  LDC.64 R10, c[0x0][0x428] ;  /* 0x00010a00ff0a7b82 */ /* 0x002e300000000a00 */
[----:B---3--:R-:W1:Y:S01]  /*21c0*/  LDC.64 R6, c[0x0][0x3e8] ;  /* 0x0000fa00ff067b82 */ /* 0x008e620000000a00 */
[----:B--2---:R-:W-:-:S05]  /*21d0*/  IADD3 R9, PT, PT, R21, R26, RZ ;  /* 0x0000001a15097210 */ /* 0x004fca0007ffe0ff */
[----:B-----5:R-:W-:-:S05]  /*21e0*/  IMAD.WIDE R8, R9, 0x4, R12 ;  /* 0x0000000409087825 */ /* 0x020fca00078e020c */
[----:B----4-:R2:W-:Y:S04]  /*21f0*/  STG.E desc[UR36][R8.64], R3 ;  /* 0x0000000308007986 */ /* 0x0105e8000c101924 */
[----:B------:R-:W3:Y:S04]  /*2200*/  LDG.E R13, desc[UR36][R32.64] ;  /* 0x00000024200d7981 */ /* 0x000ee8000c1e1900 */
[----:B------:R-:W3:Y:S04]  /*2210*/  LDG.E R0, desc[UR36][R4.64] ;  /* 0x0000002404007981 */ /* 0x000ee8000c1e1900 */
[----:B------:R-:W4:Y:S01]  /*2220*/  LDG.E R15, desc[UR36][R16.64] ;  /* 0x00000024100f7981 */ /* 0x000f22000c1e1900 */
[----:B---3--:R-:W-:-:S04]  /*2230*/  IMAD.IADD R13, R0, 0x1, R13 ;  /* 0x00000001000d7824 */ /* 0x008fc800078e020d */
[----:B0-----:R-:W-:-:S06]  /*2240*/  IMAD.WIDE R12, R13, 0x4, R10 ;  /* 0x000000040d0c7825 */ /* 0x001fcc00078e020a */
[----:B------:R-:W3:Y:S01]  /*2250*/  LDG.E R13, desc[UR36][R12.64] ;  /* 0x000000240c0d7981 */ /* 0x000ee2000c1e1900 */
[----:B----4-:R-:W-:-:S05]  /*2260*/  IADD3 R15, PT, PT, R15, R26, RZ ;  /* 0x0000001a0f0f7210 */ /* 0x010fca0007ffe0ff */
[----:B-1----:R-:W-:-:S05]  /*2270*/  IMAD.WIDE R14, R15, 0x4, R6 ;  /* 0x000000040f0e7825 */ /* 0x002fca00078e0206 */
[----:B---3--:R0:W-:Y:S04]  /*2280*/  STG.E desc[UR36][R14.64], R13 ;  /* 0x0000000d0e007986 */ /* 0x0081e8000c101924 */
[----:B--2---:R-:W2:Y:S02]  /*2290*/  LDG.E R3, desc[UR36][R16.64] ;  /* 0x0000002410037981 */ /* 0x004ea4000c1e1900 */
        /* <DEDUP_REMOVED lines=21> */
[----:B0-----:R-:W-:Y:S05]  /*23f0*/  CALL.ABS.NOINC R8 ;  /* 0x0000000008007343 */ /* 0x001fea0003c00000 */
.L_x_75:
[----:B------:R0:W5:Y:S02]  /*2400*/  LDG.E R3, desc[UR36][R16.64] ;  /* 0x0000002410037981 */ /* 0x000164000c1e1900 */
.L_x_74:
[----:B------:R-:W-:Y:S05]  /*2410*/  BSYNC.RECONVERGENT B6 ;  /* 0x0000000000067941 */ /* 0x000fea0003800200 */
.L_x_73:
        /* <DEDUP_REMOVED lines=17> */
.L_x_72:
[----:B------:R-:W-:Y:S05]  /*2530*/  BSYNC.RECONVERGENT B7 ;  /* 0x0000000000077941 */ /* 0x000fea0003800200 */
.L_x_71:
[----:B------:R-:W4:Y:S01]  /*2540*/  LDCU UR4, c[0x0][0x360] ;  /* 0x00006c00ff0477ac */ /* 0x000f220008000800 */
[----:B------:R-:W4:Y:S01]  /*2550*/  LDC R3, c[0x0][0x370] ;  /* 0x0000dc00ff037b82 */ /* 0x000f220000000800 */
[----:B------:R-:W5:Y:S01]  /*2560*/  LDCU UR5, c[0x0][0x3e0] ;  /* 0x00007c00ff0577ac */ /* 0x000f620008000800 */
[----:B----4-:R-:W-:-:S05]  /*2570*/  IMAD R24, R3, UR4, R24 ;  /* 0x0000000403187c24 */ /* 0x010fca000f8e0218 */
[----:B-----5:R-:W-:-:S13]  /*2580*/  ISETP.GE.AND P0, PT, R24, UR5, PT ;  /* 0x0000000518007c0c */ /* 0x020fda000bf06270 */
[----:B------:R-:W-:Y:S05]  /*2590*/  @!P0 BRA `(.L_x_77) ;  /* 0xffffffd800d08947 */ /* 0x000fea000383ffff */
[----:B------:R-:W-:Y:S05]  /*25a0*/  EXIT ;  /* 0x000000000000794d */ /* 0x000fea0003800000 */
.L_x_78:
        /* <DEDUP_REMOVED lines=13> */
.L_x_111:


//--------------------- .text._Z13copySurvivorsPiS_S_S_S_iS_S_PfPbS_S_S_S_S0_S1_S_S_ --------------------------
	.section	.text._Z13copySurvivorsPiS_S_S_S_iS_S_PfPbS_S_S_S_S0_S1_S_S_,"ax",@progbits
	.align	128
        .global         _Z13copySurvivorsPiS_S_S_S_iS_S_PfPbS_S_S_S_S0_S1_S_S_
        .type           _Z13copySurvivorsPiS_S_S_S_iS_S_PfPbS_S_S_S_S0_S1_S_S_,@function
        .size           _Z13copySurvivorsPiS_S_S_S_iS_S_PfPbS_S_S_S_S0_S1_S_S_,(.L_x_112 - _Z13copySurvivorsPiS_S_S_S_iS_S_PfPbS_S_S_S_S0_S1_S_S_)
        .other          _Z13copySurvivorsPiS_S_S_S_iS_S_PfPbS_S_S_S_S0_S1_S_S_,@"STO_CUDA_ENTRY STV_DEFAULT"
_Z13copySurvivorsPiS_S_S_S_iS_S_PfPbS_S_S_S_S0_S1_S_S_:
.text._Z13copySurvivorsPiS_S_S_S_iS_S_PfPbS_S_S_S_S0_S1_S_S_:
        /* <DEDUP_REMOVED lines=9> */
[----:B------:R-:W1:Y:S01]  /*0090*/  LDCU.64 UR6, c[0x0][0x358] ;  /* 0x00006b00ff0677ac */ /* 0x000e620008000a00 */
[----:B------:R-:W2:Y:S01]  /*00a0*/  LDCU.64 UR8, c[0x0][0x3f8] ;  /* 0x00007f00ff0877ac */ /* 0x000ea20008000a00 */
[----:B------:R-:W3:Y:S01]  /*00b0*/  LDCU.64 UR10, c[0x0][0x3c8] ;  /* 0x00007900ff0a77ac */ /* 0x000ee20008000a00 */
[----:B0-----:R-:W-:-:S12]  /*00c0*/  UIMAD UR4, UR4, UR5, URZ ;  /* 0x00000005040472a4 */ /* 0x001fd8000f8e02ff */
.L_x_85:
[----:B------:R-:W0:Y:S08]  /*00d0*/  LDC.64 R2, c[0x0][0x3a0] ;  /* 0x0000e800ff027b82 */ /* 0x000e300000000a00 */
[----:B------:R-:W4:Y:S08]  /*00e0*/  LDC.64 R4, c[0x0][0x398] ;  /* 0x0000e600ff047b82 */ /* 0x000f300000000a00 */
[----:B------:R-:W5:Y:S01]  /*00f0*/  LDC.64 R6, c[0x0][0x380] ;  /* 0x0000e000ff067b82 */ /* 0x000f620000000a00 */
[----:B0-----:R-:W-:-:S05]  /*0100*/  IMAD.WIDE R2, R0, 0x4, R2 ;  /* 0x0000000400027825 */ /* 0x001fca00078e0202 */
[----:B-1----:R-:W2:Y:S04]  /*0110*/  LDG.E R8, desc[UR6][R2.64+0x4] ;  /* 0x0000040602087981 */ /* 0x002ea8000c1e1900 */
[----:B------:R-:W2:Y:S01]  /*0120*/  LDG.E R9, desc[UR6][R2.64] ;  /* 0x0000000602097981 */ /* 0x000ea2000c1e1900 */
[----:B------:R-:W-:Y:S01]  /*0130*/  BSSY.RECONVERGENT B0, `(.L_x_79) ;  /* 0x0000049000007945 */ /* 0x000fe20003800200 */
[----:B----4-:R-:W-:-:S04]  /*0140*/  IMAD.WIDE R4, R0, 0x4, R4 ;  /* 0x0000000400047825 */ /* 0x010fc800078e0204 */
[----:B-----5:R-:W-:Y:S01]  /*0150*/  IMAD.WIDE R6, R0, 0x4, R6 ;  /* 0x0000000400067825 */ /* 0x020fe200078e0206 */
[----:B--2---:R-:W-:-:S13]  /*0160*/  ISETP.GT.AND P0, PT, R8, R9, PT ;  /* 0x000000090800720c */ /* 0x004fda0003f04270 */
[----:B------:R-:W-:Y:S05]  /*0170*/  @!P0 BRA `(.L_x_80) ;  /* 0x0000000400108947 */ /* 0x000fea0003800000 */
[----:B------:R-:W-:Y:S01]  /*0180*/  HFMA2 R10, -RZ, RZ, 0, 0 ;  /* 0x00000000ff0a7431 */ /* 0x000fe200000001ff */
[----:B------:R-:W-:-:S07]  /*0190*/  MOV R11, R9 ;  /* 0x00000009000b7202 */ /* 0x000fce0000000f00 */
.L_x_81:
[----:B------:R-:W2:Y:S01]  /*01a0*/  LDG.E R13, desc[UR6][R6.64] ;  /* 0x00000006060d7981 */ /* 0x000ea2000c1e1900 */
[----:B------:R-:W2:Y:S08]  /*01b0*/  LDC.64 R8, c[0x0][0x388] ;  /* 0x0000e200ff087b82 */ /* 0x000eb00000000a00 */
[----:B------:R-:W0:Y:S01]  /*01c0*/  LDC.64 R14, c[0x0][0x3e0] ;  /* 0x0000f800ff0e7b82 */ /* 0x000e220000000a00 */
[----:B--2---:R-:W-:-:S06]  /*01d0*/  IMAD.WIDE R12, R13, 0x4, R8 ;  /* 0x000000040d0c7825 */ /* 0x004fcc00078e0208 */
[----:B------:R-:W2:Y:S02]  /*01e0*/  LDG.E R13, desc[UR6][R12.64] ;  /* 0x000000060c0d7981 */ /* 0x000ea4000c1e1900 */
[----:B--2---:R-:W-:Y:S01]  /*01f0*/  IADD3 R17, PT, PT, R13, R10, RZ ;  /* 0x0000000a0d117210 */ /* 0x004fe20007ffe0ff */
[----:B------:R-:W-:Y:S01]  /*0200*/  IMAD.IADD R11, R10, 0x1, R11 ;  /* 0x000000010a0b7824 */ /* 0x000fe200078e020b */
[----:B------:R-:W1:Y:S03]  /*0210*/  LDC.64 R12, c[0x0][0x3e8] ;  /* 0x0000fa00ff0c7b82 */ /* 0x000e660000000a00 */
[----:B0-----:R-:W-:-:S05]  /*0220*/  IMAD.WIDE R14, R17, 0x4, R14 ;  /* 0x00000004110e7825 */ /* 0x001fca00078e020e */
[----:B------:R0:W2:Y:S01]  /*0230*/  LDG.E R21, desc[UR6][R14.64] ;  /* 0x000000060e157981 */ /* 0x0000a2000c1e1900 */
[----:B------:R-:W4:Y:S08]  /*0240*/  LDC.64 R16, c[0x0][0x3b0] ;  /* 0x0000ec00ff107b82 */ /* 0x000f300000000a00 */
[----:B0-----:R-:W0:Y:S01]  /*0250*/  LDC.64 R14, c[0x0][0x3b8] ;  /* 0x0000ee00ff0e7b82 */ /* 0x001e220000000a00 */
[----:B----4-:R-:W-:-:S05]  /*0260*/  IMAD.WIDE R16, R11, 0x4, R16 ;  /* 0x000000040b107825 */ /* 0x010fca00078e0210 */
[----:B--2---:R2:W-:Y:S04]  /*0270*/  STG.E desc[UR6][R16.64], R21 ;  /* 0x0000001510007986 */ /* 0x0045e8000c101906 */
[----:B------:R-:W4:Y:S04]  /*0280*/  LDG.E R19, desc[UR6][R6.64] ;  /* 0x0000000606137981 */ /* 0x000f28000c1e1900 */
[----:B------:R-:W5:Y:S01]  /*0290*/  LDG.E R23, desc[UR6][R2.64] ;  /* 0x0000000602177981 */ /* 0x000f62000c1e1900 */
[----:B----4-:R-:W-:-:S06]  /*02a0*/  IMAD.WIDE R18, R19, 0x4, R8 ;  /* 0x0000000413127825 */ /* 0x010fcc00078e0208 */
[----:B------:R-:W4:Y:S02]  /*02b0*/  LDG.E R19, desc[UR6][R18.64] ;  /* 0x0000000612137981 */ /* 0x000f24000c1e1900 */
[----:B----4-:R-:W-:-:S05]  /*02c0*/  IADD3 R11, PT, PT, R19, R10, RZ ;  /* 0x0000000a130b7210 */ /* 0x010fca0007ffe0ff */
[----:B-1----:R-:W-:-:S06]  /*02d0*/  IMAD.WIDE R12, R11, 0x4, R12 ;  /* 0x000000040b0c7825 */ /* 0x002fcc00078e020c */
[----:B------:R-:W4:Y:S01]  /*02e0*/  LDG.E R13, desc[UR6][R12.64] ;  /* 0x000000060c0d7981 */ /* 0x000f22000c1e1900 */
[----:B-----5:R-:W-:-:S05]  /*02f0*/  IADD3 R23, PT, PT, R23, R10, RZ ;  /* 0x0000000a17177210 */ /* 0x020fca0007ffe0ff */
[----:B0-----:R-:W-:-:S05]  /*0300*/  IMAD.WIDE R14, R23, 0x4, R14 ;  /* 0x00000004170e7825 */ /* 0x001fca00078e020e */
[----:B----4-:R0:W-:Y:S04]  /*0310*/  STG.E desc[UR6][R14.64], R13 ;  /* 0x0000000d0e007986 */ /* 0x0101e8000c101906 */
[----:B--2---:R-:W2:Y:S04]  /*0320*/  LDG.E R17, desc[UR6][R6.64] ;  /* 0x0000000606117981 */ /* 0x004ea8000c1e1900 */
[----:B------:R-:W4:Y:S01]  /*0330*/  LDG.E R21, desc[UR6][R2.64] ;  /* 0x0000000602157981 */ /* 0x000f22000c1e1900 */
[----:B0-----:R-:W0:Y:S01]  /*0340*/  LDC.64 R14, c[0x0][0x400] ;  /* 0x00010000ff0e7b82 */ /* 0x001e220000000a00 */
[----:B--2---:R-:W-:-:S06]  /*0350*/  IMAD.WIDE R16, R17, 0x4, R8 ;  /* 0x0000000411107825 */ /* 0x004fcc00078e0208 */
[----:B------:R-:W2:Y:S02]  /*0360*/  LDG.E R17, desc[UR6][R16.64] ;  /* 0x0000000610117981 */ /* 0x000ea4000c1e1900 */
[----:B--2---:R-:W-:Y:S01]  /*0370*/  IMAD.IADD R11, R17, 0x1, R10 ;  /* 0x00000001110b7824 */ /* 0x004fe200078e020a */
[----:B----4-:R-:W-:Y:S01]  /*0380*/  IADD3 R21, PT, PT, R21, R10, RZ ;  /* 0x0000000a15157210 */ /* 0x010fe20007ffe0ff */
[----:B------:R-:W1:Y:S03]  /*0390*/  LDC.64 R16, c[0x0][0x3d0] ;  /* 0x0000f400ff107b82 */ /* 0x000e660000000a00 */
[----:B------:R-:W-:-:S04]  /*03a0*/  IADD3 R18, P0, PT, R11, UR8, RZ ;  /* 0x000000080b127c10 */ /* 0x000fc8000ff1e0ff */
[----:B------:R-:W-:-:S06]  /*03b0*/  LEA.HI.X.SX32 R19, R11, UR9, 0x1, P0 ;  /* 0x000000090b137c11 */ /* 0x000fcc00080f0eff */
[----:B------:R-:W2:Y:S01]  /*03c0*/  LDG.E.U8 R19, desc[UR6][R18.64] ;  /* 0x0000000612137981 */ /* 0x000ea2000c1e1100 */
[----:B---3--:R-:W-:-:S04]  /*03d0*/  IADD3 R20, P0, PT, R21, UR10, RZ ;  /* 0x0000000a15147c10 */ /* 0x008fc8000ff1e0ff */
[----:B------:R-:W-:-:S05]  /*03e0*/  LEA.HI.X.SX32 R21, R21, UR11, 0x1, P0 ;  /* 0x0000000b15157c11 */ /* 0x000fca00080f0eff */
[----:B--2---:R2:W-:Y:S04]  /*03f0*/  STG.E.U8 desc[UR6][R20.64], R19 ;  /* 0x0000001314007986 */ /* 0x0045e8000c101106 */
[----:B------:R-:W3:Y:S04]  /*0400*/  LDG.E R13, desc[UR6][R6.64] ;  /* 0x00000006060d7981 */ /* 0x000ee8000c1e1900 */
[----:B------:R-:W4:Y:S01]  /*0410*/  LDG.E R23, desc[UR6][R2.64] ;  /* 0x0000000602177981 */ /* 0x000f22000c1e1900 */
[----:B---3--:R-:W-:-:S06]  /*0420*/  IMAD.WIDE R12, R13, 0x4, R8 ;  /* 0x000000040d0c7825 */ /* 0x008fcc00078e0208 */
[----:B------:R-:W3:Y:S02]  /*0430*/  LDG.E R13, desc[UR6][R12.64] ;  /* 0x000000060c0d7981 */ /* 0x000ee4000c1e1900 */
[----:B---3--:R-:W-:Y:S01]  /*0440*/  IADD3 R11, PT, PT, R13, R10, RZ ;  /* 0x0000000a0d0b7210 */ /* 0x008fe20007ffe0ff */
[----:B----4-:R-:W-:Y:S01]  /*0450*/  IMAD.IADD R23, R23, 0x1, R10 ;  /* 0x0000000117177824 */ /* 0x010fe200078e020a */
[----:B------:R-:W3:Y:S03]  /*0460*/  LDC.64 R12, c[0x0][0x3f0] ;  /* 0x0000fc00ff0c7b82 */ /* 0x000ee60000000a00 */
[----:B0-----:R-:W-:-:S05]  /*0470*/  IMAD.WIDE R14, R11, 0x4, R14 ;  /* 0x000000040b0e7825 */ /* 0x001fca00078e020e */
[----:B------:R0:W4:Y:S01]  /*0480*/  LDG.E R11, desc[UR6][R14.64] ;  /* 0x000000060e0b7981 */ /* 0x000122000c1e1900 */
[----:B-1----:R-:W-:Y:S01]  /*0490*/  IMAD.WIDE R16, R23, 0x4, R16 ;  /* 0x0000000417107825 */ /* 0x002fe200078e0210 */
[----:B0-----:R-:W0:Y:S04]  /*04a0*/  LDC.64 R14, c[0x0][0x3c0] ;  /* 0x0000f000ff0e7b82 */ /* 0x001e280000000a00 */
[----:B----4-:R1:W-:Y:S04]  /*04b0*/  STG.E desc[UR6][R16.64], R11 ;  /* 0x0000000b10007986 */ /* 0x0103e8000c101906 */
[----:B--2---:R-:W2:Y:S04]  /*04c0*/  LDG.E R19, desc[UR6][R6.64] ;  /* 0x0000000606137981 */ /* 0x004ea8000c1e1900 */
[----:B------:R-:W4:Y:S01]  /*04d0*/  LDG.E R21, desc[UR6][R2.64] ;  /* 0x0000000602157981 */ /* 0x000f22000c1e1900 */
[----:B--2---:R-:W-:-:S06]  /*04e0*/  IMAD.WIDE R8, R19, 0x4, R8 ;  /* 0x0000000413087825 */ /* 0x004fcc00078e0208 */
[----:B------:R-:W2:Y:S02]  /*04f0*/  LDG.E R9, desc[UR6][R8.64] ;  /* 0x0000000608097981 */ /* 0x000ea4000c1e1900 */
[----:B--2---:R-:W-:-:S05]  /*0500*/  IADD3 R19, PT, PT, R9, R10, RZ ;  /* 0x0000000a09137210 */ /* 0x004fca0007ffe0ff */
[----:B---3--:R-:W-:-:S06]  /*0510*/  IMAD.WIDE R12, R19, 0x4, R12 ;  /* 0x00000004130c7825 */ /* 0x008fcc00078e020c */
[----:B------:R-:W2:Y:S01]  /*0520*/  LDG.E R13, desc[UR6][R12.64] ;  /* 0x000000060c0d7981 */ /* 0x000ea2000c1e1900 */
[----:B----4-:R-:W-:-:S05]  /*0530*/  IADD3 R21, PT, PT, R21, R10, RZ ;  /* 0x0000000a15157210 */ /* 0x010fca0007ffe0ff */
[----:B0-----:R-:W-:-:S05]  /*0540*/  IMAD.WIDE R14, R21, 0x4, R14 ;  /* 0x00000004150e7825 */ /* 0x001fca00078e020e */
[----:B--2---:R0:W-:Y:S04]  /*0550*/  STG.E desc[UR6][R14.64], R13 ;  /* 0x0000000d0e007986 */ /* 0x0041e8000c101906 */
[----:B-1----:R-:W2:Y:S04]  /*0560*/  LDG.E R16, desc[UR6][R2.64+0x4] ;  /* 0x0000040602107981 */ /* 0x002ea8000c1e1900 */
[----:B------:R-:W2:Y:S01]  /*0570*/  LDG.E R11, desc[UR6][R2.64] ;  /* 0x00000006020b7981 */ /* 0x000ea2000c1e1900 */
[----:B------:R-:W-:Y:S01]  /*0580*/  IADD3 R10, PT, PT, R10, 0x1, RZ ;  /* 0x000000010a0a7810 */ /* 0x000fe20007ffe0ff */
[----:B--2---:R-:W-:-:S05]  /*0590*/  IMAD.IADD R9, R16, 0x1, -R11 ;  /* 0x0000000110097824 */ /* 0x004fca00078e0a0b */
[----:B------:R-:W-:-:S13]  /*05a0*/  ISETP.GE.AND P0, PT, R10, R9, PT ;  /* 0x000000090a00720c */ /* 0x000fda0003f06270 */
[----:B0-----:R-:W-:Y:S05]  /*05b0*/  @!P0 BRA `(.L_x_81) ;  /* 0xfffffff800f88947 */ /* 0x001fea000383ffff */
.L_x_80:
[----:B---3--:R-:W-:Y:S05]  /*05c0*/  BSYNC.RECONVERGENT B0 ;  /* 0x0000000000007941 */ /* 0x008fea0003800200 */
.L_x_79:
[----:B------:R-:W2:Y:S04]  /*05d0*/  LDG.E R2, desc[UR6][R4.64+0x4] ;  /* 0x0000040604027981 */ /* 0x000ea8000c1e1900 */
[----:B------:R-:W2:Y:S01]  /*05e0*/  LDG.E R3, desc[UR6][R4.64] ;  /* 0x0000000604037981 */ /* 0x000ea2000c1e1900 */
[----:B------:R-:W-:Y:S01]  /*05f0*/  BSSY.RECONVERGENT B0, `(.L_x_82) ;  /* 0x0000017000007945 */ /* 0x000fe20003800200 */
[----:B--2---:R-:W-:-:S13]  /*0600*/  ISETP.GT.AND P0, PT, R2, R3, PT ;  /* 0x000000030200720c */ /* 0x004fda0003f04270 */
[----:B------:R-:W-:Y:S05]  /*0610*/  @!P0 BRA `(.L_x_83) ;  /* 0x0000000000508947 */ /* 0x000fea0003800000 */
[----:B------:R-:W-:Y:S01]  /*0620*/  HFMA2 R13, -RZ, RZ, 0, 0 ;  /* 0x00000000ff0d7431 */ /* 0x000fe200000001ff */
[----:B------:R-:W-:-:S07]  /*0630*/  MOV R12, R3 ;  /* 0x00000003000c7202 */ /* 0x000fce0000000f00 */
.L_x_84:
        /* <DEDUP_REMOVED lines=13> */
[----:B------:R-:W2:Y:S01]  /*0710*/  LDG.E R12, desc[UR6][R4.64] ;  /* 0x00000006040c7981 */ /* 0x000ea2000c1e1900 */
[----:B------:R-:W-:Y:S02]  /*0720*/  IADD3 R13, PT, PT, R13, 0x1, RZ ;  /* 0x000000010d0d7810 */ /* 0x000fe40007ffe0ff */
[----:B--2---:R-:W-:-:S04]  /*0730*/  IADD3 R2, PT, PT, R15, -R12, RZ ;  /* 0x8000000c0f027210 */ /* 0x004fc80007ffe0ff */
[----:B------:R-:W-:-:S13]  /*0740*/  ISETP.GE.AND P0, PT, R13, R2, PT ;  /* 0x000000020d00720c */ /* 0x000fda0003f06270 */
[----:B0-----:R-:W-:Y:S05]  /*0750*/  @!P0 BRA `(.L_x_84) ;  /* 0xfffffffc00b88947 */ /* 0x001fea000383ffff */
.L_x_83:
[----:B------:R-:W-:Y:S05]  /*0760*/  BSYNC.RECONVERGENT B0 ;  /* 0x0000000000007941 */ /* 0x000fea0003800200 */
.L_x_82:
[----:B------:R-:W0:Y:S01]  /*0770*/  LDCU UR5, c[0x0][0x3a8] ;  /* 0x00007500ff0577ac */ /* 0x000e220008000800 */
[----:B------:R-:W-:-:S04]  /*0780*/  IADD3 R0, PT, PT, R0, UR4, RZ ;  /* 0x0000000400007c10 */ /* 0x000fc8000fffe0ff */
[----:B0-----:R-:W-:-:S13]  /*0790*/  ISETP.GE.AND P0, PT, R0, UR5, PT ;  /* 0x0000000500007c0c */ /* 0x001fda000bf06270 */
[----:B------:R-:W-:Y:S05]  /*07a0*/  @!P0 BRA `(.L_x_85) ;  /* 0xfffffff800488947 */ /* 0x000fea000383ffff */
[----:B------:R-:W-:Y:S05]  /*07b0*/  EXIT ;  /* 0x000000000000794d */ /* 0x000fea0003800000 */
.L_x_86:
        /* <DEDUP_REMOVED lines=12> */
.L_x_112:


//--------------------- .text._Z14countSurvivorsPiS_S_S_iS_ --------------------------
	.section	.text._Z14countSurvivorsPiS_S_S_iS_,"ax",@progbits
	.align	128
        .global         _Z14countSurvivorsPiS_S_S_iS_
        .type           _Z14countSurvivorsPiS_S_S_iS_,@function
        .size           _Z14countSurvivorsPiS_S_S_iS_,(.L_x_113 - _Z14countSurvivorsPiS_S_S_iS_)
        .other          _Z14countSurvivorsPiS_S_S_iS_,@"STO_CUDA_ENTRY STV_DEFAULT"
_Z14countSurvivorsPiS_S_S_iS_:
.text._Z14countSurvivorsPiS_S_S_iS_:
        /* <DEDUP_REMOVED lines=10> */
[----:B0-----:R-:W-:-:S12]  /*00a0*/  UIMAD UR4, UR4, UR5, URZ ;  /* 0x00000005040472a4 */ /* 0x001fd8000f8e02ff */
.L_x_87:
[----:B--2---:R-:W0:Y:S08]  /*00b0*/  LDC.64 R2, c[0x0][0x3a8] ;  /* 0x0000ea00ff027b82 */ /* 0x004e300000000a00 */
[----:B------:R-:W2:Y:S08]  /*00c0*/  LDC.64 R4, c[0x0][0x388] ;  /* 0x0000e200ff047b82 */ /* 0x000eb00000000a00 */
[----:B------:R-:W3:Y:S01]  /*00d0*/  LDC.64 R6, c[0x0][0x398] ;  /* 0x0000e600ff067b82 */ /* 0x000ee20000000a00 */
[----:B0-----:R-:W-:-:S07]  /*00e0*/  IMAD.WIDE R2, R0, 0x4, R2 ;  /* 0x0000000400027825 */ /* 0x001fce00078e0202 */
[----:B------:R-:W0:Y:S01]  /*00f0*/  LDC.64 R8, c[0x0][0x380] ;  /* 0x0000e000ff087b82 */ /* 0x000e220000000a00 */
[----:B-1----:R-:W2:Y:S02]  /*0100*/  LDG.E R3, desc[UR6][R2.64] ;  /* 0x0000000602037981 */ /* 0x002ea4000c1e1900 */
[----:B--2---:R-:W-:-:S05]  /*0110*/  IMAD.WIDE R4, R3, 0x4, R4 ;  /* 0x0000000403047825 */ /* 0x004fca00078e0204 */
[----:B------:R-:W2:Y:S04]  /*0120*/  LDG.E R10, desc[UR6][R4.64+0x4] ;  /* 0x00000406040a7981 */ /* 0x000ea8000c1e1900 */
[----:B------:R-:W2:Y:S01]  /*0130*/  LDG.E R11, desc[UR6][R4.64] ;  /* 0x00000006040b7981 */ /* 0x000ea2000c1e1900 */
[----:B---3--:R-:W-:-:S04]  /*0140*/  IMAD.WIDE R6, R0, 0x4, R6 ;  /* 0x0000000400067825 */ /* 0x008fc800078e0206 */
[----:B0-----:R-:W-:Y:S02]  /*0150*/  IMAD.WIDE R8, R3, 0x4, R8 ;  /* 0x0000000403087825 */ /* 0x001fe400078e0208 */
[----:B------:R-:W0:Y:S01]  /*0160*/  LDC.64 R2, c[0x0][0x390] ;  /* 0x0000e400ff027b82 */ /* 0x000e220000000a00 */
[----:B--2---:R-:W-:-:S05]  /*0170*/  IADD3 R11, PT, PT, R10, -R11, RZ ;  /* 0x8000000b0a0b7210 */ /* 0x004fca0007ffe0ff */
[----:B------:R2:W-:Y:S04]  /*0180*/  STG.E desc[UR6][R6.64+0x4], R11 ;  /* 0x0000040b06007986 */ /* 0x0005e8000c101906 */
[----:B------:R-:W3:Y:S04]  /*0190*/  LDG.E R10, desc[UR6][R8.64+0x4] ;  /* 0x00000406080a7981 */ /* 0x000ee8000c1e1900 */
[----:B------:R-:W3:Y:S01]  /*01a0*/  LDG.E R13, desc[UR6][R8.64] ;  /* 0x00000006080d7981 */ /* 0x000ee2000c1e1900 */
[C---:B0-----:R-:W-:Y:S01]  /*01b0*/  IMAD.WIDE R2, R0.reuse, 0x4, R2 ;  /* 0x0000000400027825 */ /* 0x041fe200078e0202 */
[----:B------:R-:W-:-:S04]  /*01c0*/  IADD3 R0, PT, PT, R0, UR4, RZ ;  /* 0x0000000400007c10 */ /* 0x000fc8000fffe0ff */
[----:B------:R-:W-:Y:S02]  /*01d0*/  ISETP.GE.AND P0, PT, R0, UR8, PT ;  /* 0x0000000800007c0c */ /* 0x000fe4000bf06270 */
[----:B---3--:R-:W-:-:S05]  /*01e0*/  IADD3 R13, PT, PT, R10, -R13, RZ ;  /* 0x8000000d0a0d7210 */ /* 0x008fca0007ffe0ff */
[----:B------:R2:W-:Y:S06]  /*01f0*/  STG.E desc[UR6][R2.64+0x4], R13 ;  /* 0x0000040d02007986 */ /* 0x0005ec000c101906 */
[----:B------:R-:W-:Y:S05]  /*0200*/  @!P0 BRA `(.L_x_87) ;  /* 0xfffffffc00a88947 */ /* 0x000fea000383ffff */
[----:B------:R-:W-:Y:S05]  /*0210*/  EXIT ;  /* 0x000000000000794d */ /* 0x000fea0003800000 */
.L_x_88:
        /* <DEDUP_REMOVED lines=14> */
.L_x_113:


//--------------------- .text._Z20countOffspringsNodesPiS_iS_S_iS_i --------------------------
	.section	.text._Z20countOffspringsNodesPiS_iS_S_iS_i,"ax",@progbits
	.align	128
        .global         _Z20countOffspringsNodesPiS_iS_S_iS_i
        .type           _Z20countOffspringsNodesPiS_iS_S_iS_i,@function
        .size           _Z20countOffspringsNodesPiS_iS_S_iS_i,(.L_x_114 - _Z20countOffspringsNodesPiS_iS_S_iS_i)
        .other          _Z20countOffspringsNodesPiS_iS_S_iS_i,@"STO_CUDA_ENTRY STV_DEFAULT"
_Z20countOffspringsNodesPiS_iS_S_iS_i:
.text._Z20countOffspringsNodesPiS_iS_S_iS_i:
        /* <DEDUP_REMOVED lines=11> */
.L_x_92:
[----:B------:R-:W0:Y:S08]  /*00b0*/  LDC.64 R2, c[0x0][0x380] ;  /* 0x0000e000ff027b82 */ /* 0x000e300000000a00 */
[----:B------:R-:W2:Y:S08]  /*00c0*/  LDC.64 R4, c[0x0][0x388] ;  /* 0x0000e200ff047b82 */ /* 0x000eb00000000a00 */
[----:B------:R-:W3:Y:S01]  /*00d0*/  LDC.64 R8, c[0x0][0x3a0] ;  /* 0x0000e800ff087b82 */ /* 0x000ee20000000a00 */
[----:B0-----:R-:W-:-:S06]  /*00e0*/  IMAD.WIDE R2, R0, 0x4, R2 ;  /* 0x0000000400027825 */ /* 0x001fcc00078e0202 */
[----:B-1----:R-:W3:Y:S01]  /*00f0*/  LDG.E R3, desc[UR6][R2.64] ;  /* 0x0000000602037981 */ /* 0x002ee2000c1e1900 */
[----:B--2---:R-:W-:-:S06]  /*0100*/  IMAD.WIDE R4, R0, 0x4, R4 ;  /* 0x0000000400047825 */ /* 0x004fcc00078e0204 */
[----:B------:R-:W2:Y:S01]  /*0110*/  LDG.E R5, desc[UR6][R4.64] ;  /* 0x0000000604057981 */ /* 0x000ea2000c1e1900 */
[----:B---3--:R-:W-:-:S05]  /*0120*/  IMAD.WIDE R6, R3, 0x4, R8 ;  /* 0x0000000403067825 */ /* 0x008fca00078e0208 */
[----:B------:R-:W3:Y:S04]  /*0130*/  LDG.E R10, desc[UR6][R6.64] ;  /* 0x00000006060a7981 */ /* 0x000ee8000c1e1900 */
[----:B------:R-:W3:Y:S01]  /*0140*/  LDG.E R15, desc[UR6][R6.64+0x4] ;  /* 0x00000406060f7981 */ /* 0x000ee2000c1e1900 */
[----:B--2---:R-:W-:-:S05]  /*0150*/  IMAD.WIDE R8, R5, 0x4, R8 ;  /* 0x0000000405087825 */ /* 0x004fca00078e0208 */
[----:B------:R0:W5:Y:S04]  /*0160*/  LDG.E R11, desc[UR6][R8.64] ;  /* 0x00000006080b7981 */ /* 0x000168000c1e1900 */
[----:B------:R0:W5:Y:S01]  /*0170*/  LDG.E R12, desc[UR6][R8.64+0x4] ;  /* 0x00000406080c7981 */ /* 0x000162000c1e1900 */
[----:B------:R-:W-:Y:S01]  /*0180*/  BSSY.RECONVERGENT B0, `(.L_x_89) ;  /* 0x0000020000007945 */ /* 0x000fe20003800200 */
[----:B------:R-:W-:Y:S01]  /*0190*/  IMAD.MOV.U32 R13, RZ, RZ, RZ ;  /* 0x000000ffff0d7224 */ /* 0x000fe200078e00ff */
[----:B---3--:R-:W-:-:S13]  /*01a0*/  ISETP.NE.AND P0, PT, R10, R15, PT ;  /* 0x0000000f0a00720c */ /* 0x008fda0003f05270 */
[----:B0-----:R-:W-:Y:S05]  /*01b0*/  @!P0 BRA `(.L_x_90) ;  /* 0x0000000000708947 */ /* 0x001fea0003800000 */
[----:B------:R-:W0:Y:S01]  /*01c0*/  LDC.64 R2, c[0x0][0x398] ;  /* 0x0000e600ff027b82 */ /* 0x000e220000000a00 */
[----:B------:R-:W-:Y:S02]  /*01d0*/  HFMA2 R13, -RZ, RZ, 0, 0 ;  /* 0x00000000ff0d7431 */ /* 0x000fe400000001ff */
[----:B-----5:R-:W-:-:S07]  /*01e0*/  IMAD.MOV.U32 R9, RZ, RZ, R11 ;  /* 0x000000ffff097224 */ /* 0x020fce00078e000b */
.L_x_91:
[-C--:B------:R-:W-:Y:S01]  /*01f0*/  ISETP.NE.AND P0, PT, R9, R12.reuse, PT ;  /* 0x0000000c0900720c */ /* 0x080fe20003f05270 */
[----:B------:R-:W-:Y:S01]  /*0200*/  IMAD.MOV.U32 R14, RZ, RZ, R9 ;  /* 0x000000ffff0e7224 */ /* 0x000fe200078e0009 */
[----:B------:R-:W-:Y:S01]  /*0210*/  MOV R11, R12 ;  /* 0x0000000c000b7202 */ /* 0x000fe20000000f00 */
[----:B------:R-:W-:-:S10]  /*0220*/  IMAD.MOV.U32 R16, RZ, RZ, R10 ;  /* 0x000000ffff107224 */ /* 0x000fd400078e000a */
[----:B------:R-:W-:Y:S05]  /*0230*/  @!P0 BRA `(.L_x_90) ;  /* 0x0000000000508947 */ /* 0x000fea0003800000 */
[----:B0-----:R-:W-:-:S04]  /*0240*/  IMAD.WIDE R4, R10, 0x4, R2 ;  /* 0x000000040a047825 */ /* 0x001fc800078e0202 */
[C---:B------:R-:W-:Y:S02]  /*0250*/  IMAD.WIDE R6, R9.reuse, 0x4, R2 ;  /* 0x0000000409067825 */ /* 0x040fe400078e0202 */
[----:B------:R-:W2:Y:S04]  /*0260*/  LDG.E R4, desc[UR6][R4.64] ;  /* 0x0000000604047981 */ /* 0x000ea8000c1e1900 */
[----:B------:R-:W2:Y:S01]  /*0270*/  LDG.E R7, desc[UR6][R6.64] ;  /* 0x0000000606077981 */ /* 0x000ea2000c1e1900 */
[----:B------:R-:W-:Y:S02]  /*0280*/  VIADD R10, R10, 0x1 ;  /* 0x000000010a0a7836 */ /* 0x000fe40000000000 */
[----:B------:R-:W-:Y:S02]  /*0290*/  VIADD R9, R9, 0x1 ;  /* 0x0000000109097836 */ /* 0x000fe40000000000 */
[----:B------:R-:W-:Y:S01]  /*02a0*/  VIADD R13, R13, 0x1 ;  /* 0x000000010d0d7836 */ /* 0x000fe20000000000 */
[----:B--2---:R-:W-:-:S04]  /*02b0*/  ISETP.NE.AND P0, PT, R4, R7, PT ;  /* 0x000000070400720c */ /* 0x004fc80003f05270 */
[CC--:B------:R-:W-:Y:S02]  /*02c0*/  ISETP.GE.AND P2, PT, R4.reuse, R7.reuse, P0 ;  /* 0x000000070400720c */ /* 0x0c0fe40000746270 */
[----:B------:R-:W-:-:S07]  /*02d0*/  ISETP.GE.OR P1, PT, R4, R7, !P0 ;  /* 0x000000070400720c */ /* 0x000fce0004726670 */
[----:B------:R-:W-:Y:S02]  /*02e0*/  @P0 IMAD.MOV.U32 R8, RZ, RZ, R10 ;  /* 0x000000ffff080224 */ /* 0x000fe400078e000a */
[----:B------:R-:W-:Y:S02]  /*02f0*/  @P0 IMAD.MOV.U32 R4, RZ, RZ, R9 ;  /* 0x000000ffff040224 */ /* 0x000fe400078e0009 */
[----:B------:R-:W-:Y:S02]  /*0300*/  @P2 IADD3 R8, PT, PT, R16, RZ, RZ ;  /* 0x000000ff10082210 */ /* 0x000fe40007ffe0ff */
[----:B------:R-:W-:Y:S02]  /*0310*/  @!P1 IADD3 R4, PT, PT, R14, RZ, RZ ;  /* 0x000000ff0e049210 */ /* 0x000fe40007ffe0ff */
[----:B------:R-:W-:Y:S02]  /*0320*/  @P0 MOV R10, R8 ;  /* 0x00000008000a0202 */ /* 0x000fe40000000f00 */
[----:B------:R-:W-:-:S02]  /*0330*/  @P0 MOV R9, R4 ;  /* 0x0000000400090202 */ /* 0x000fc40000000f00 */
[----:B------:R-:W-:-:S13]  /*0340*/  ISETP.NE.AND P2, PT, R10, R15, PT ;  /* 0x0000000f0a00720c */ /* 0x000fda0003f45270 */
[----:B------:R-:W-:Y:S05]  /*0350*/  @P2 BRA `(.L_x_91) ;  /* 0xfffffffc00a42947 */ /* 0x000fea000383ffff */
[----:B------:R-:W-:Y:S01]  /*0360*/  IMAD.MOV.U32 R11, RZ, RZ, R9 ;  /* 0x000000ffff0b7224 */ /* 0x000fe200078e0009 */
[----:B------:R-:W-:-:S07]  /*0370*/  MOV R10, R15 ;  /* 0x0000000f000a7202 */ /* 0x000fce0000000f00 */
.L_x_90:
[----:B------:R-:W-:Y:S05]  /*0380*/  BSYNC.RECONVERGENT B0 ;  /* 0x0000000000007941 */ /* 0x000fea0003800200 */
.L_x_89:
[----:B------:R-:W1:Y:S01]  /*0390*/  LDCU UR5, c[0x0][0x3b8] ;  /* 0x00007700ff0577ac */ /* 0x000e620008000800 */
[----:B0-----:R-:W0:Y:S01]  /*03a0*/  LDC.64 R2, c[0x0][0x3b0] ;  /* 0x0000ec00ff027b82 */ /* 0x001e220000000a00 */
[C---:B------:R-:W-:Y:S02]  /*03b0*/  ISETP.NE.AND P0, PT, R10.reuse, R15, PT ;  /* 0x0000000f0a00720c */ /* 0x040fe40003f05270 */
[----:B------:R-:W-:-:S04]  /*03c0*/  IADD3 R10, PT, PT, -R10, R13, R15 ;  /* 0x0000000d0a0a7210 */ /* 0x000fc80007ffe10f */
[----:B------:R-:W-:Y:S02]  /*03d0*/  SEL R10, R13, R10, !P0 ;  /* 0x0000000a0d0a7207 */ /* 0x000fe40004000000 */
[C---:B-----5:R-:W-:Y:S02]  /*03e0*/  ISETP.NE.AND P0, PT, R11.reuse, R12, PT ;  /* 0x0000000c0b00720c */ /* 0x060fe40003f05270 */
[----:B------:R-:W-:-:S04]  /*03f0*/  IADD3 R11, PT, PT, -R11, R10, R12 ;  /* 0x0000000a0b0b7210 */ /* 0x000fc80007ffe10c */
[----:B------:R-:W-:Y:S01]  /*0400*/  SEL R11, R10, R11, !P0 ;  /* 0x0000000b0a0b7207 */ /* 0x000fe20004000000 */
[C---:B-1----:R-:W-:Y:S01]  /*0410*/  VIADD R5, R0.reuse, UR5 ;  /* 0x0000000500057c36 */ /* 0x042fe20008000000 */
[----:B------:R-:W1:Y:S01]  /*0420*/  LDCU UR5, c[0x0][0x390] ;  /* 0x00007200ff0577ac */ /* 0x000e620008000800 */
[----:B------:R-:W-:Y:S02]  /*0430*/  IADD3 R0, PT, PT, R0, UR4, RZ ;  /* 0x0000000400007c10 */ /* 0x000fe4000fffe0ff */
[----:B0-----:R-:W-:-:S05]  /*0440*/  IMAD.WIDE R2, R5, 0x4, R2 ;  /* 0x0000000405027825 */ /* 0x001fca00078e0202 */
[----:B------:R0:W-:Y:S01]  /*0450*/  STG.E desc[UR6][R2.64], R11 ;  /* 0x0000000b02007986 */ /* 0x0001e2000c101906 */
[----:B-1----:R-:W-:-:S13]  /*0460*/  ISETP.GE.AND P0, PT, R0, UR5, PT ;  /* 0x0000000500007c0c */ /* 0x002fda000bf06270 */
[----:B0-----:R-:W-:Y:S05]  /*0470*/  @!P0 BRA `(.L_x_92) ;  /* 0xfffffffc000c8947 */ /* 0x001fea000383ffff */
[----:B------:R-:W-:Y:S05]  /*0480*/  EXIT ;  /* 0x000000000000794d */ /* 0x000fea0003800000 */
.L_x_93:
        /* <DEDUP_REMOVED lines=15> */
.L_x_114:


//--------------------- .text._Z15countOffspringsPiS_iS_S_iS_i --------------------------
	.section	.text._Z15countOffspringsPiS_iS_S_iS_i,"ax",@progbits
	.align	128
        .global         _Z15countOffspringsPiS_iS_S_iS_i
        .type           _Z15countOffspringsPiS_iS_S_iS_i,@function
        .size           _Z15countOffspringsPiS_iS_S_iS_i,(.L_x_115 - _Z15countOffspringsPiS_iS_S_iS_i)
        .other          _Z15countOffspringsPiS_iS_S_iS_i,@"STO_CUDA_ENTRY STV_DEFAULT"
_Z15countOffspringsPiS_iS_S_iS_i:
.text._Z15countOffspringsPiS_iS_S_iS_i:
        /* <DEDUP_REMOVED lines=11> */
.L_x_97:
        /* <DEDUP_REMOVED lines=20> */
.L_x_96:
        /* <DEDUP_REMOVED lines=25> */
.L_x_95:
[----:B------:R-:W-:Y:S05]  /*0380*/  BSYNC.RECONVERGENT B0 ;  /* 0x0000000000007941 */ /* 0x000fea0003800200 */
.L_x_94:
        /* <DEDUP_REMOVED lines=16> */
.L_x_98:
        /* <DEDUP_REMOVED lines=15> */
.L_x_115:


//--------------------- .text._Z13updateYKernelPiS_i --------------------------
	.section	.text._Z13updateYKernelPiS_i,"ax",@progbits
	.align	128
        .global         _Z13updateYKernelPiS_i
        .type           _Z13updateYKernelPiS_i,@function
        .size           _Z13updateYKernelPiS_i,(.L_x_116 - _Z13updateYKernelPiS_i)
        .other          _Z13updateYKernelPiS_i,@"STO_CUDA_ENTRY STV_DEFAULT"
_Z13updateYKernelPiS_i:
.text._Z13updateYKernelPiS_i:
[----:B------:R-:W-:Y:S01]  /*0000*/  LDC R1, c[0x0][0x37c] ;  /* 0x0000df00ff017b82 */ /* 0x000fe20000000800 */
[----:B------:R-:W0:Y:S02]  /*0010*/  S2R R9, SR_CTAID.X ;  /* 0x0000000000097919 */ /* 0x000e240000002500 */
[----:B0-----:R-:W-:-:S13]  /*0020*/  ISETP.NE.AND P0, PT, R9, RZ, PT ;  /* 0x000000ff0900720c */ /* 0x001fda0003f05270 */
[----:B------:R-:W-:Y:S05]  /*0030*/  @!P0 EXIT ;  /* 0x000000000000894d */ /* 0x000fea0003800000 */
[----:B------:R-:W0:Y:S01]  /*0040*/  S2R R0, SR_TID.X ;  /* 0x0000000000007919 */ /* 0x000e220000002100 */
[----:B------:R-:W0:Y:S01]  /*0050*/  LDCU UR4, c[0x0][0x360] ;  /* 0x00006c00ff0477ac */ /* 0x000e220008000800 */
[----:B------:R-:W1:Y:S01]  /*0060*/  LDCU UR5, c[0x0][0x390] ;  /* 0x00007200ff0577ac */ /* 0x000e620008000800 */
[----:B0-----:R-:W-:-:S05]  /*0070*/  IMAD R7, R9, UR4, R0 ;  /* 0x0000000409077c24 */ /* 0x001fca000f8e0200 */
[----:B-1----:R-:W-:-:S13]  /*0080*/  ISETP.GE.U32.AND P0, PT, R7, UR5, PT ;  /* 0x0000000507007c0c */ /* 0x002fda000bf06070 */
[----:B------:R-:W-:Y:S05]  /*0090*/  @P0 EXIT ;  /* 0x000000000000094d */ /* 0x000fea0003800000 */
[----:B------:R-:W0:Y:S01]  /*00a0*/  LDC.64 R2, c[0x0][0x388] ;  /* 0x0000e200ff027b82 */ /* 0x000e220000000a00 */
[----:B------:R-:W1:Y:S01]  /*00b0*/  LDCU.64 UR4, c[0x0][0x358] ;  /* 0x00006b00ff0477ac */ /* 0x000e620008000a00 */
[----:B------:R-:W-:-:S06]  /*00c0*/  IADD3 R9, PT, PT, R9, -0x1, RZ ;  /* 0xffffffff09097810 */ /* 0x000fcc0007ffe0ff */
[----:B------:R-:W2:Y:S01]  /*00d0*/  LDC.64 R4, c[0x0][0x380] ;  /* 0x0000e000ff047b82 */ /* 0x000ea20000000a00 */
[----:B0-----:R-:W-:-:S06]  /*00e0*/  IMAD.WIDE.U32 R2, R9, 0x4, R2 ;  /* 0x0000000409027825 */ /* 0x001fcc00078e0002 */
[----:B-1----:R-:W3:Y:S01]  /*00f0*/  LDG.E R2, desc[UR4][R2.64] ;  /* 0x0000000402027981 */ /* 0x002ee2000c1e1900 */
[----:B--2---:R-:W-:-:S05]  /*0100*/  IMAD.WIDE.U32 R4, R7, 0x4, R4 ;  /* 0x0000000407047825 */ /* 0x004fca00078e0004 */
[----:B------:R-:W3:Y:S02]  /*0110*/  LDG.E R7, desc[UR4][R4.64] ;  /* 0x0000000404077981 */ /* 0x000ee4000c1e1900 */
[----:B---3--:R-:W-:-:S05]  /*0120*/  IADD3 R7, PT, PT, R2, R7, RZ ;  /* 0x0000000702077210 */ /* 0x008fca0007ffe0ff */
[----:B------:R-:W-:Y:S01]  /*0130*/  STG.E desc[UR4][R4.64], R7 ;  /* 0x0000000704007986 */ /* 0x000fe2000c101904 */
[----:B------:R-:W-:Y:S05]  /*0140*/  EXIT ;  /* 0x000000000000794d */ /* 0x000fea0003800000 */
.L_x_99:
        /* <DEDUP_REMOVED lines=11> */
.L_x_116:


//--------------------- .text._Z11scanKernelSPii  --------------------------
	.section	.text._Z11scanKernelSPii,"ax",@progbits
	.align	128
        .global         _Z11scanKernelSPii
        .type           _Z11scanKernelSPii,@function
        .size           _Z11scanKernelSPii,(.L_x_117 - _Z11scanKernelSPii)
        .other          _Z11scanKernelSPii,@"STO_CUDA_ENTRY STV_DEFAULT"
_Z11scanKernelSPii:
.text._Z11scanKernelSPii:
[----:B------:R-:W-:Y:S01]  /*0000*/  LDC R1, c[0x0][0x37c] ;  /* 0x0000df00ff017b82 */ /* 0x000fe20000000800 */
[----:B------:R-:W0:Y:S01]  /*0010*/  S2R R7, SR_TID.X ;  /* 0x0000000000077919 */ /* 0x000e220000002100 */
[----:B------:R-:W0:Y:S01]  /*0020*/  LDCU UR4, c[0x0][0x360] ;  /* 0x00006c00ff0477ac */ /* 0x000e220008000800 */
[----:B------:R-:W0:Y:S01]  /*0030*/  S2R R0, SR_CTAID.X ;  /* 0x0000000000007919 */ /* 0x000e220000002500 */
[----:B------:R-:W1:Y:S01]  /*0040*/  LDCU UR6, c[0x0][0x388] ;  /* 0x00007100ff0677ac */ /* 0x000e620008000800 */
[----:B------:R-:W2:Y:S01]  /*0050*/  LDCU.64 UR8, c[0x0][0x358] ;  /* 0x00006b00ff0877ac */ /* 0x000ea20008000a00 */
[----:B0-----:R-:W-:-:S05]  /*0060*/  IMAD R5, R0, UR4, R7 ;  /* 0x0000000400057c24 */ /* 0x001fca000f8e0207 */
[----:B-1----:R-:W-:-:S13]  /*0070*/  ISETP.GE.U32.AND P0, PT, R5, UR6, PT ;  /* 0x0000000605007c0c */ /* 0x002fda000bf06070 */
[----:B------:R-:W0:Y:S02]  /*0080*/  @!P0 LDC.64 R2, c[0x0][0x380] ;  /* 0x0000e000ff028b82 */ /* 0x000e240000000a00 */
[----:B0-----:R-:W-:-:S06]  /*0090*/  @!P0 IMAD.WIDE.U32 R2, R5, 0x4, R2 ;  /* 0x0000000405028825 */ /* 0x001fcc00078e0002 */
[----:B--2---:R-:W2:Y:S01]  /*00a0*/  @!P0 LDG.E R3, desc[UR8][R2.64] ;  /* 0x0000000802038981 */ /* 0x004ea2000c1e1900 */
[----:B------:R-:W0:Y:S01]  /*00b0*/  S2UR UR5, SR_CgaCtaId ;  /* 0x00000000000579c3 */ /* 0x000e220000008800 */
[----:B------:R-:W-:Y:S01]  /*00c0*/  UMOV UR4, 0x400 ;  /* 0x0000040000047882 */ /* 0x000fe20000000000 */
[----:B------:R-:W-:Y:S02]  /*00d0*/  UISETP.GE.AND UP0, UPT, UR6, 0x2, UPT ;  /* 0x000000020600788c */ /* 0x000fe4000bf06270 */
[----:B0-----:R-:W-:-:S06]  /*00e0*/  ULEA UR4, UR5, UR4, 0x18 ;  /* 0x0000000405047291 */ /* 0x001fcc000f8ec0ff */
[----:B------:R-:W-:-:S05]  /*00f0*/  LEA R0, R7, UR4, 0x2 ;  /* 0x0000000407007c11 */ /* 0x000fca000f8e10ff */
[----:B--2---:R0:W-:Y:S04]  /*0100*/  @!P0 STS [R0], R3 ;  /* 0x0000000300008388 */ /* 0x0041e80000000800 */
[----:B------:R0:W-:Y:S01]  /*0110*/  @P0 STS [R0], RZ ;  /* 0x000000ff00000388 */ /* 0x0001e20000000800 */
[----:B------:R-:W-:Y:S06]  /*0120*/  BAR.SYNC.DEFER_BLOCKING 0x0 ;  /* 0x0000000000007b1d */ /* 0x000fec0000010000 */
[----:B------:R-:W-:Y:S05]  /*0130*/  BRA.U !UP0, `(.L_x_100) ;  /* 0x00000001083c7547 */ /* 0x000fea000b800000 */
[----:B0-----:R-:W-:Y:S01]  /*0140*/  IMAD.MOV.U32 R3, RZ, RZ, RZ ;  /* 0x000000ffff037224 */ /* 0x001fe200078e00ff */
[----:B------:R-:W0:Y:S01]  /*0150*/  LDCU UR6, c[0x0][0x388] ;  /* 0x00007100ff0677ac */ /* 0x000e220008000800 */
[----:B------:R-:W-:-:S05]  /*0160*/  UMOV UR5, 0x1 ;  /* 0x0000000100057882 */ /* 0x000fca0000000000 */
.L_x_101:
[----:B------:R-:W-:-:S13]  /*0170*/  ISETP.GE.U32.AND P0, PT, R7, UR5, PT ;  /* 0x0000000507007c0c */ /* 0x000fda000bf06070 */
[----:B------:R-:W-:Y:S01]  /*0180*/  @P0 IADD3 R2, PT, PT, R7, -UR5, RZ ;  /* 0x8000000507020c10 */ /* 0x000fe2000fffe0ff */
[----:B------:R-:W-:-:S03]  /*0190*/  USHF.L.U32 UR5, UR5, 0x1, URZ ;  /* 0x0000000105057899 */ /* 0x000fc600080006ff */
[----:B------:R-:W-:Y:S01]  /*01a0*/  @P0 LEA R4, R2, UR4, 0x2 ;  /* 0x0000000402040c11 */ /* 0x000fe2000f8e10ff */
[----:B0-----:R-:W-:Y:S01]  /*01b0*/  UISETP.GE.AND UP0, UPT, UR5, UR6, UPT ;  /* 0x000000060500728c */ /* 0x001fe2000bf06270 */
[----:B------:R-:W-:Y:S04]  /*01c0*/  @P0 LDS R2, [R0] ;  /* 0x0000000000020984 */ /* 0x000fe80000000800 */
[----:B------:R-:W0:Y:S02]  /*01d0*/  @P0 LDS R5, [R4] ;  /* 0x0000000004050984 */ /* 0x000e240000000800 */
[----:B01----:R-:W-:Y:S01]  /*01e0*/  @P0 IMAD.IADD R3, R2, 0x1, R5 ;  /* 0x0000000102030824 */ /* 0x003fe200078e0205 */
[----:B------:R-:W-:Y:S06]  /*01f0*/  BAR.SYNC.DEFER_BLOCKING 0x0 ;  /* 0x0000000000007b1d */ /* 0x000fec0000010000 */
[----:B------:R1:W-:Y:S02]  /*0200*/  @P0 STS [R0], R3 ;  /* 0x0000000300000388 */ /* 0x0003e40000000800 */
[----:B------:R-:W-:Y:S06]  /*0210*/  BAR.SYNC.DEFER_BLOCKING 0x0 ;  /* 0x0000000000007b1d */ /* 0x000fec0000010000 */
[----:B------:R-:W-:Y:S05]  /*0220*/  BRA.U !UP0, `(.L_x_101) ;  /* 0xfffffffd08d07547 */ /* 0x000fea000b83ffff */
.L_x_100:
[----:B------:R-:W-:-:S13]  /*0230*/  ISETP.GE.U32.AND P0, PT, R7, UR6, PT ;  /* 0x0000000607007c0c */ /* 0x000fda000bf06070 */
[----:B------:R-:W-:Y:S05]  /*0240*/  @P0 EXIT ;  /* 0x000000000000094d */ /* 0x000fea0003800000 */
[----:B------:R-:W2:Y:S01]  /*0250*/  LDS R5, [R0] ;  /* 0x0000000000057984 */ /* 0x000ea20000000800 */
[----:B01----:R-:W0:Y:S02]  /*0260*/  LDC.64 R2, c[0x0][0x380] ;  /* 0x0000e000ff027b82 */ /* 0x003e240000000a00 */
[----:B0-----:R-:W-:-:S05]  /*0270*/  IMAD.WIDE.U32 R2, R7, 0x4, R2 ;  /* 0x0000000407027825 */ /* 0x001fca00078e0002 */
[----:B--2---:R-:W-:Y:S01]  /*0280*/  STG.E desc[UR8][R2.64], R5 ;  /* 0x0000000502007986 */ /* 0x004fe2000c101908 */
[----:B------:R-:W-:Y:S05]  /*0290*/  EXIT ;  /* 0x000000000000794d */ /* 0x000fea0003800000 */
.L_x_102:
        /* <DEDUP_REMOVED lines=14> */
.L_x_117:


//--------------------- .text._Z11scanKernelXPiS_S_i --------------------------
	.section	.text._Z11scanKernelXPiS_S_i,"ax",@progbits
	.align	128
        .global         _Z11scanKernelXPiS_S_i
        .type           _Z11scanKernelXPiS_S_i,@function
        .size           _Z11scanKernelXPiS_S_i,(.L_x_118 - _Z11scanKernelXPiS_S_i)
        .other          _Z11scanKernelXPiS_S_i,@"STO_CUDA_ENTRY STV_DEFAULT"
_Z11scanKernelXPiS_S_i:
.text._Z11scanKernelXPiS_S_i:
[----:B------:R-:W-:Y:S01]  /*0000*/  LDC R1, c[0x0][0x37c] ;  /* 0x0000df00ff017b82 */ /* 0x000fe20000000800 */
[----:B------:R-:W0:Y:S07]  /*0010*/  S2R R11, SR_CTAID.X ;  /* 0x00000000000b7919 */ /* 0x000e2e0000002500 */
[----:B------:R-:W0:Y:S01]  /*0020*/  LDC R8, c[0x0][0x360] ;  /* 0x0000d800ff087b82 */ /* 0x000e220000000800 */
[----:B------:R-:W1:Y:S01]  /*0030*/  LDCU.64 UR6, c[0x0][0x358] ;  /* 0x00006b00ff0677ac */ /* 0x000e620008000a00 */
[----:B------:R-:W2:Y:S06]  /*0040*/  S2R R9, SR_TID.X ;  /* 0x0000000000097919 */ /* 0x000eac0000002100 */
[----:B------:R-:W3:Y:S01]  /*0050*/  LDC R7, c[0x0][0x398] ;  /* 0x0000e600ff077b82 */ /* 0x000ee20000000800 */
[----:B0-----:R-:W-:-:S04]  /*0060*/  IMAD R0, R8, R11, RZ ;  /* 0x0000000b08007224 */ /* 0x001fc800078e02ff */
[----:B--2---:R-:W-:-:S05]  /*0070*/  IMAD.IADD R5, R0, 0x1, R9 ;  /* 0x0000000100057824 */ /* 0x004fca00078e0209 */
[----:B---3--:R-:W-:-:S13]  /*0080*/  ISETP.GE.U32.AND P1, PT, R5, R7, PT ;  /* 0x000000070500720c */ /* 0x008fda0003f26070 */
[----:B------:R-:W0:Y:S02]  /*0090*/  @!P1 LDC.64 R2, c[0x0][0x390] ;  /* 0x0000e400ff029b82 */ /* 0x000e240000000a00 */
[----:B0-----:R-:W-:-:S06]  /*00a0*/  @!P1 IMAD.WIDE.U32 R2, R5, 0x4, R2 ;  /* 0x0000000405029825 */ /* 0x001fcc00078e0002 */
[----:B-1----:R-:W2:Y:S01]  /*00b0*/  @!P1 LDG.E R3, desc[UR6][R2.64] ;  /* 0x0000000602039981 */ /* 0x002ea2000c1e1900 */
[----:B------:R-:W0:Y:S01]  /*00c0*/  S2UR UR5, SR_CgaCtaId ;  /* 0x00000000000579c3 */ /* 0x000e220000008800 */
[----:B------:R-:W-:Y:S01]  /*00d0*/  VIADD R4, R0, 0x1 ;  /* 0x0000000100047836 */ /* 0x000fe20000000000 */
[----:B------:R-:W-:Y:S01]  /*00e0*/  ISETP.GE.U32.AND P0, PT, R8, 0x2, PT ;  /* 0x000000020800780c */ /* 0x000fe20003f06070 */
[----:B------:R-:W-:-:S03]  /*00f0*/  UMOV UR4, 0x400 ;  /* 0x0000040000047882 */ /* 0x000fc60000000000 */
[----:B------:R-:W-:Y:S01]  /*0100*/  ISETP.GE.U32.OR P0, PT, R4, R7, !P0 ;  /* 0x000000070400720c */ /* 0x000fe20004706470 */
[----:B0-----:R-:W-:-:S06]  /*0110*/  ULEA UR4, UR5, UR4, 0x18 ;  /* 0x0000000405047291 */ /* 0x001fcc000f8ec0ff */
[----:B------:R-:W-:-:S05]  /*0120*/  LEA R4, R9, UR4, 0x2 ;  /* 0x0000000409047c11 */ /* 0x000fca000f8e10ff */
[----:B--2---:R0:W-:Y:S04]  /*0130*/  @!P1 STS [R4], R3 ;  /* 0x0000000304009388 */ /* 0x0041e80000000800 */
[----:B------:R0:W-:Y:S01]  /*0140*/  @P1 STS [R4], RZ ;  /* 0x000000ff04001388 */ /* 0x0001e20000000800 */
[----:B------:R-:W-:Y:S06]  /*0150*/  BAR.SYNC.DEFER_BLOCKING 0x0 ;  /* 0x0000000000007b1d */ /* 0x000fec0000010000 */
[----:B------:R-:W-:Y:S05]  /*0160*/  @P0 BRA `(.L_x_103) ;  /* 0x0000000000480947 */ /* 0x000fea0003800000 */
[----:B------:R-:W1:Y:S01]  /*0170*/  LDC R10, c[0x0][0x398] ;  /* 0x0000e600ff0a7b82 */ /* 0x000e620000000800 */
[----:B0-----:R-:W-:Y:S01]  /*0180*/  IMAD.MOV.U32 R3, RZ, RZ, RZ ;  /* 0x000000ffff037224 */ /* 0x001fe200078e00ff */
[----:B------:R-:W-:-:S06]  /*0190*/  UMOV UR5, 0x1 ;  /* 0x0000000100057882 */ /* 0x000fcc0000000000 */
.L_x_104:
[----:B------:R-:W-:-:S13]  /*01a0*/  ISETP.GE.U32.AND P0, PT, R9, UR5, PT ;  /* 0x0000000509007c0c */ /* 0x000fda000bf06070 */
[----:B------:R-:W-:Y:S01]  /*01b0*/  @P0 VIADD R2, R9, -UR5 ;  /* 0x8000000509020c36 */ /* 0x000fe20008000000 */
[----:B------:R-:W-:-:S04]  /*01c0*/  USHF.L.U32 UR5, UR5, 0x1, URZ ;  /* 0x0000000105057899 */ /* 0x000fc800080006ff */
[----:B------:R-:W-:Y:S02]  /*01d0*/  @P0 LEA R6, R2, UR4, 0x2 ;  /* 0x0000000402060c11 */ /* 0x000fe4000f8e10ff */
[----:B------:R-:W-:Y:S04]  /*01e0*/  @P0 LDS R2, [R4] ;  /* 0x0000000004020984 */ /* 0x000fe80000000800 */
[----:B------:R-:W0:Y:S02]  /*01f0*/  @P0 LDS R7, [R6] ;  /* 0x0000000006070984 */ /* 0x000e240000000800 */
[----:B0-----:R-:W-:Y:S01]  /*0200*/  @P0 IADD3 R3, PT, PT, R2, R7, RZ ;  /* 0x0000000702030210 */ /* 0x001fe20007ffe0ff */
[----:B------:R-:W-:Y:S01]  /*0210*/  BAR.SYNC.DEFER_BLOCKING 0x0 ;  /* 0x0000000000007b1d */ /* 0x000fe20000010000 */
[----:B-1----:R-:W-:-:S02]  /*0220*/  IMAD.MOV.U32 R7, RZ, RZ, R10 ;  /* 0x000000ffff077224 */ /* 0x002fc400078e000a */
[----:B------:R-:W-:-:S05]  /*0230*/  VIADD R2, R0, UR5 ;  /* 0x0000000500027c36 */ /* 0x000fca0008000000 */
[----:B------:R-:W-:Y:S01]  /*0240*/  ISETP.LT.U32.AND P1, PT, R2, R7, PT ;  /* 0x000000070200720c */ /* 0x000fe20003f21070 */
[----:B------:R2:W-:Y:S01]  /*0250*/  @P0 STS [R4], R3 ;  /* 0x0000000304000388 */ /* 0x0005e20000000800 */
[----:B------:R-:W-:Y:S01]  /*0260*/  BAR.SYNC.DEFER_BLOCKING 0x0 ;  /* 0x0000000000007b1d */ /* 0x000fe20000010000 */
[----:B------:R-:W-:-:S13]  /*0270*/  ISETP.LE.U32.AND P0, PT, R8, UR5, PT ;  /* 0x0000000508007c0c */ /* 0x000fda000bf03070 */
[----:B--2---:R-:W-:Y:S05]  /*0280*/  @!P0 BRA P1, `(.L_x_104) ;  /* 0xfffffffc00c48947 */ /* 0x004fea000083ffff */
.L_x_103:
[----:B------:R-:W-:-:S13]  /*0290*/  ISETP.GE.U32.AND P0, PT, R5, R7, PT ;  /* 0x000000070500720c */ /* 0x000fda0003f06070 */
[----:B------:R-:W-:Y:S05]  /*02a0*/  @P0 EXIT ;  /* 0x000000000000094d */ /* 0x000fea0003800000 */
[----:B------:R-:W1:Y:S01]  /*02b0*/  LDS R7, [R4] ;  /* 0x0000000004077984 */ /* 0x000e620000000800 */
[----:B0-----:R-:W0:Y:S01]  /*02c0*/  LDC.64 R2, c[0x0][0x380] ;  /* 0x0000e000ff027b82 */ /* 0x001e220000000a00 */
[----:B------:R-:W-:-:S04]  /*02d0*/  IADD3 R0, PT, PT, R8, -0x1, RZ ;  /* 0xffffffff08007810 */ /* 0x000fc80007ffe0ff */
[----:B------:R-:W-:Y:S01]  /*02e0*/  ISETP.NE.AND P0, PT, R9, R0, PT ;  /* 0x000000000900720c */ /* 0x000fe20003f05270 */
[----:B0-----:R-:W-:-:S05]  /*02f0*/  IMAD.WIDE.U32 R2, R5, 0x4, R2 ;  /* 0x0000000405027825 */ /* 0x001fca00078e0002 */
[----:B-1----:R0:W-:Y:S07]  /*0300*/  STG.E desc[UR6][R2.64], R7 ;  /* 0x0000000702007986 */ /* 0x0021ee000c101906 */
[----:B------:R-:W-:Y:S05]  /*0310*/  @P0 EXIT ;  /* 0x000000000000094d */ /* 0x000fea0003800000 */
[----:B0-----:R-:W0:Y:S02]  /*0320*/  LDC.64 R2, c[0x0][0x388] ;  /* 0x0000e200ff027b82 */ /* 0x001e240000000a00 */
[----:B0-----:R-:W-:-:S05]  /*0330*/  IMAD.WIDE.U32 R2, R11, 0x4, R2 ;  /* 0x000000040b027825 */ /* 0x001fca00078e0002 */
[----:B------:R-:W-:Y:S01]  /*0340*/  STG.E desc[UR6][R2.64], R7 ;  /* 0x0000000702007986 */ /* 0x000fe2000c101906 */
[----:B------:R-:W-:Y:S05]  /*0350*/  EXIT ;  /* 0x000000000000794d */ /* 0x000fea0003800000 */
.L_x_105:
        /* <DEDUP_REMOVED lines=10> */
.L_x_118:


//--------------------- .nv.global.init           --------------------------
	.section	.nv.global.init,"aw",@progbits
	.align	4
.nv.global.init:
	.type		mrg32k3aM1SubSeq,@object
	.size		mrg32k3aM1SubSeq,(mrg32k3aM2SubSeq - mrg32k3aM1SubSeq)
mrg32k3aM1SubSeq:
        /*0000*/ 	.byte	0x0b, 0xcc, 0xee, 0x04, 0x73, 0x29, 0x8b, 0x6f, 0xf6, 0x53, 0x03, 0xf6, 0x23, 0xf6, 0xea, 0xda
        /* <DEDUP_REMOVED lines=125> */
	.type		mrg32k3aM2SubSeq,@object
	.size		mrg32k3aM2SubSeq,(mrg32k3aM1 - mrg32k3aM2SubSeq)
mrg32k3aM2SubSeq:
        /* <DEDUP_REMOVED lines=126> */
	.type		mrg32k3aM1,@object
	.size		mrg32k3aM1,(mrg32k3aM1Seq - mrg32k3aM1)
mrg32k3aM1:
        /* <DEDUP_REMOVED lines=144> */
	.type		mrg32k3aM1Seq,@object
	.size		mrg32k3aM1Seq,(mrg32k3aM2 - mrg32k3aM1Seq)
mrg32k3aM1Seq:
        /* <DEDUP_REMOVED lines=144> */
	.type		mrg32k3aM2,@object
	.size		mrg32k3aM2,(mrg32k3aM2Seq - mrg32k3aM2)
mrg32k3aM2:
        /* <DEDUP_REMOVED lines=144> */
	.type		mrg32k3aM2Seq,@object
	.size		mrg32k3aM2Seq,(precalc_xorwow_matrix - mrg32k3aM2Seq)
mrg32k3aM2Seq:
        /* <DEDUP_REMOVED lines=144> */
	.type		precalc_xorwow_matrix,@object
	.size		precalc_xorwow_matrix,(precalc_xorwow_offset_matrix - precalc_xorwow_matrix)
precalc_xorwow_matrix:
        /* <DEDUP_REMOVED lines=6400> */
	.type		precalc_xorwow_offset_matrix,@object
	.size		precalc_xorwow_offset_matrix,($str$1 - precalc_xorwow_offset_matrix)
precalc_xorwow_offset_matrix:
        /* <DEDUP_REMOVED lines=6400> */
	.type		$str$1,@object
	.size		$str$1,($str - $str$1)
$str$1:
        /*353c0*/ 	.byte	0x4d, 0x55, 0x54, 0x41, 0x43, 0x4a, 0x41, 0x09, 0x00
	.type		$str,@object
	.size		$str,(.L_9 - $str)
$str:
        /*353c9*/ 	.byte	0x4b, 0x52, 0x5a, 0x59, 0x5a, 0x31, 0x09, 0x25, 0x64, 0x09, 0x25, 0x64, 0x09, 0x25, 0x64, 0x0a
        /*353d9*/ 	.byte	0x00
.L_9:


//--------------------- .nv.shared.reserved.0     --------------------------
	.section	.nv.shared.reserved.0,"aw",@nobits
	.weak		__nv_reservedSMEM_offset_0_alias
	.size		__nv_reservedSMEM_offset_0_alias, 0, 64
	.other		__nv_reservedSMEM_offset_0_alias,@"STO_CUDA_RESERVED_SHARED STV_DEFAULT"
__nv_reservedSMEM_offset_0_alias:
	.zero		0
	.zero		64


//--------------------- .nv.shared._Z11scanKernelSPii --------------------------
	.section	.nv.shared._Z11scanKernelSPii,"aw",@nobits
	.sectionflags	@""
	.align	4
.nv.shared._Z11scanKernelSPii:
	.zero		3072


//--------------------- .nv.shared._Z11scanKernelXPiS_S_i --------------------------
	.section	.nv.shared._Z11scanKernelXPiS_S_i,"aw",@nobits
	.sectionflags	@""
	.align	4
.nv.shared._Z11scanKernelXPiS_S_i:
	.zero		3072


//--------------------- .nv.constant0._Z10MutateT1T2P17curandStateXORWOWPiS1_S1_S1_S1_iS1_S1_PfPbS1_S1_S1_S2_S3_S1_S1_S1_ii --------------------------
	.section	.nv.constant0._Z10MutateT1T2P17curandStateXORWOWPiS1_S1_S1_S1_iS1_S1_PfPbS1_S1_S1_S2_S3_S1_S1_S1_ii,"a",@progbits
	.sectionflags	@""
	.align	4
.nv.constant0._Z10MutateT1T2P17curandStateXORWOWPiS1_S1_S1_S1_iS1_S1_PfPbS1_S1_S1_S2_S3_S1_S1_S1_ii:
	.zero		1056


//--------------------- .nv.constant0._Z14countMutationsP17curandStateXORWOWPiS1_S1_S1_S1_S1_ii --------------------------
	.section	.nv.constant0._Z14countMutationsP17curandStateXORWOWPiS1_S1_S1_S1_S1_ii,"a",@progbits
	.sectionflags	@""
	.align	4
.nv.constant0._Z14countMutationsP17curandStateXORWOWPiS1_S1_S1_S1_S1_ii:
	.zero		960


//--------------------- .nv.constant0._Z24selection_crossover_stepP17curandStateXORWOWPiS1_S1_ii --------------------------
	.section	.nv.constant0._Z24selection_crossover_stepP17curandStateXORWOWPiS1_S1_ii,"a",@progbits
	.sectionflags	@""
	.align	4
.nv.constant0._Z24selection_crossover_stepP17curandStateXORWOWPiS1_S1_ii:
	.zero		936


//--------------------- .nv.constant0._Z14selection_stepP17curandStateXORWOWPiS1_i --------------------------
	.section	.nv.constant0._Z14selection_stepP17curandStateXORWOWPiS1_i,"a",@progbits
	.sectionflags	@""
	.align	4
.nv.constant0._Z14selection_stepP17curandStateXORWOWPiS1_i:
	.zero		924


//--------------------- .nv.constant0._Z14initialize_rngP17curandStateXORWOWm --------------------------
	.section	.nv.constant0._Z14initialize_rngP17curandStateXORWOWm,"a",@progbits
	.sectionflags	@""
	.align	4
.nv.constant0._Z14initialize_rngP17curandStateXORWOWm:
	.zero		912


//--------------------- .nv.constant0._Z9crossoverPiS_S_S_iS_S_PfPbS_S_S_iS_S_S0_S1_S_S_S_S_S_ --------------------------
	.section	.nv.constant0._Z9crossoverPiS_S_S_iS_S_PfPbS_S_S_iS_S_S0_S1_S_S_S_S_S_,"a",@progbits
	.sectionflags	@""
	.align	4
.nv.constant0._Z9crossoverPiS_S_S_iS_S_PfPbS_S_S_iS_S_S0_S1_S_S_S_S_S_:
	.zero		1072


//--------------------- .nv.constant0._Z13copySurvivorsPiS_S_S_S_iS_S_PfPbS_S_S_S_S0_S1_S_S_ --------------------------
	.section	.nv.constant0._Z13copySurvivorsPiS_S_S_S_iS_S_PfPbS_S_S_S_S0_S1_S_S_,"a",@progbits
	.sectionflags	@""
	.align	4
.nv.constant0._Z13copySurvivorsPiS_S_S_S_iS_S_PfPbS_S_S_S_S0_S1_S_S_:
	.zero		1040


//--------------------- .nv.constant0._Z14countSurvivorsPiS_S_S_iS_ --------------------------
	.section	.nv.constant0._Z14countSurvivorsPiS_S_S_iS_,"a",@progbits
	.sectionflags	@""
	.align	4
.nv.constant0._Z14countSurvivorsPiS_S_S_iS_:
	.zero		944


//--------------------- .nv.constant0._Z20countOffspringsNodesPiS_iS_S_iS_i --------------------------
	.section	.nv.constant0._Z20countOffspringsNodesPiS_iS_S_iS_i,"a",@progbits
	.sectionflags	@""
	.align	4
.nv.constant0._Z20countOffspringsNodesPiS_iS_S_iS_i:
	.zero		956


//--------------------- .nv.constant0._Z15countOffspringsPiS_iS_S_iS_i --------------------------
	.section	.nv.constant0._Z15countOffspringsPiS_iS_S_iS_i,"a",@progbits
	.sectionflags	@""
	.align	4
.nv.constant0._Z15countOffspringsPiS_iS_S_iS_i:
	.zero		956


//--------------------- .nv.constant0._Z13updateYKernelPiS_i --------------------------
	.section	.nv.constant0._Z13updateYKernelPiS_i,"a",@progbits
	.sectionflags	@""
	.align	4
.nv.constant0._Z13updateYKernelPiS_i:
	.zero		916


//--------------------- .nv.constant0._Z11scanKernelSPii --------------------------
	.section	.nv.constant0._Z11scanKernelSPii,"a",@progbits
	.sectionflags	@""
	.align	4
.nv.constant0._Z11scanKernelSPii:
	.zero		908


//--------------------- .nv.constant0._Z11scanKernelXPiS_S_i --------------------------
	.section	.nv.constant0._Z11scanKernelXPiS_S_i,"a",@progbits
	.sectionflags	@""
	.align	4
.nv.constant0._Z11scanKernelXPiS_S_i:
	.zero		924


//--------------------- SYMBOLS --------------------------

	.type		.nv.reservedSmem.offset0,@object
	.size		.nv.reservedSmem.offset0,0x4
	.type		.nv.reservedSmem.cap,@object
	.size		.nv.reservedSmem.cap,0x4
	.type		vprintf,@function
